//
// Generated by NVIDIA NVVM Compiler
//
// Compiler Build ID: CL-36424714
// Cuda compilation tools, release 13.0, V13.0.88
// Based on NVVM 20.0.0
//

.version 9.0
.target sm_100
.address_size 64

	// .globl	_Z11get_sum_gpuPfiS_
// _ZZ11get_sum_gpuPfiS_E4temp has been demoted
// _ZZN3cub18CUB_300001_SM_10006detail6reduce28DeviceReduceSingleTileKernelINS2_10policy_hubIfjN4cuda3std3__44plusIfEEE10Policy1000EN6thrust24THRUST_300001_SM_1000_NS6detail15normal_iteratorINSD_10device_ptrIfEEEEPfjS9_ffNS7_10__identityEEEvT0_T1_T2_T3_T4_T6_E12temp_storage has been demoted
// _ZZN3cub18CUB_300001_SM_10006detail6reduce18DeviceReduceKernelINS2_10policy_hubIfjN4cuda3std3__44plusIfEEE10Policy1000EN6thrust24THRUST_300001_SM_1000_NS6detail15normal_iteratorINSD_10device_ptrIfEEEEjS9_fNS7_10__identityEEEvT0_PT3_T1_NS0_13GridEvenShareISN_EET2_T4_E12temp_storage has been demoted
// _ZZN3cub18CUB_300001_SM_10006detail6reduce28DeviceReduceSingleTileKernelINS2_10policy_hubIfjN4cuda3std3__44plusIfEEE10Policy1000EPfSC_iS9_ffNS7_10__identityEEEvT0_T1_T2_T3_T4_T6_E12temp_storage has been demoted
// _ZZN3cub18CUB_300001_SM_10006detail6reduce28DeviceReduceSingleTileKernelINS2_10policy_hubIfyN4cuda3std3__44plusIfEEE10Policy1000EN6thrust24THRUST_300001_SM_1000_NS6detail15normal_iteratorINSD_10device_ptrIfEEEEPfyS9_ffNS7_10__identityEEEvT0_T1_T2_T3_T4_T6_E12temp_storage has been demoted
// _ZZN3cub18CUB_300001_SM_10006detail6reduce18DeviceReduceKernelINS2_10policy_hubIfyN4cuda3std3__44plusIfEEE10Policy1000EN6thrust24THRUST_300001_SM_1000_NS6detail15normal_iteratorINSD_10device_ptrIfEEEEyS9_fNS7_10__identityEEEvT0_PT3_T1_NS0_13GridEvenShareISN_EET2_T4_E12temp_storage has been demoted
// _ZZN3cub18CUB_300001_SM_10006detail6reduce28DeviceReduceSingleTileKernelINS2_10policy_hubIfyN4cuda3std3__44plusIfEEE10Policy1000EPfSC_iS9_ffNS7_10__identityEEEvT0_T1_T2_T3_T4_T6_E12temp_storage has been demoted
.global .align 1 .b8 _ZN34_INTERNAL_ab90681f_4_k_cu_188477c64cuda3std3__45__cpo5beginE[1];
.global .align 1 .b8 _ZN34_INTERNAL_ab90681f_4_k_cu_188477c64cuda3std3__45__cpo3endE[1];
.global .align 1 .b8 _ZN34_INTERNAL_ab90681f_4_k_cu_188477c64cuda3std3__45__cpo6cbeginE[1];
.global .align 1 .b8 _ZN34_INTERNAL_ab90681f_4_k_cu_188477c64cuda3std3__45__cpo4cendE[1];
.global .align 1 .b8 _ZN34_INTERNAL_ab90681f_4_k_cu_188477c64cuda3std3__45__cpo6rbeginE[1];
.global .align 1 .b8 _ZN34_INTERNAL_ab90681f_4_k_cu_188477c64cuda3std3__45__cpo4rendE[1];
.global .align 1 .b8 _ZN34_INTERNAL_ab90681f_4_k_cu_188477c64cuda3std3__45__cpo7crbeginE[1];
.global .align 1 .b8 _ZN34_INTERNAL_ab90681f_4_k_cu_188477c64cuda3std3__45__cpo5crendE[1];
.global .align 1 .b8 _ZN34_INTERNAL_ab90681f_4_k_cu_188477c64cuda3std3__436_GLOBAL__N__ab90681f_4_k_cu_188477c66ignoreE[1];
.global .align 1 .b8 _ZN34_INTERNAL_ab90681f_4_k_cu_188477c64cuda3std3__419piecewise_constructE[1];
.global .align 1 .b8 _ZN34_INTERNAL_ab90681f_4_k_cu_188477c64cuda3std3__48in_placeE[1];
.global .align 1 .b8 _ZN34_INTERNAL_ab90681f_4_k_cu_188477c64cuda3std3__420unreachable_sentinelE[1];
.global .align 1 .b8 _ZN34_INTERNAL_ab90681f_4_k_cu_188477c64cuda3std3__47nulloptE[1];
.global .align 1 .b8 _ZN34_INTERNAL_ab90681f_4_k_cu_188477c64cuda3std3__48unexpectE[1];
.global .align 1 .b8 _ZN34_INTERNAL_ab90681f_4_k_cu_188477c64cuda3std6ranges3__45__cpo4swapE[1];
.global .align 1 .b8 _ZN34_INTERNAL_ab90681f_4_k_cu_188477c64cuda3std6ranges3__45__cpo9iter_moveE[1];
.global .align 1 .b8 _ZN34_INTERNAL_ab90681f_4_k_cu_188477c64cuda3std6ranges3__45__cpo5beginE[1];
.global .align 1 .b8 _ZN34_INTERNAL_ab90681f_4_k_cu_188477c64cuda3std6ranges3__45__cpo3endE[1];
.global .align 1 .b8 _ZN34_INTERNAL_ab90681f_4_k_cu_188477c64cuda3std6ranges3__45__cpo6cbeginE[1];
.global .align 1 .b8 _ZN34_INTERNAL_ab90681f_4_k_cu_188477c64cuda3std6ranges3__45__cpo4cendE[1];
.global .align 1 .b8 _ZN34_INTERNAL_ab90681f_4_k_cu_188477c64cuda3std6ranges3__45__cpo7advanceE[1];
.global .align 1 .b8 _ZN34_INTERNAL_ab90681f_4_k_cu_188477c64cuda3std6ranges3__45__cpo9iter_swapE[1];
.global .align 1 .b8 _ZN34_INTERNAL_ab90681f_4_k_cu_188477c64cuda3std6ranges3__45__cpo4nextE[1];
.global .align 1 .b8 _ZN34_INTERNAL_ab90681f_4_k_cu_188477c64cuda3std6ranges3__45__cpo4prevE[1];
.global .align 1 .b8 _ZN34_INTERNAL_ab90681f_4_k_cu_188477c64cuda3std6ranges3__45__cpo4dataE[1];
.global .align 1 .b8 _ZN34_INTERNAL_ab90681f_4_k_cu_188477c64cuda3std6ranges3__45__cpo5cdataE[1];
.global .align 1 .b8 _ZN34_INTERNAL_ab90681f_4_k_cu_188477c64cuda3std6ranges3__45__cpo4sizeE[1];
.global .align 1 .b8 _ZN34_INTERNAL_ab90681f_4_k_cu_188477c64cuda3std6ranges3__45__cpo5ssizeE[1];
.global .align 1 .b8 _ZN34_INTERNAL_ab90681f_4_k_cu_188477c64cuda3std6ranges3__45__cpo8distanceE[1];
.global .align 1 .b8 _ZN34_INTERNAL_ab90681f_4_k_cu_188477c66thrust24THRUST_300001_SM_1000_NS8cuda_cub3parE[1];
.global .align 1 .b8 _ZN34_INTERNAL_ab90681f_4_k_cu_188477c66thrust24THRUST_300001_SM_1000_NS8cuda_cub10par_nosyncE[1];
.global .align 1 .b8 _ZN34_INTERNAL_ab90681f_4_k_cu_188477c66thrust24THRUST_300001_SM_1000_NS6system6detail10sequential3seqE[1];
.global .align 1 .b8 _ZN34_INTERNAL_ab90681f_4_k_cu_188477c66thrust24THRUST_300001_SM_1000_NS12placeholders2_1E[1];
.global .align 1 .b8 _ZN34_INTERNAL_ab90681f_4_k_cu_188477c66thrust24THRUST_300001_SM_1000_NS12placeholders2_2E[1];
.global .align 1 .b8 _ZN34_INTERNAL_ab90681f_4_k_cu_188477c66thrust24THRUST_300001_SM_1000_NS12placeholders2_3E[1];
.global .align 1 .b8 _ZN34_INTERNAL_ab90681f_4_k_cu_188477c66thrust24THRUST_300001_SM_1000_NS12placeholders2_4E[1];
.global .align 1 .b8 _ZN34_INTERNAL_ab90681f_4_k_cu_188477c66thrust24THRUST_300001_SM_1000_NS12placeholders2_5E[1];
.global .align 1 .b8 _ZN34_INTERNAL_ab90681f_4_k_cu_188477c66thrust24THRUST_300001_SM_1000_NS12placeholders2_6E[1];
.global .align 1 .b8 _ZN34_INTERNAL_ab90681f_4_k_cu_188477c66thrust24THRUST_300001_SM_1000_NS12placeholders2_7E[1];
.global .align 1 .b8 _ZN34_INTERNAL_ab90681f_4_k_cu_188477c66thrust24THRUST_300001_SM_1000_NS12placeholders2_8E[1];
.global .align 1 .b8 _ZN34_INTERNAL_ab90681f_4_k_cu_188477c66thrust24THRUST_300001_SM_1000_NS12placeholders2_9E[1];
.global .align 1 .b8 _ZN34_INTERNAL_ab90681f_4_k_cu_188477c66thrust24THRUST_300001_SM_1000_NS12placeholders3_10E[1];
.global .align 1 .b8 _ZN34_INTERNAL_ab90681f_4_k_cu_188477c66thrust24THRUST_300001_SM_1000_NS3seqE[1];

.visible .entry _Z11get_sum_gpuPfiS_(
	.param .u64 .ptr .align 1 _Z11get_sum_gpuPfiS__param_0,
	.param .u32 _Z11get_sum_gpuPfiS__param_1,
	.param .u64 .ptr .align 1 _Z11get_sum_gpuPfiS__param_2
)
{
	.reg .pred 	%p<11>;
	.reg .b32 	%r<48>;
	.reg .b32 	%f<84>;
	.reg .b64 	%rd<7>;
	// demoted variable
	.shared .align 4 .b8 _ZZ11get_sum_gpuPfiS_E4temp[4000];
	ld.param.u64 	%rd1, [_Z11get_sum_gpuPfiS__param_0];
	ld.param.u32 	%r24, [_Z11get_sum_gpuPfiS__param_1];
	ld.param.u64 	%rd2, [_Z11get_sum_gpuPfiS__param_2];
	mov.u32 	%r1, %tid.x;
	mov.u32 	%r25, %ctaid.x;
	mov.u32 	%r2, %ntid.x;
	mad.lo.s32 	%r3, %r25, %r2, %r1;
	setp.ge.s32 	%p1, %r3, %r24;
	@%p1 bra 	$L__BB0_2;
	cvta.to.global.u64 	%rd3, %rd1;
	mul.wide.s32 	%rd4, %r3, 4;
	add.s64 	%rd5, %rd3, %rd4;
	ld.global.f32 	%f14, [%rd5];
	shl.b32 	%r26, %r1, 2;
	mov.u32 	%r27, _ZZ11get_sum_gpuPfiS_E4temp;
	add.s32 	%r28, %r27, %r26;
	st.shared.f32 	[%r28], %f14;
$L__BB0_2:
	bar.sync 	0;
	setp.ne.s32 	%p2, %r1, 0;
	@%p2 bra 	$L__BB0_16;
	and.b32  	%r4, %r2, 15;
	setp.lt.u32 	%p3, %r2, 16;
	mov.f32 	%f83, 0f00000000;
	mov.b32 	%r44, 0;
	@%p3 bra 	$L__BB0_6;
	and.b32  	%r44, %r2, 2032;
	mov.u32 	%r31, _ZZ11get_sum_gpuPfiS_E4temp;
	add.s32 	%r41, %r31, 32;
	and.b32  	%r32, %r2, -16;
	neg.s32 	%r42, %r32;
	mov.f32 	%f83, 0f00000000;
$L__BB0_5:
	.pragma "nounroll";
	ld.shared.f32 	%f18, [%r41+-32];
	add.f32 	%f19, %f83, %f18;
	ld.shared.f32 	%f20, [%r41+-28];
	add.f32 	%f21, %f19, %f20;
	ld.shared.f32 	%f22, [%r41+-24];
	add.f32 	%f23, %f21, %f22;
	ld.shared.f32 	%f24, [%r41+-20];
	add.f32 	%f25, %f23, %f24;
	ld.shared.f32 	%f26, [%r41+-16];
	add.f32 	%f27, %f25, %f26;
	ld.shared.f32 	%f28, [%r41+-12];
	add.f32 	%f29, %f27, %f28;
	ld.shared.f32 	%f30, [%r41+-8];
	add.f32 	%f31, %f29, %f30;
	ld.shared.f32 	%f32, [%r41+-4];
	add.f32 	%f33, %f31, %f32;
	ld.shared.f32 	%f34, [%r41];
	add.f32 	%f35, %f33, %f34;
	ld.shared.f32 	%f36, [%r41+4];
	add.f32 	%f37, %f35, %f36;
	ld.shared.f32 	%f38, [%r41+8];
	add.f32 	%f39, %f37, %f38;
	ld.shared.f32 	%f40, [%r41+12];
	add.f32 	%f41, %f39, %f40;
	ld.shared.f32 	%f42, [%r41+16];
	add.f32 	%f43, %f41, %f42;
	ld.shared.f32 	%f44, [%r41+20];
	add.f32 	%f45, %f43, %f44;
	ld.shared.f32 	%f46, [%r41+24];
	add.f32 	%f47, %f45, %f46;
	ld.shared.f32 	%f48, [%r41+28];
	add.f32 	%f83, %f47, %f48;
	add.s32 	%r42, %r42, 16;
	add.s32 	%r41, %r41, 64;
	setp.ne.s32 	%p4, %r42, 0;
	@%p4 bra 	$L__BB0_5;
$L__BB0_6:
	setp.eq.s32 	%p5, %r4, 0;
	@%p5 bra 	$L__BB0_15;
	and.b32  	%r12, %r2, 7;
	setp.lt.u32 	%p6, %r4, 8;
	@%p6 bra 	$L__BB0_9;
	shl.b32 	%r33, %r44, 2;
	mov.u32 	%r34, _ZZ11get_sum_gpuPfiS_E4temp;
	add.s32 	%r35, %r34, %r33;
	ld.shared.f32 	%f50, [%r35];
	add.f32 	%f51, %f83, %f50;
	ld.shared.f32 	%f52, [%r35+4];
	add.f32 	%f53, %f51, %f52;
	ld.shared.f32 	%f54, [%r35+8];
	add.f32 	%f55, %f53, %f54;
	ld.shared.f32 	%f56, [%r35+12];
	add.f32 	%f57, %f55, %f56;
	ld.shared.f32 	%f58, [%r35+16];
	add.f32 	%f59, %f57, %f58;
	ld.shared.f32 	%f60, [%r35+20];
	add.f32 	%f61, %f59, %f60;
	ld.shared.f32 	%f62, [%r35+24];
	add.f32 	%f63, %f61, %f62;
	ld.shared.f32 	%f64, [%r35+28];
	add.f32 	%f83, %f63, %f64;
	add.s32 	%r44, %r44, 8;
$L__BB0_9:
	setp.eq.s32 	%p7, %r12, 0;
	@%p7 bra 	$L__BB0_15;
	and.b32  	%r15, %r2, 3;
	setp.lt.u32 	%p8, %r12, 4;
	@%p8 bra 	$L__BB0_12;
	shl.b32 	%r36, %r44, 2;
	mov.u32 	%r37, _ZZ11get_sum_gpuPfiS_E4temp;
	add.s32 	%r38, %r37, %r36;
	ld.shared.f32 	%f66, [%r38];
	add.f32 	%f67, %f83, %f66;
	ld.shared.f32 	%f68, [%r38+4];
	add.f32 	%f69, %f67, %f68;
	ld.shared.f32 	%f70, [%r38+8];
	add.f32 	%f71, %f69, %f70;
	ld.shared.f32 	%f72, [%r38+12];
	add.f32 	%f83, %f71, %f72;
	add.s32 	%r44, %r44, 4;
$L__BB0_12:
	setp.eq.s32 	%p9, %r15, 0;
	@%p9 bra 	$L__BB0_15;
	shl.b32 	%r39, %r44, 2;
	mov.u32 	%r40, _ZZ11get_sum_gpuPfiS_E4temp;
	add.s32 	%r47, %r40, %r39;
	neg.s32 	%r46, %r15;
$L__BB0_14:
	.pragma "nounroll";
	ld.shared.f32 	%f73, [%r47];
	add.f32 	%f83, %f83, %f73;
	add.s32 	%r47, %r47, 4;
	add.s32 	%r46, %r46, 1;
	setp.ne.s32 	%p10, %r46, 0;
	@%p10 bra 	$L__BB0_14;
$L__BB0_15:
	cvta.to.global.u64 	%rd6, %rd2;
	atom.global.add.f32 	%f74, [%rd6], %f83;
$L__BB0_16:
	ret;

}
	// .globl	_ZN3cub18CUB_300001_SM_10006detail11EmptyKernelIvEEvv
.visible .entry _ZN3cub18CUB_300001_SM_10006detail11EmptyKernelIvEEvv()
{


	ret;

}
	// .globl	_ZN3cub18CUB_300001_SM_10006detail8for_each13static_kernelINS2_12policy_hub_t12policy_500_tEmN6thrust24THRUST_300001_SM_1000_NS8cuda_cub20__uninitialized_fill7functorINS7_10device_ptrIfEEfEEEEvT0_T1_
.visible .entry _ZN3cub18CUB_300001_SM_10006detail8for_each13static_kernelINS2_12policy_hub_t12policy_500_tEmN6thrust24THRUST_300001_SM_1000_NS8cuda_cub20__uninitialized_fill7functorINS7_10device_ptrIfEEfEEEEvT0_T1_(
	.param .u64 _ZN3cub18CUB_300001_SM_10006detail8for_each13static_kernelINS2_12policy_hub_t12policy_500_tEmN6thrust24THRUST_300001_SM_1000_NS8cuda_cub20__uninitialized_fill7functorINS7_10device_ptrIfEEfEEEEvT0_T1__param_0,
	.param .align 8 .b8 _ZN3cub18CUB_300001_SM_10006detail8for_each13static_kernelINS2_12policy_hub_t12policy_500_tEmN6thrust24THRUST_300001_SM_1000_NS8cuda_cub20__uninitialized_fill7functorINS7_10device_ptrIfEEfEEEEvT0_T1__param_1[16]
)
.maxntid 256
{
	.reg .pred 	%p<4>;
	.reg .b16 	%rs<5>;
	.reg .b32 	%r<10>;
	.reg .b32 	%f<3>;
	.reg .b64 	%rd<16>;

	ld.param.f32 	%f2, [_ZN3cub18CUB_300001_SM_10006detail8for_each13static_kernelINS2_12policy_hub_t12policy_500_tEmN6thrust24THRUST_300001_SM_1000_NS8cuda_cub20__uninitialized_fill7functorINS7_10device_ptrIfEEfEEEEvT0_T1__param_1+8];
	ld.param.u64 	%rd4, [_ZN3cub18CUB_300001_SM_10006detail8for_each13static_kernelINS2_12policy_hub_t12policy_500_tEmN6thrust24THRUST_300001_SM_1000_NS8cuda_cub20__uninitialized_fill7functorINS7_10device_ptrIfEEfEEEEvT0_T1__param_1];
	ld.param.u64 	%rd5, [_ZN3cub18CUB_300001_SM_10006detail8for_each13static_kernelINS2_12policy_hub_t12policy_500_tEmN6thrust24THRUST_300001_SM_1000_NS8cuda_cub20__uninitialized_fill7functorINS7_10device_ptrIfEEfEEEEvT0_T1__param_0];
	mov.u32 	%r7, %ctaid.x;
	mul.wide.u32 	%rd1, %r7, 512;
	sub.s64 	%rd2, %rd5, %rd1;
	setp.lt.u64 	%p1, %rd2, 512;
	@%p1 bra 	$L__BB2_2;
	mov.u32 	%r9, %tid.x;
	cvta.to.global.u64 	%rd11, %rd4;
	cvt.u64.u32 	%rd12, %r9;
	add.s64 	%rd13, %rd1, %rd12;
	shl.b64 	%rd14, %rd13, 2;
	add.s64 	%rd15, %rd11, %rd14;
	st.global.f32 	[%rd15], %f2;
	st.global.f32 	[%rd15+1024], %f2;
	bra.uni 	$L__BB2_6;
$L__BB2_2:
	cvta.to.global.u64 	%rd6, %rd4;
	mov.u32 	%r1, %tid.x;
	cvt.u64.u32 	%rd7, %r1;
	setp.le.u64 	%p2, %rd2, %rd7;
	add.s64 	%rd8, %rd1, %rd7;
	shl.b64 	%rd9, %rd8, 2;
	add.s64 	%rd3, %rd6, %rd9;
	@%p2 bra 	$L__BB2_4;
	st.global.f32 	[%rd3], %f2;
$L__BB2_4:
	add.s32 	%r8, %r1, 256;
	cvt.u64.u32 	%rd10, %r8;
	setp.le.u64 	%p3, %rd2, %rd10;
	@%p3 bra 	$L__BB2_6;
	st.global.f32 	[%rd3+1024], %f2;
$L__BB2_6:
	ret;

}
	// .globl	_ZN3cub18CUB_300001_SM_10006detail6reduce28DeviceReduceSingleTileKernelINS2_10policy_hubIfjN4cuda3std3__44plusIfEEE10Policy1000EN6thrust24THRUST_300001_SM_1000_NS6detail15normal_iteratorINSD_10device_ptrIfEEEEPfjS9_ffNS7_10__identityEEEvT0_T1_T2_T3_T4_T6_
.visible .entry _ZN3cub18CUB_300001_SM_10006detail6reduce28DeviceReduceSingleTileKernelINS2_10policy_hubIfjN4cuda3std3__44plusIfEEE10Policy1000EN6thrust24THRUST_300001_SM_1000_NS6detail15normal_iteratorINSD_10device_ptrIfEEEEPfjS9_ffNS7_10__identityEEEvT0_T1_T2_T3_T4_T6_(
	.param .align 8 .b8 _ZN3cub18CUB_300001_SM_10006detail6reduce28DeviceReduceSingleTileKernelINS2_10policy_hubIfjN4cuda3std3__44plusIfEEE10Policy1000EN6thrust24THRUST_300001_SM_1000_NS6detail15normal_iteratorINSD_10device_ptrIfEEEEPfjS9_ffNS7_10__identityEEEvT0_T1_T2_T3_T4_T6__param_0[8],
	.param .u64 .ptr .align 1 _ZN3cub18CUB_300001_SM_10006detail6reduce28DeviceReduceSingleTileKernelINS2_10policy_hubIfjN4cuda3std3__44plusIfEEE10Policy1000EN6thrust24THRUST_300001_SM_1000_NS6detail15normal_iteratorINSD_10device_ptrIfEEEEPfjS9_ffNS7_10__identityEEEvT0_T1_T2_T3_T4_T6__param_1,
	.param .u32 _ZN3cub18CUB_300001_SM_10006detail6reduce28DeviceReduceSingleTileKernelINS2_10policy_hubIfjN4cuda3std3__44plusIfEEE10Policy1000EN6thrust24THRUST_300001_SM_1000_NS6detail15normal_iteratorINSD_10device_ptrIfEEEEPfjS9_ffNS7_10__identityEEEvT0_T1_T2_T3_T4_T6__param_2,
	.param .align 1 .b8 _ZN3cub18CUB_300001_SM_10006detail6reduce28DeviceReduceSingleTileKernelINS2_10policy_hubIfjN4cuda3std3__44plusIfEEE10Policy1000EN6thrust24THRUST_300001_SM_1000_NS6detail15normal_iteratorINSD_10device_ptrIfEEEEPfjS9_ffNS7_10__identityEEEvT0_T1_T2_T3_T4_T6__param_3[1],
	.param .f32 _ZN3cub18CUB_300001_SM_10006detail6reduce28DeviceReduceSingleTileKernelINS2_10policy_hubIfjN4cuda3std3__44plusIfEEE10Policy1000EN6thrust24THRUST_300001_SM_1000_NS6detail15normal_iteratorINSD_10device_ptrIfEEEEPfjS9_ffNS7_10__identityEEEvT0_T1_T2_T3_T4_T6__param_4,
	.param .align 1 .b8 _ZN3cub18CUB_300001_SM_10006detail6reduce28DeviceReduceSingleTileKernelINS2_10policy_hubIfjN4cuda3std3__44plusIfEEE10Policy1000EN6thrust24THRUST_300001_SM_1000_NS6detail15normal_iteratorINSD_10device_ptrIfEEEEPfjS9_ffNS7_10__identityEEEvT0_T1_T2_T3_T4_T6__param_5[1]
)
.maxntid 512
.minnctapersm 1
{
	.reg .pred 	%p<67>;
	.reg .b32 	%r<211>;
	.reg .b32 	%f<384>;
	.reg .b64 	%rd<84>;
	// demoted variable
	.shared .align 4 .b8 _ZZN3cub18CUB_300001_SM_10006detail6reduce28DeviceReduceSingleTileKernelINS2_10policy_hubIfjN4cuda3std3__44plusIfEEE10Policy1000EN6thrust24THRUST_300001_SM_1000_NS6detail15normal_iteratorINSD_10device_ptrIfEEEEPfjS9_ffNS7_10__identityEEEvT0_T1_T2_T3_T4_T6_E12temp_storage[84];
	ld.param.u64 	%rd9, [_ZN3cub18CUB_300001_SM_10006detail6reduce28DeviceReduceSingleTileKernelINS2_10policy_hubIfjN4cuda3std3__44plusIfEEE10Policy1000EN6thrust24THRUST_300001_SM_1000_NS6detail15normal_iteratorINSD_10device_ptrIfEEEEPfjS9_ffNS7_10__identityEEEvT0_T1_T2_T3_T4_T6__param_0];
	ld.param.u64 	%rd10, [_ZN3cub18CUB_300001_SM_10006detail6reduce28DeviceReduceSingleTileKernelINS2_10policy_hubIfjN4cuda3std3__44plusIfEEE10Policy1000EN6thrust24THRUST_300001_SM_1000_NS6detail15normal_iteratorINSD_10device_ptrIfEEEEPfjS9_ffNS7_10__identityEEEvT0_T1_T2_T3_T4_T6__param_1];
	ld.param.u32 	%r51, [_ZN3cub18CUB_300001_SM_10006detail6reduce28DeviceReduceSingleTileKernelINS2_10policy_hubIfjN4cuda3std3__44plusIfEEE10Policy1000EN6thrust24THRUST_300001_SM_1000_NS6detail15normal_iteratorINSD_10device_ptrIfEEEEPfjS9_ffNS7_10__identityEEEvT0_T1_T2_T3_T4_T6__param_2];
	ld.param.f32 	%f42, [_ZN3cub18CUB_300001_SM_10006detail6reduce28DeviceReduceSingleTileKernelINS2_10policy_hubIfjN4cuda3std3__44plusIfEEE10Policy1000EN6thrust24THRUST_300001_SM_1000_NS6detail15normal_iteratorINSD_10device_ptrIfEEEEPfjS9_ffNS7_10__identityEEEvT0_T1_T2_T3_T4_T6__param_4];
	cvta.to.global.u64 	%rd1, %rd10;
	setp.ne.s32 	%p1, %r51, 0;
	@%p1 bra 	$L__BB3_3;
	mov.u32 	%r193, %tid.x;
	setp.ne.s32 	%p66, %r193, 0;
	@%p66 bra 	$L__BB3_52;
	st.global.f32 	[%rd1], %f42;
	bra.uni 	$L__BB3_52;
$L__BB3_3:
	cvta.to.global.u64 	%rd2, %rd9;
	setp.gt.u32 	%p2, %r51, 8191;
	@%p2 bra 	$L__BB3_28;
	mov.u32 	%r1, %tid.x;
	setp.ge.u32 	%p24, %r1, %r51;
	mov.f32 	%f371, 0f00000000;
	mov.u32 	%r197, %r1;
	@%p24 bra 	$L__BB3_6;
	mul.wide.u32 	%rd73, %r1, 4;
	add.s64 	%rd74, %rd2, %rd73;
	ld.global.f32 	%f371, [%rd74];
	add.s32 	%r197, %r1, 512;
$L__BB3_6:
	setp.ge.u32 	%p25, %r197, %r51;
	@%p25 bra 	$L__BB3_19;
	not.b32 	%r120, %r197;
	add.s32 	%r121, %r51, %r120;
	shr.u32 	%r122, %r121, 9;
	add.s32 	%r4, %r122, 1;
	and.b32  	%r5, %r4, 15;
	setp.lt.u32 	%p26, %r121, 7680;
	@%p26 bra 	$L__BB3_10;
	and.b32  	%r123, %r4, 16777200;
	neg.s32 	%r195, %r123;
	mul.wide.u32 	%rd75, %r197, 4;
	add.s64 	%rd76, %rd75, %rd2;
	add.s64 	%rd82, %rd76, 16384;
$L__BB3_9:
	.pragma "nounroll";
	ld.global.f32 	%f205, [%rd82+-16384];
	add.f32 	%f206, %f371, %f205;
	ld.global.f32 	%f207, [%rd82+-14336];
	add.f32 	%f208, %f206, %f207;
	ld.global.f32 	%f209, [%rd82+-12288];
	add.f32 	%f210, %f208, %f209;
	ld.global.f32 	%f211, [%rd82+-10240];
	add.f32 	%f212, %f210, %f211;
	ld.global.f32 	%f213, [%rd82+-8192];
	add.f32 	%f214, %f212, %f213;
	ld.global.f32 	%f215, [%rd82+-6144];
	add.f32 	%f216, %f214, %f215;
	ld.global.f32 	%f217, [%rd82+-4096];
	add.f32 	%f218, %f216, %f217;
	ld.global.f32 	%f219, [%rd82+-2048];
	add.f32 	%f220, %f218, %f219;
	ld.global.f32 	%f221, [%rd82];
	add.f32 	%f222, %f220, %f221;
	ld.global.f32 	%f223, [%rd82+2048];
	add.f32 	%f224, %f222, %f223;
	ld.global.f32 	%f225, [%rd82+4096];
	add.f32 	%f226, %f224, %f225;
	ld.global.f32 	%f227, [%rd82+6144];
	add.f32 	%f228, %f226, %f227;
	ld.global.f32 	%f229, [%rd82+8192];
	add.f32 	%f230, %f228, %f229;
	ld.global.f32 	%f231, [%rd82+10240];
	add.f32 	%f232, %f230, %f231;
	ld.global.f32 	%f233, [%rd82+12288];
	add.f32 	%f234, %f232, %f233;
	ld.global.f32 	%f235, [%rd82+14336];
	add.f32 	%f371, %f234, %f235;
	add.s32 	%r197, %r197, 8192;
	add.s32 	%r195, %r195, 16;
	add.s64 	%rd82, %rd82, 32768;
	setp.ne.s32 	%p27, %r195, 0;
	@%p27 bra 	$L__BB3_9;
$L__BB3_10:
	setp.eq.s32 	%p28, %r5, 0;
	@%p28 bra 	$L__BB3_19;
	and.b32  	%r12, %r4, 7;
	setp.lt.u32 	%p29, %r5, 8;
	@%p29 bra 	$L__BB3_13;
	mul.wide.u32 	%rd77, %r197, 4;
	add.s64 	%rd78, %rd2, %rd77;
	ld.global.f32 	%f237, [%rd78];
	add.f32 	%f238, %f371, %f237;
	ld.global.f32 	%f239, [%rd78+2048];
	add.f32 	%f240, %f238, %f239;
	ld.global.f32 	%f241, [%rd78+4096];
	add.f32 	%f242, %f240, %f241;
	ld.global.f32 	%f243, [%rd78+6144];
	add.f32 	%f244, %f242, %f243;
	ld.global.f32 	%f245, [%rd78+8192];
	add.f32 	%f246, %f244, %f245;
	ld.global.f32 	%f247, [%rd78+10240];
	add.f32 	%f248, %f246, %f247;
	ld.global.f32 	%f249, [%rd78+12288];
	add.f32 	%f250, %f248, %f249;
	ld.global.f32 	%f251, [%rd78+14336];
	add.f32 	%f371, %f250, %f251;
	add.s32 	%r197, %r197, 4096;
$L__BB3_13:
	setp.eq.s32 	%p30, %r12, 0;
	@%p30 bra 	$L__BB3_19;
	and.b32  	%r15, %r4, 3;
	setp.lt.u32 	%p31, %r12, 4;
	@%p31 bra 	$L__BB3_16;
	mul.wide.u32 	%rd79, %r197, 4;
	add.s64 	%rd80, %rd2, %rd79;
	ld.global.f32 	%f253, [%rd80];
	add.f32 	%f254, %f371, %f253;
	ld.global.f32 	%f255, [%rd80+2048];
	add.f32 	%f256, %f254, %f255;
	ld.global.f32 	%f257, [%rd80+4096];
	add.f32 	%f258, %f256, %f257;
	ld.global.f32 	%f259, [%rd80+6144];
	add.f32 	%f371, %f258, %f259;
	add.s32 	%r197, %r197, 2048;
$L__BB3_16:
	setp.eq.s32 	%p32, %r15, 0;
	@%p32 bra 	$L__BB3_19;
	mul.wide.u32 	%rd81, %r197, 4;
	add.s64 	%rd83, %rd2, %rd81;
	neg.s32 	%r200, %r15;
$L__BB3_18:
	.pragma "nounroll";
	ld.global.f32 	%f260, [%rd83];
	add.f32 	%f371, %f371, %f260;
	add.s64 	%rd83, %rd83, 2048;
	add.s32 	%r200, %r200, 1;
	setp.ne.s32 	%p33, %r200, 0;
	@%p33 bra 	$L__BB3_18;
$L__BB3_19:
	setp.lt.u32 	%p34, %r51, 512;
	@%p34 bra 	$L__BB3_24;
	// begin inline asm
	mov.u32 %r162, %laneid;
	// end inline asm
	mov.b32 	%r164, %f371;
	mov.b32 	%r165, 1;
	mov.b32 	%r186, 31;
	mov.b32 	%r187, -1;
	// begin inline asm
	shfl.sync.down.b32 %r163, %r164, %r165, %r186, %r187;
	// end inline asm
	setp.gt.s32 	%p58, %r162, 30;
	mov.b32 	%f319, %r163;
	add.f32 	%f320, %f371, %f319;
	selp.f32 	%f321, %f371, %f320, %p58;
	mov.b32 	%r169, %f321;
	mov.b32 	%r170, 2;
	// begin inline asm
	shfl.sync.down.b32 %r168, %r169, %r170, %r186, %r187;
	// end inline asm
	setp.gt.s32 	%p59, %r162, 29;
	mov.b32 	%f322, %r168;
	add.f32 	%f323, %f321, %f322;
	selp.f32 	%f324, %f321, %f323, %p59;
	mov.b32 	%r174, %f324;
	mov.b32 	%r175, 4;
	// begin inline asm
	shfl.sync.down.b32 %r173, %r174, %r175, %r186, %r187;
	// end inline asm
	setp.gt.s32 	%p60, %r162, 27;
	mov.b32 	%f325, %r173;
	add.f32 	%f326, %f324, %f325;
	selp.f32 	%f327, %f324, %f326, %p60;
	mov.b32 	%r179, %f327;
	mov.b32 	%r180, 8;
	// begin inline asm
	shfl.sync.down.b32 %r178, %r179, %r180, %r186, %r187;
	// end inline asm
	setp.gt.s32 	%p61, %r162, 23;
	mov.b32 	%f328, %r178;
	add.f32 	%f329, %f327, %f328;
	selp.f32 	%f330, %f327, %f329, %p61;
	mov.b32 	%r184, %f330;
	mov.b32 	%r185, 16;
	// begin inline asm
	shfl.sync.down.b32 %r183, %r184, %r185, %r186, %r187;
	// end inline asm
	setp.gt.s32 	%p62, %r162, 15;
	mov.b32 	%f331, %r183;
	add.f32 	%f16, %f330, %f331;
	selp.f32 	%f383, %f330, %f16, %p62;
	setp.ne.s32 	%p63, %r162, 0;
	@%p63 bra 	$L__BB3_22;
	shr.u32 	%r188, %r1, 3;
	and.b32  	%r189, %r188, 124;
	mov.u32 	%r190, _ZZN3cub18CUB_300001_SM_10006detail6reduce28DeviceReduceSingleTileKernelINS2_10policy_hubIfjN4cuda3std3__44plusIfEEE10Policy1000EN6thrust24THRUST_300001_SM_1000_NS6detail15normal_iteratorINSD_10device_ptrIfEEEEPfjS9_ffNS7_10__identityEEEvT0_T1_T2_T3_T4_T6_E12temp_storage;
	add.s32 	%r191, %r190, %r189;
	st.shared.f32 	[%r191+16], %f16;
$L__BB3_22:
	bar.sync 	0;
	setp.ne.s32 	%p64, %r1, 0;
	@%p64 bra 	$L__BB3_50;
	ld.shared.f32 	%f332, [_ZZN3cub18CUB_300001_SM_10006detail6reduce28DeviceReduceSingleTileKernelINS2_10policy_hubIfjN4cuda3std3__44plusIfEEE10Policy1000EN6thrust24THRUST_300001_SM_1000_NS6detail15normal_iteratorINSD_10device_ptrIfEEEEPfjS9_ffNS7_10__identityEEEvT0_T1_T2_T3_T4_T6_E12temp_storage+20];
	add.f32 	%f333, %f383, %f332;
	ld.shared.f32 	%f334, [_ZZN3cub18CUB_300001_SM_10006detail6reduce28DeviceReduceSingleTileKernelINS2_10policy_hubIfjN4cuda3std3__44plusIfEEE10Policy1000EN6thrust24THRUST_300001_SM_1000_NS6detail15normal_iteratorINSD_10device_ptrIfEEEEPfjS9_ffNS7_10__identityEEEvT0_T1_T2_T3_T4_T6_E12temp_storage+24];
	add.f32 	%f335, %f333, %f334;
	ld.shared.f32 	%f336, [_ZZN3cub18CUB_300001_SM_10006detail6reduce28DeviceReduceSingleTileKernelINS2_10policy_hubIfjN4cuda3std3__44plusIfEEE10Policy1000EN6thrust24THRUST_300001_SM_1000_NS6detail15normal_iteratorINSD_10device_ptrIfEEEEPfjS9_ffNS7_10__identityEEEvT0_T1_T2_T3_T4_T6_E12temp_storage+28];
	add.f32 	%f337, %f335, %f336;
	ld.shared.f32 	%f338, [_ZZN3cub18CUB_300001_SM_10006detail6reduce28DeviceReduceSingleTileKernelINS2_10policy_hubIfjN4cuda3std3__44plusIfEEE10Policy1000EN6thrust24THRUST_300001_SM_1000_NS6detail15normal_iteratorINSD_10device_ptrIfEEEEPfjS9_ffNS7_10__identityEEEvT0_T1_T2_T3_T4_T6_E12temp_storage+32];
	add.f32 	%f339, %f337, %f338;
	ld.shared.f32 	%f340, [_ZZN3cub18CUB_300001_SM_10006detail6reduce28DeviceReduceSingleTileKernelINS2_10policy_hubIfjN4cuda3std3__44plusIfEEE10Policy1000EN6thrust24THRUST_300001_SM_1000_NS6detail15normal_iteratorINSD_10device_ptrIfEEEEPfjS9_ffNS7_10__identityEEEvT0_T1_T2_T3_T4_T6_E12temp_storage+36];
	add.f32 	%f341, %f339, %f340;
	ld.shared.f32 	%f342, [_ZZN3cub18CUB_300001_SM_10006detail6reduce28DeviceReduceSingleTileKernelINS2_10policy_hubIfjN4cuda3std3__44plusIfEEE10Policy1000EN6thrust24THRUST_300001_SM_1000_NS6detail15normal_iteratorINSD_10device_ptrIfEEEEPfjS9_ffNS7_10__identityEEEvT0_T1_T2_T3_T4_T6_E12temp_storage+40];
	add.f32 	%f343, %f341, %f342;
	ld.shared.f32 	%f344, [_ZZN3cub18CUB_300001_SM_10006detail6reduce28DeviceReduceSingleTileKernelINS2_10policy_hubIfjN4cuda3std3__44plusIfEEE10Policy1000EN6thrust24THRUST_300001_SM_1000_NS6detail15normal_iteratorINSD_10device_ptrIfEEEEPfjS9_ffNS7_10__identityEEEvT0_T1_T2_T3_T4_T6_E12temp_storage+44];
	add.f32 	%f345, %f343, %f344;
	ld.shared.f32 	%f346, [_ZZN3cub18CUB_300001_SM_10006detail6reduce28DeviceReduceSingleTileKernelINS2_10policy_hubIfjN4cuda3std3__44plusIfEEE10Policy1000EN6thrust24THRUST_300001_SM_1000_NS6detail15normal_iteratorINSD_10device_ptrIfEEEEPfjS9_ffNS7_10__identityEEEvT0_T1_T2_T3_T4_T6_E12temp_storage+48];
	add.f32 	%f347, %f345, %f346;
	ld.shared.f32 	%f348, [_ZZN3cub18CUB_300001_SM_10006detail6reduce28DeviceReduceSingleTileKernelINS2_10policy_hubIfjN4cuda3std3__44plusIfEEE10Policy1000EN6thrust24THRUST_300001_SM_1000_NS6detail15normal_iteratorINSD_10device_ptrIfEEEEPfjS9_ffNS7_10__identityEEEvT0_T1_T2_T3_T4_T6_E12temp_storage+52];
	add.f32 	%f349, %f347, %f348;
	ld.shared.f32 	%f350, [_ZZN3cub18CUB_300001_SM_10006detail6reduce28DeviceReduceSingleTileKernelINS2_10policy_hubIfjN4cuda3std3__44plusIfEEE10Policy1000EN6thrust24THRUST_300001_SM_1000_NS6detail15normal_iteratorINSD_10device_ptrIfEEEEPfjS9_ffNS7_10__identityEEEvT0_T1_T2_T3_T4_T6_E12temp_storage+56];
	add.f32 	%f351, %f349, %f350;
	ld.shared.f32 	%f352, [_ZZN3cub18CUB_300001_SM_10006detail6reduce28DeviceReduceSingleTileKernelINS2_10policy_hubIfjN4cuda3std3__44plusIfEEE10Policy1000EN6thrust24THRUST_300001_SM_1000_NS6detail15normal_iteratorINSD_10device_ptrIfEEEEPfjS9_ffNS7_10__identityEEEvT0_T1_T2_T3_T4_T6_E12temp_storage+60];
	add.f32 	%f353, %f351, %f352;
	ld.shared.f32 	%f354, [_ZZN3cub18CUB_300001_SM_10006detail6reduce28DeviceReduceSingleTileKernelINS2_10policy_hubIfjN4cuda3std3__44plusIfEEE10Policy1000EN6thrust24THRUST_300001_SM_1000_NS6detail15normal_iteratorINSD_10device_ptrIfEEEEPfjS9_ffNS7_10__identityEEEvT0_T1_T2_T3_T4_T6_E12temp_storage+64];
	add.f32 	%f355, %f353, %f354;
	ld.shared.f32 	%f356, [_ZZN3cub18CUB_300001_SM_10006detail6reduce28DeviceReduceSingleTileKernelINS2_10policy_hubIfjN4cuda3std3__44plusIfEEE10Policy1000EN6thrust24THRUST_300001_SM_1000_NS6detail15normal_iteratorINSD_10device_ptrIfEEEEPfjS9_ffNS7_10__identityEEEvT0_T1_T2_T3_T4_T6_E12temp_storage+68];
	add.f32 	%f357, %f355, %f356;
	ld.shared.f32 	%f358, [_ZZN3cub18CUB_300001_SM_10006detail6reduce28DeviceReduceSingleTileKernelINS2_10policy_hubIfjN4cuda3std3__44plusIfEEE10Policy1000EN6thrust24THRUST_300001_SM_1000_NS6detail15normal_iteratorINSD_10device_ptrIfEEEEPfjS9_ffNS7_10__identityEEEvT0_T1_T2_T3_T4_T6_E12temp_storage+72];
	add.f32 	%f359, %f357, %f358;
	ld.shared.f32 	%f360, [_ZZN3cub18CUB_300001_SM_10006detail6reduce28DeviceReduceSingleTileKernelINS2_10policy_hubIfjN4cuda3std3__44plusIfEEE10Policy1000EN6thrust24THRUST_300001_SM_1000_NS6detail15normal_iteratorINSD_10device_ptrIfEEEEPfjS9_ffNS7_10__identityEEEvT0_T1_T2_T3_T4_T6_E12temp_storage+76];
	add.f32 	%f383, %f359, %f360;
	bra.uni 	$L__BB3_50;
$L__BB3_24:
	// begin inline asm
	mov.u32 %r124, %laneid;
	// end inline asm
	and.b32  	%r150, %r1, 992;
	add.s32 	%r151, %r150, 32;
	setp.gt.u32 	%p35, %r151, %r51;
	not.b32 	%r152, %r150;
	add.s32 	%r153, %r51, %r152;
	selp.b32 	%r148, %r153, 31, %p35;
	mov.b32 	%r126, %f371;
	mov.b32 	%r127, 1;
	mov.b32 	%r149, -1;
	// begin inline asm
	shfl.sync.down.b32 %r125, %r126, %r127, %r148, %r149;
	// end inline asm
	setp.lt.s32 	%p36, %r124, %r148;
	mov.b32 	%f261, %r125;
	add.f32 	%f262, %f371, %f261;
	selp.f32 	%f263, %f262, %f371, %p36;
	mov.b32 	%r131, %f263;
	mov.b32 	%r132, 2;
	// begin inline asm
	shfl.sync.down.b32 %r130, %r131, %r132, %r148, %r149;
	// end inline asm
	add.s32 	%r154, %r124, 2;
	setp.gt.s32 	%p37, %r154, %r148;
	mov.b32 	%f264, %r130;
	add.f32 	%f265, %f263, %f264;
	selp.f32 	%f266, %f263, %f265, %p37;
	mov.b32 	%r136, %f266;
	mov.b32 	%r137, 4;
	// begin inline asm
	shfl.sync.down.b32 %r135, %r136, %r137, %r148, %r149;
	// end inline asm
	add.s32 	%r155, %r124, 4;
	setp.gt.s32 	%p38, %r155, %r148;
	mov.b32 	%f267, %r135;
	add.f32 	%f268, %f266, %f267;
	selp.f32 	%f269, %f266, %f268, %p38;
	mov.b32 	%r141, %f269;
	mov.b32 	%r142, 8;
	// begin inline asm
	shfl.sync.down.b32 %r140, %r141, %r142, %r148, %r149;
	// end inline asm
	add.s32 	%r156, %r124, 8;
	setp.gt.s32 	%p39, %r156, %r148;
	mov.b32 	%f270, %r140;
	add.f32 	%f271, %f269, %f270;
	selp.f32 	%f272, %f269, %f271, %p39;
	mov.b32 	%r146, %f272;
	mov.b32 	%r147, 16;
	// begin inline asm
	shfl.sync.down.b32 %r145, %r146, %r147, %r148, %r149;
	// end inline asm
	add.s32 	%r157, %r124, 16;
	setp.gt.s32 	%p40, %r157, %r148;
	mov.b32 	%f273, %r145;
	add.f32 	%f274, %f272, %f273;
	selp.f32 	%f383, %f272, %f274, %p40;
	setp.ne.s32 	%p41, %r124, 0;
	@%p41 bra 	$L__BB3_26;
	shr.u32 	%r158, %r1, 3;
	and.b32  	%r159, %r158, 124;
	mov.u32 	%r160, _ZZN3cub18CUB_300001_SM_10006detail6reduce28DeviceReduceSingleTileKernelINS2_10policy_hubIfjN4cuda3std3__44plusIfEEE10Policy1000EN6thrust24THRUST_300001_SM_1000_NS6detail15normal_iteratorINSD_10device_ptrIfEEEEPfjS9_ffNS7_10__identityEEEvT0_T1_T2_T3_T4_T6_E12temp_storage;
	add.s32 	%r161, %r160, %r159;
	st.shared.f32 	[%r161+16], %f383;
$L__BB3_26:
	bar.sync 	0;
	setp.ne.s32 	%p42, %r1, 0;
	@%p42 bra 	$L__BB3_50;
	setp.gt.u32 	%p43, %r51, 32;
	ld.shared.f32 	%f275, [_ZZN3cub18CUB_300001_SM_10006detail6reduce28DeviceReduceSingleTileKernelINS2_10policy_hubIfjN4cuda3std3__44plusIfEEE10Policy1000EN6thrust24THRUST_300001_SM_1000_NS6detail15normal_iteratorINSD_10device_ptrIfEEEEPfjS9_ffNS7_10__identityEEEvT0_T1_T2_T3_T4_T6_E12temp_storage+20];
	add.f32 	%f276, %f383, %f275;
	selp.f32 	%f277, %f276, %f383, %p43;
	setp.gt.u32 	%p44, %r51, 64;
	ld.shared.f32 	%f278, [_ZZN3cub18CUB_300001_SM_10006detail6reduce28DeviceReduceSingleTileKernelINS2_10policy_hubIfjN4cuda3std3__44plusIfEEE10Policy1000EN6thrust24THRUST_300001_SM_1000_NS6detail15normal_iteratorINSD_10device_ptrIfEEEEPfjS9_ffNS7_10__identityEEEvT0_T1_T2_T3_T4_T6_E12temp_storage+24];
	add.f32 	%f279, %f278, %f277;
	selp.f32 	%f280, %f279, %f277, %p44;
	setp.gt.u32 	%p45, %r51, 96;
	ld.shared.f32 	%f281, [_ZZN3cub18CUB_300001_SM_10006detail6reduce28DeviceReduceSingleTileKernelINS2_10policy_hubIfjN4cuda3std3__44plusIfEEE10Policy1000EN6thrust24THRUST_300001_SM_1000_NS6detail15normal_iteratorINSD_10device_ptrIfEEEEPfjS9_ffNS7_10__identityEEEvT0_T1_T2_T3_T4_T6_E12temp_storage+28];
	add.f32 	%f282, %f281, %f280;
	selp.f32 	%f283, %f282, %f280, %p45;
	setp.gt.u32 	%p46, %r51, 128;
	ld.shared.f32 	%f284, [_ZZN3cub18CUB_300001_SM_10006detail6reduce28DeviceReduceSingleTileKernelINS2_10policy_hubIfjN4cuda3std3__44plusIfEEE10Policy1000EN6thrust24THRUST_300001_SM_1000_NS6detail15normal_iteratorINSD_10device_ptrIfEEEEPfjS9_ffNS7_10__identityEEEvT0_T1_T2_T3_T4_T6_E12temp_storage+32];
	add.f32 	%f285, %f284, %f283;
	selp.f32 	%f286, %f285, %f283, %p46;
	setp.gt.u32 	%p47, %r51, 160;
	ld.shared.f32 	%f287, [_ZZN3cub18CUB_300001_SM_10006detail6reduce28DeviceReduceSingleTileKernelINS2_10policy_hubIfjN4cuda3std3__44plusIfEEE10Policy1000EN6thrust24THRUST_300001_SM_1000_NS6detail15normal_iteratorINSD_10device_ptrIfEEEEPfjS9_ffNS7_10__identityEEEvT0_T1_T2_T3_T4_T6_E12temp_storage+36];
	add.f32 	%f288, %f287, %f286;
	selp.f32 	%f289, %f288, %f286, %p47;
	setp.gt.u32 	%p48, %r51, 192;
	ld.shared.f32 	%f290, [_ZZN3cub18CUB_300001_SM_10006detail6reduce28DeviceReduceSingleTileKernelINS2_10policy_hubIfjN4cuda3std3__44plusIfEEE10Policy1000EN6thrust24THRUST_300001_SM_1000_NS6detail15normal_iteratorINSD_10device_ptrIfEEEEPfjS9_ffNS7_10__identityEEEvT0_T1_T2_T3_T4_T6_E12temp_storage+40];
	add.f32 	%f291, %f290, %f289;
	selp.f32 	%f292, %f291, %f289, %p48;
	setp.gt.u32 	%p49, %r51, 224;
	ld.shared.f32 	%f293, [_ZZN3cub18CUB_300001_SM_10006detail6reduce28DeviceReduceSingleTileKernelINS2_10policy_hubIfjN4cuda3std3__44plusIfEEE10Policy1000EN6thrust24THRUST_300001_SM_1000_NS6detail15normal_iteratorINSD_10device_ptrIfEEEEPfjS9_ffNS7_10__identityEEEvT0_T1_T2_T3_T4_T6_E12temp_storage+44];
	add.f32 	%f294, %f293, %f292;
	selp.f32 	%f295, %f294, %f292, %p49;
	setp.gt.u32 	%p50, %r51, 256;
	ld.shared.f32 	%f296, [_ZZN3cub18CUB_300001_SM_10006detail6reduce28DeviceReduceSingleTileKernelINS2_10policy_hubIfjN4cuda3std3__44plusIfEEE10Policy1000EN6thrust24THRUST_300001_SM_1000_NS6detail15normal_iteratorINSD_10device_ptrIfEEEEPfjS9_ffNS7_10__identityEEEvT0_T1_T2_T3_T4_T6_E12temp_storage+48];
	add.f32 	%f297, %f296, %f295;
	selp.f32 	%f298, %f297, %f295, %p50;
	setp.gt.u32 	%p51, %r51, 288;
	ld.shared.f32 	%f299, [_ZZN3cub18CUB_300001_SM_10006detail6reduce28DeviceReduceSingleTileKernelINS2_10policy_hubIfjN4cuda3std3__44plusIfEEE10Policy1000EN6thrust24THRUST_300001_SM_1000_NS6detail15normal_iteratorINSD_10device_ptrIfEEEEPfjS9_ffNS7_10__identityEEEvT0_T1_T2_T3_T4_T6_E12temp_storage+52];
	add.f32 	%f300, %f299, %f298;
	selp.f32 	%f301, %f300, %f298, %p51;
	setp.gt.u32 	%p52, %r51, 320;
	ld.shared.f32 	%f302, [_ZZN3cub18CUB_300001_SM_10006detail6reduce28DeviceReduceSingleTileKernelINS2_10policy_hubIfjN4cuda3std3__44plusIfEEE10Policy1000EN6thrust24THRUST_300001_SM_1000_NS6detail15normal_iteratorINSD_10device_ptrIfEEEEPfjS9_ffNS7_10__identityEEEvT0_T1_T2_T3_T4_T6_E12temp_storage+56];
	add.f32 	%f303, %f302, %f301;
	selp.f32 	%f304, %f303, %f301, %p52;
	setp.gt.u32 	%p53, %r51, 352;
	ld.shared.f32 	%f305, [_ZZN3cub18CUB_300001_SM_10006detail6reduce28DeviceReduceSingleTileKernelINS2_10policy_hubIfjN4cuda3std3__44plusIfEEE10Policy1000EN6thrust24THRUST_300001_SM_1000_NS6detail15normal_iteratorINSD_10device_ptrIfEEEEPfjS9_ffNS7_10__identityEEEvT0_T1_T2_T3_T4_T6_E12temp_storage+60];
	add.f32 	%f306, %f305, %f304;
	selp.f32 	%f307, %f306, %f304, %p53;
	setp.gt.u32 	%p54, %r51, 384;
	ld.shared.f32 	%f308, [_ZZN3cub18CUB_300001_SM_10006detail6reduce28DeviceReduceSingleTileKernelINS2_10policy_hubIfjN4cuda3std3__44plusIfEEE10Policy1000EN6thrust24THRUST_300001_SM_1000_NS6detail15normal_iteratorINSD_10device_ptrIfEEEEPfjS9_ffNS7_10__identityEEEvT0_T1_T2_T3_T4_T6_E12temp_storage+64];
	add.f32 	%f309, %f308, %f307;
	selp.f32 	%f310, %f309, %f307, %p54;
	setp.gt.u32 	%p55, %r51, 416;
	ld.shared.f32 	%f311, [_ZZN3cub18CUB_300001_SM_10006detail6reduce28DeviceReduceSingleTileKernelINS2_10policy_hubIfjN4cuda3std3__44plusIfEEE10Policy1000EN6thrust24THRUST_300001_SM_1000_NS6detail15normal_iteratorINSD_10device_ptrIfEEEEPfjS9_ffNS7_10__identityEEEvT0_T1_T2_T3_T4_T6_E12temp_storage+68];
	add.f32 	%f312, %f311, %f310;
	selp.f32 	%f313, %f312, %f310, %p55;
	setp.gt.u32 	%p56, %r51, 448;
	ld.shared.f32 	%f314, [_ZZN3cub18CUB_300001_SM_10006detail6reduce28DeviceReduceSingleTileKernelINS2_10policy_hubIfjN4cuda3std3__44plusIfEEE10Policy1000EN6thrust24THRUST_300001_SM_1000_NS6detail15normal_iteratorINSD_10device_ptrIfEEEEPfjS9_ffNS7_10__identityEEEvT0_T1_T2_T3_T4_T6_E12temp_storage+72];
	add.f32 	%f315, %f314, %f313;
	selp.f32 	%f316, %f315, %f313, %p56;
	setp.gt.u32 	%p57, %r51, 480;
	ld.shared.f32 	%f317, [_ZZN3cub18CUB_300001_SM_10006detail6reduce28DeviceReduceSingleTileKernelINS2_10policy_hubIfjN4cuda3std3__44plusIfEEE10Policy1000EN6thrust24THRUST_300001_SM_1000_NS6detail15normal_iteratorINSD_10device_ptrIfEEEEPfjS9_ffNS7_10__identityEEEvT0_T1_T2_T3_T4_T6_E12temp_storage+76];
	add.f32 	%f318, %f317, %f316;
	selp.f32 	%f383, %f318, %f316, %p57;
	bra.uni 	$L__BB3_50;
$L__BB3_28:
	mov.u32 	%r21, %tid.x;
	mul.wide.u32 	%rd11, %r21, 4;
	add.s64 	%rd12, %rd2, %rd11;
	ld.global.f32 	%f43, [%rd12];
	ld.global.f32 	%f44, [%rd12+2048];
	ld.global.f32 	%f45, [%rd12+4096];
	ld.global.f32 	%f46, [%rd12+6144];
	ld.global.f32 	%f47, [%rd12+8192];
	ld.global.f32 	%f48, [%rd12+10240];
	ld.global.f32 	%f49, [%rd12+12288];
	ld.global.f32 	%f50, [%rd12+14336];
	ld.global.f32 	%f51, [%rd12+16384];
	ld.global.f32 	%f52, [%rd12+18432];
	ld.global.f32 	%f53, [%rd12+20480];
	ld.global.f32 	%f54, [%rd12+22528];
	ld.global.f32 	%f55, [%rd12+24576];
	ld.global.f32 	%f56, [%rd12+26624];
	ld.global.f32 	%f57, [%rd12+28672];
	ld.global.f32 	%f58, [%rd12+30720];
	add.f32 	%f59, %f43, %f44;
	add.f32 	%f60, %f45, %f46;
	add.f32 	%f61, %f47, %f48;
	add.f32 	%f62, %f49, %f50;
	add.f32 	%f63, %f51, %f52;
	add.f32 	%f64, %f53, %f54;
	add.f32 	%f65, %f55, %f56;
	add.f32 	%f66, %f57, %f58;
	add.f32 	%f67, %f59, %f60;
	add.f32 	%f68, %f61, %f62;
	add.f32 	%f69, %f63, %f64;
	add.f32 	%f70, %f65, %f66;
	add.f32 	%f71, %f67, %f68;
	add.f32 	%f72, %f69, %f70;
	add.f32 	%f382, %f71, %f72;
	add.s32 	%r22, %r51, -8192;
	setp.lt.u32 	%p3, %r22, 8192;
	mov.b32 	%r202, 8192;
	@%p3 bra 	$L__BB3_32;
	mov.b32 	%r202, 8192;
$L__BB3_30:
	add.s32 	%r54, %r21, %r202;
	mul.wide.u32 	%rd13, %r54, 4;
	add.s64 	%rd14, %rd2, %rd13;
	ld.global.f32 	%f73, [%rd14];
	ld.global.f32 	%f74, [%rd14+2048];
	ld.global.f32 	%f75, [%rd14+4096];
	ld.global.f32 	%f76, [%rd14+6144];
	ld.global.f32 	%f77, [%rd14+8192];
	ld.global.f32 	%f78, [%rd14+10240];
	ld.global.f32 	%f79, [%rd14+12288];
	ld.global.f32 	%f80, [%rd14+14336];
	ld.global.f32 	%f81, [%rd14+16384];
	ld.global.f32 	%f82, [%rd14+18432];
	ld.global.f32 	%f83, [%rd14+20480];
	ld.global.f32 	%f84, [%rd14+22528];
	ld.global.f32 	%f85, [%rd14+24576];
	ld.global.f32 	%f86, [%rd14+26624];
	ld.global.f32 	%f87, [%rd14+28672];
	ld.global.f32 	%f88, [%rd14+30720];
	add.f32 	%f89, %f382, %f73;
	add.f32 	%f90, %f74, %f75;
	add.f32 	%f91, %f76, %f77;
	add.f32 	%f92, %f78, %f79;
	add.f32 	%f93, %f80, %f81;
	add.f32 	%f94, %f82, %f83;
	add.f32 	%f95, %f84, %f85;
	add.f32 	%f96, %f86, %f87;
	add.f32 	%f97, %f89, %f90;
	add.f32 	%f98, %f91, %f92;
	add.f32 	%f99, %f93, %f94;
	add.f32 	%f100, %f95, %f96;
	add.f32 	%f101, %f97, %f98;
	add.f32 	%f102, %f99, %f100;
	add.f32 	%f103, %f101, %f102;
	add.f32 	%f382, %f103, %f88;
	sub.s32 	%r55, %r51, %r202;
	setp.lt.u32 	%p4, %r55, 8192;
	@%p4 bra 	$L__BB3_46;
	add.s32 	%r202, %r202, 8192;
	setp.le.u32 	%p5, %r202, %r22;
	@%p5 bra 	$L__BB3_30;
$L__BB3_32:
	setp.le.u32 	%p6, %r51, %r202;
	sub.s32 	%r56, %r51, %r202;
	setp.ge.s32 	%p7, %r21, %r56;
	or.pred  	%p8, %p6, %p7;
	@%p8 bra 	$L__BB3_46;
	not.b32 	%r58, %r21;
	add.s32 	%r59, %r51, %r58;
	sub.s32 	%r60, %r59, %r202;
	shr.u32 	%r61, %r60, 9;
	add.s32 	%r26, %r61, 1;
	and.b32  	%r27, %r26, 15;
	setp.lt.u32 	%p9, %r60, 7680;
	mov.u32 	%r207, %r21;
	@%p9 bra 	$L__BB3_37;
	or.b32  	%r205, %r21, 4096;
	add.s32 	%r204, %r21, %r202;
	and.b32  	%r62, %r26, 16777200;
	neg.s32 	%r203, %r62;
$L__BB3_35:
	.pragma "nounroll";
	mul.wide.u32 	%rd15, %r204, 4;
	add.s64 	%rd16, %rd2, %rd15;
	ld.global.f32 	%f105, [%rd16];
	add.f32 	%f106, %f382, %f105;
	add.s32 	%r63, %r204, 512;
	mul.wide.u32 	%rd17, %r63, 4;
	add.s64 	%rd18, %rd2, %rd17;
	ld.global.f32 	%f107, [%rd18];
	add.f32 	%f108, %f106, %f107;
	add.s32 	%r64, %r204, 1024;
	mul.wide.u32 	%rd19, %r64, 4;
	add.s64 	%rd20, %rd2, %rd19;
	ld.global.f32 	%f109, [%rd20];
	add.f32 	%f110, %f108, %f109;
	add.s32 	%r65, %r204, 1536;
	mul.wide.u32 	%rd21, %r65, 4;
	add.s64 	%rd22, %rd2, %rd21;
	ld.global.f32 	%f111, [%rd22];
	add.f32 	%f112, %f110, %f111;
	add.s32 	%r66, %r204, 2048;
	mul.wide.u32 	%rd23, %r66, 4;
	add.s64 	%rd24, %rd2, %rd23;
	ld.global.f32 	%f113, [%rd24];
	add.f32 	%f114, %f112, %f113;
	add.s32 	%r67, %r204, 2560;
	mul.wide.u32 	%rd25, %r67, 4;
	add.s64 	%rd26, %rd2, %rd25;
	ld.global.f32 	%f115, [%rd26];
	add.f32 	%f116, %f114, %f115;
	add.s32 	%r68, %r204, 3072;
	mul.wide.u32 	%rd27, %r68, 4;
	add.s64 	%rd28, %rd2, %rd27;
	ld.global.f32 	%f117, [%rd28];
	add.f32 	%f118, %f116, %f117;
	add.s32 	%r69, %r204, 3584;
	mul.wide.u32 	%rd29, %r69, 4;
	add.s64 	%rd30, %rd2, %rd29;
	ld.global.f32 	%f119, [%rd30];
	add.f32 	%f120, %f118, %f119;
	add.s32 	%r70, %r204, 4096;
	mul.wide.u32 	%rd31, %r70, 4;
	add.s64 	%rd32, %rd2, %rd31;
	ld.global.f32 	%f121, [%rd32];
	add.f32 	%f122, %f120, %f121;
	add.s32 	%r71, %r204, 4608;
	mul.wide.u32 	%rd33, %r71, 4;
	add.s64 	%rd34, %rd2, %rd33;
	ld.global.f32 	%f123, [%rd34];
	add.f32 	%f124, %f122, %f123;
	add.s32 	%r72, %r204, 5120;
	mul.wide.u32 	%rd35, %r72, 4;
	add.s64 	%rd36, %rd2, %rd35;
	ld.global.f32 	%f125, [%rd36];
	add.f32 	%f126, %f124, %f125;
	add.s32 	%r73, %r204, 5632;
	mul.wide.u32 	%rd37, %r73, 4;
	add.s64 	%rd38, %rd2, %rd37;
	ld.global.f32 	%f127, [%rd38];
	add.f32 	%f128, %f126, %f127;
	add.s32 	%r74, %r204, 6144;
	mul.wide.u32 	%rd39, %r74, 4;
	add.s64 	%rd40, %rd2, %rd39;
	ld.global.f32 	%f129, [%rd40];
	add.f32 	%f130, %f128, %f129;
	add.s32 	%r75, %r204, 6656;
	mul.wide.u32 	%rd41, %r75, 4;
	add.s64 	%rd42, %rd2, %rd41;
	ld.global.f32 	%f131, [%rd42];
	add.f32 	%f132, %f130, %f131;
	add.s32 	%r76, %r204, 7168;
	mul.wide.u32 	%rd43, %r76, 4;
	add.s64 	%rd44, %rd2, %rd43;
	ld.global.f32 	%f133, [%rd44];
	add.f32 	%f134, %f132, %f133;
	add.s32 	%r77, %r204, 7680;
	mul.wide.u32 	%rd45, %r77, 4;
	add.s64 	%rd46, %rd2, %rd45;
	ld.global.f32 	%f135, [%rd46];
	add.f32 	%f382, %f134, %f135;
	add.s32 	%r205, %r205, 8192;
	add.s32 	%r204, %r204, 8192;
	add.s32 	%r203, %r203, 16;
	setp.ne.s32 	%p10, %r203, 0;
	@%p10 bra 	$L__BB3_35;
	add.s32 	%r207, %r205, -4096;
$L__BB3_37:
	setp.eq.s32 	%p11, %r27, 0;
	@%p11 bra 	$L__BB3_46;
	and.b32  	%r39, %r26, 7;
	setp.lt.u32 	%p12, %r27, 8;
	@%p12 bra 	$L__BB3_40;
	add.s32 	%r78, %r207, %r202;
	mul.wide.u32 	%rd47, %r78, 4;
	add.s64 	%rd48, %rd2, %rd47;
	ld.global.f32 	%f137, [%rd48];
	add.f32 	%f138, %f382, %f137;
	add.s32 	%r79, %r78, 512;
	mul.wide.u32 	%rd49, %r79, 4;
	add.s64 	%rd50, %rd2, %rd49;
	ld.global.f32 	%f139, [%rd50];
	add.f32 	%f140, %f138, %f139;
	add.s32 	%r80, %r78, 1024;
	mul.wide.u32 	%rd51, %r80, 4;
	add.s64 	%rd52, %rd2, %rd51;
	ld.global.f32 	%f141, [%rd52];
	add.f32 	%f142, %f140, %f141;
	add.s32 	%r81, %r78, 1536;
	mul.wide.u32 	%rd53, %r81, 4;
	add.s64 	%rd54, %rd2, %rd53;
	ld.global.f32 	%f143, [%rd54];
	add.f32 	%f144, %f142, %f143;
	add.s32 	%r82, %r78, 2048;
	mul.wide.u32 	%rd55, %r82, 4;
	add.s64 	%rd56, %rd2, %rd55;
	ld.global.f32 	%f145, [%rd56];
	add.f32 	%f146, %f144, %f145;
	add.s32 	%r83, %r78, 2560;
	mul.wide.u32 	%rd57, %r83, 4;
	add.s64 	%rd58, %rd2, %rd57;
	ld.global.f32 	%f147, [%rd58];
	add.f32 	%f148, %f146, %f147;
	add.s32 	%r84, %r78, 3072;
	mul.wide.u32 	%rd59, %r84, 4;
	add.s64 	%rd60, %rd2, %rd59;
	ld.global.f32 	%f149, [%rd60];
	add.f32 	%f150, %f148, %f149;
	add.s32 	%r85, %r78, 3584;
	mul.wide.u32 	%rd61, %r85, 4;
	add.s64 	%rd62, %rd2, %rd61;
	ld.global.f32 	%f151, [%rd62];
	add.f32 	%f382, %f150, %f151;
	add.s32 	%r207, %r207, 4096;
$L__BB3_40:
	setp.eq.s32 	%p13, %r39, 0;
	@%p13 bra 	$L__BB3_46;
	and.b32  	%r42, %r26, 3;
	setp.lt.u32 	%p14, %r39, 4;
	@%p14 bra 	$L__BB3_43;
	add.s32 	%r86, %r207, %r202;
	mul.wide.u32 	%rd63, %r86, 4;
	add.s64 	%rd64, %rd2, %rd63;
	ld.global.f32 	%f153, [%rd64];
	add.f32 	%f154, %f382, %f153;
	add.s32 	%r87, %r86, 512;
	mul.wide.u32 	%rd65, %r87, 4;
	add.s64 	%rd66, %rd2, %rd65;
	ld.global.f32 	%f155, [%rd66];
	add.f32 	%f156, %f154, %f155;
	add.s32 	%r88, %r86, 1024;
	mul.wide.u32 	%rd67, %r88, 4;
	add.s64 	%rd68, %rd2, %rd67;
	ld.global.f32 	%f157, [%rd68];
	add.f32 	%f158, %f156, %f157;
	add.s32 	%r89, %r86, 1536;
	mul.wide.u32 	%rd69, %r89, 4;
	add.s64 	%rd70, %rd2, %rd69;
	ld.global.f32 	%f159, [%rd70];
	add.f32 	%f382, %f158, %f159;
	add.s32 	%r207, %r207, 2048;
$L__BB3_43:
	setp.eq.s32 	%p15, %r42, 0;
	@%p15 bra 	$L__BB3_46;
	add.s32 	%r210, %r207, %r202;
	neg.s32 	%r209, %r42;
$L__BB3_45:
	.pragma "nounroll";
	mul.wide.u32 	%rd71, %r210, 4;
	add.s64 	%rd72, %rd2, %rd71;
	ld.global.f32 	%f160, [%rd72];
	add.f32 	%f382, %f382, %f160;
	add.s32 	%r210, %r210, 512;
	add.s32 	%r209, %r209, 1;
	setp.ne.s32 	%p16, %r209, 0;
	@%p16 bra 	$L__BB3_45;
$L__BB3_46:
	// begin inline asm
	mov.u32 %r90, %laneid;
	// end inline asm
	mov.b32 	%r92, %f382;
	mov.b32 	%r93, 1;
	mov.b32 	%r114, 31;
	mov.b32 	%r115, -1;
	// begin inline asm
	shfl.sync.down.b32 %r91, %r92, %r93, %r114, %r115;
	// end inline asm
	setp.gt.s32 	%p17, %r90, 30;
	mov.b32 	%f161, %r91;
	add.f32 	%f162, %f382, %f161;
	selp.f32 	%f163, %f382, %f162, %p17;
	mov.b32 	%r97, %f163;
	mov.b32 	%r98, 2;
	// begin inline asm
	shfl.sync.down.b32 %r96, %r97, %r98, %r114, %r115;
	// end inline asm
	setp.gt.s32 	%p18, %r90, 29;
	mov.b32 	%f164, %r96;
	add.f32 	%f165, %f163, %f164;
	selp.f32 	%f166, %f163, %f165, %p18;
	mov.b32 	%r102, %f166;
	mov.b32 	%r103, 4;
	// begin inline asm
	shfl.sync.down.b32 %r101, %r102, %r103, %r114, %r115;
	// end inline asm
	setp.gt.s32 	%p19, %r90, 27;
	mov.b32 	%f167, %r101;
	add.f32 	%f168, %f166, %f167;
	selp.f32 	%f169, %f166, %f168, %p19;
	mov.b32 	%r107, %f169;
	mov.b32 	%r108, 8;
	// begin inline asm
	shfl.sync.down.b32 %r106, %r107, %r108, %r114, %r115;
	// end inline asm
	setp.gt.s32 	%p20, %r90, 23;
	mov.b32 	%f170, %r106;
	add.f32 	%f171, %f169, %f170;
	selp.f32 	%f172, %f169, %f171, %p20;
	mov.b32 	%r112, %f172;
	mov.b32 	%r113, 16;
	// begin inline asm
	shfl.sync.down.b32 %r111, %r112, %r113, %r114, %r115;
	// end inline asm
	setp.gt.s32 	%p21, %r90, 15;
	mov.b32 	%f173, %r111;
	add.f32 	%f38, %f172, %f173;
	selp.f32 	%f383, %f172, %f38, %p21;
	setp.ne.s32 	%p22, %r90, 0;
	@%p22 bra 	$L__BB3_48;
	shr.u32 	%r116, %r21, 3;
	and.b32  	%r117, %r116, 124;
	mov.u32 	%r118, _ZZN3cub18CUB_300001_SM_10006detail6reduce28DeviceReduceSingleTileKernelINS2_10policy_hubIfjN4cuda3std3__44plusIfEEE10Policy1000EN6thrust24THRUST_300001_SM_1000_NS6detail15normal_iteratorINSD_10device_ptrIfEEEEPfjS9_ffNS7_10__identityEEEvT0_T1_T2_T3_T4_T6_E12temp_storage;
	add.s32 	%r119, %r118, %r117;
	st.shared.f32 	[%r119+16], %f38;
$L__BB3_48:
	bar.sync 	0;
	setp.ne.s32 	%p23, %r21, 0;
	@%p23 bra 	$L__BB3_50;
	ld.shared.f32 	%f174, [_ZZN3cub18CUB_300001_SM_10006detail6reduce28DeviceReduceSingleTileKernelINS2_10policy_hubIfjN4cuda3std3__44plusIfEEE10Policy1000EN6thrust24THRUST_300001_SM_1000_NS6detail15normal_iteratorINSD_10device_ptrIfEEEEPfjS9_ffNS7_10__identityEEEvT0_T1_T2_T3_T4_T6_E12temp_storage+20];
	add.f32 	%f175, %f383, %f174;
	ld.shared.f32 	%f176, [_ZZN3cub18CUB_300001_SM_10006detail6reduce28DeviceReduceSingleTileKernelINS2_10policy_hubIfjN4cuda3std3__44plusIfEEE10Policy1000EN6thrust24THRUST_300001_SM_1000_NS6detail15normal_iteratorINSD_10device_ptrIfEEEEPfjS9_ffNS7_10__identityEEEvT0_T1_T2_T3_T4_T6_E12temp_storage+24];
	add.f32 	%f177, %f175, %f176;
	ld.shared.f32 	%f178, [_ZZN3cub18CUB_300001_SM_10006detail6reduce28DeviceReduceSingleTileKernelINS2_10policy_hubIfjN4cuda3std3__44plusIfEEE10Policy1000EN6thrust24THRUST_300001_SM_1000_NS6detail15normal_iteratorINSD_10device_ptrIfEEEEPfjS9_ffNS7_10__identityEEEvT0_T1_T2_T3_T4_T6_E12temp_storage+28];
	add.f32 	%f179, %f177, %f178;
	ld.shared.f32 	%f180, [_ZZN3cub18CUB_300001_SM_10006detail6reduce28DeviceReduceSingleTileKernelINS2_10policy_hubIfjN4cuda3std3__44plusIfEEE10Policy1000EN6thrust24THRUST_300001_SM_1000_NS6detail15normal_iteratorINSD_10device_ptrIfEEEEPfjS9_ffNS7_10__identityEEEvT0_T1_T2_T3_T4_T6_E12temp_storage+32];
	add.f32 	%f181, %f179, %f180;
	ld.shared.f32 	%f182, [_ZZN3cub18CUB_300001_SM_10006detail6reduce28DeviceReduceSingleTileKernelINS2_10policy_hubIfjN4cuda3std3__44plusIfEEE10Policy1000EN6thrust24THRUST_300001_SM_1000_NS6detail15normal_iteratorINSD_10device_ptrIfEEEEPfjS9_ffNS7_10__identityEEEvT0_T1_T2_T3_T4_T6_E12temp_storage+36];
	add.f32 	%f183, %f181, %f182;
	ld.shared.f32 	%f184, [_ZZN3cub18CUB_300001_SM_10006detail6reduce28DeviceReduceSingleTileKernelINS2_10policy_hubIfjN4cuda3std3__44plusIfEEE10Policy1000EN6thrust24THRUST_300001_SM_1000_NS6detail15normal_iteratorINSD_10device_ptrIfEEEEPfjS9_ffNS7_10__identityEEEvT0_T1_T2_T3_T4_T6_E12temp_storage+40];
	add.f32 	%f185, %f183, %f184;
	ld.shared.f32 	%f186, [_ZZN3cub18CUB_300001_SM_10006detail6reduce28DeviceReduceSingleTileKernelINS2_10policy_hubIfjN4cuda3std3__44plusIfEEE10Policy1000EN6thrust24THRUST_300001_SM_1000_NS6detail15normal_iteratorINSD_10device_ptrIfEEEEPfjS9_ffNS7_10__identityEEEvT0_T1_T2_T3_T4_T6_E12temp_storage+44];
	add.f32 	%f187, %f185, %f186;
	ld.shared.f32 	%f188, [_ZZN3cub18CUB_300001_SM_10006detail6reduce28DeviceReduceSingleTileKernelINS2_10policy_hubIfjN4cuda3std3__44plusIfEEE10Policy1000EN6thrust24THRUST_300001_SM_1000_NS6detail15normal_iteratorINSD_10device_ptrIfEEEEPfjS9_ffNS7_10__identityEEEvT0_T1_T2_T3_T4_T6_E12temp_storage+48];
	add.f32 	%f189, %f187, %f188;
	ld.shared.f32 	%f190, [_ZZN3cub18CUB_300001_SM_10006detail6reduce28DeviceReduceSingleTileKernelINS2_10policy_hubIfjN4cuda3std3__44plusIfEEE10Policy1000EN6thrust24THRUST_300001_SM_1000_NS6detail15normal_iteratorINSD_10device_ptrIfEEEEPfjS9_ffNS7_10__identityEEEvT0_T1_T2_T3_T4_T6_E12temp_storage+52];
	add.f32 	%f191, %f189, %f190;
	ld.shared.f32 	%f192, [_ZZN3cub18CUB_300001_SM_10006detail6reduce28DeviceReduceSingleTileKernelINS2_10policy_hubIfjN4cuda3std3__44plusIfEEE10Policy1000EN6thrust24THRUST_300001_SM_1000_NS6detail15normal_iteratorINSD_10device_ptrIfEEEEPfjS9_ffNS7_10__identityEEEvT0_T1_T2_T3_T4_T6_E12temp_storage+56];
	add.f32 	%f193, %f191, %f192;
	ld.shared.f32 	%f194, [_ZZN3cub18CUB_300001_SM_10006detail6reduce28DeviceReduceSingleTileKernelINS2_10policy_hubIfjN4cuda3std3__44plusIfEEE10Policy1000EN6thrust24THRUST_300001_SM_1000_NS6detail15normal_iteratorINSD_10device_ptrIfEEEEPfjS9_ffNS7_10__identityEEEvT0_T1_T2_T3_T4_T6_E12temp_storage+60];
	add.f32 	%f195, %f193, %f194;
	ld.shared.f32 	%f196, [_ZZN3cub18CUB_300001_SM_10006detail6reduce28DeviceReduceSingleTileKernelINS2_10policy_hubIfjN4cuda3std3__44plusIfEEE10Policy1000EN6thrust24THRUST_300001_SM_1000_NS6detail15normal_iteratorINSD_10device_ptrIfEEEEPfjS9_ffNS7_10__identityEEEvT0_T1_T2_T3_T4_T6_E12temp_storage+64];
	add.f32 	%f197, %f195, %f196;
	ld.shared.f32 	%f198, [_ZZN3cub18CUB_300001_SM_10006detail6reduce28DeviceReduceSingleTileKernelINS2_10policy_hubIfjN4cuda3std3__44plusIfEEE10Policy1000EN6thrust24THRUST_300001_SM_1000_NS6detail15normal_iteratorINSD_10device_ptrIfEEEEPfjS9_ffNS7_10__identityEEEvT0_T1_T2_T3_T4_T6_E12temp_storage+68];
	add.f32 	%f199, %f197, %f198;
	ld.shared.f32 	%f200, [_ZZN3cub18CUB_300001_SM_10006detail6reduce28DeviceReduceSingleTileKernelINS2_10policy_hubIfjN4cuda3std3__44plusIfEEE10Policy1000EN6thrust24THRUST_300001_SM_1000_NS6detail15normal_iteratorINSD_10device_ptrIfEEEEPfjS9_ffNS7_10__identityEEEvT0_T1_T2_T3_T4_T6_E12temp_storage+72];
	add.f32 	%f201, %f199, %f200;
	ld.shared.f32 	%f202, [_ZZN3cub18CUB_300001_SM_10006detail6reduce28DeviceReduceSingleTileKernelINS2_10policy_hubIfjN4cuda3std3__44plusIfEEE10Policy1000EN6thrust24THRUST_300001_SM_1000_NS6detail15normal_iteratorINSD_10device_ptrIfEEEEPfjS9_ffNS7_10__identityEEEvT0_T1_T2_T3_T4_T6_E12temp_storage+76];
	add.f32 	%f383, %f201, %f202;
$L__BB3_50:
	mov.u32 	%r192, %tid.x;
	setp.ne.s32 	%p65, %r192, 0;
	@%p65 bra 	$L__BB3_52;
	add.f32 	%f361, %f42, %f383;
	st.global.f32 	[%rd1], %f361;
$L__BB3_52:
	ret;

}
	// .globl	_ZN3cub18CUB_300001_SM_10006detail6reduce18DeviceReduceKernelINS2_10policy_hubIfjN4cuda3std3__44plusIfEEE10Policy1000EN6thrust24THRUST_300001_SM_1000_NS6detail15normal_iteratorINSD_10device_ptrIfEEEEjS9_fNS7_10__identityEEEvT0_PT3_T1_NS0_13GridEvenShareISN_EET2_T4_
.visible .entry _ZN3cub18CUB_300001_SM_10006detail6reduce18DeviceReduceKernelINS2_10policy_hubIfjN4cuda3std3__44plusIfEEE10Policy1000EN6thrust24THRUST_300001_SM_1000_NS6detail15normal_iteratorINSD_10device_ptrIfEEEEjS9_fNS7_10__identityEEEvT0_PT3_T1_NS0_13GridEvenShareISN_EET2_T4_(
	.param .align 8 .b8 _ZN3cub18CUB_300001_SM_10006detail6reduce18DeviceReduceKernelINS2_10policy_hubIfjN4cuda3std3__44plusIfEEE10Policy1000EN6thrust24THRUST_300001_SM_1000_NS6detail15normal_iteratorINSD_10device_ptrIfEEEEjS9_fNS7_10__identityEEEvT0_PT3_T1_NS0_13GridEvenShareISN_EET2_T4__param_0[8],
	.param .u64 .ptr .align 1 _ZN3cub18CUB_300001_SM_10006detail6reduce18DeviceReduceKernelINS2_10policy_hubIfjN4cuda3std3__44plusIfEEE10Policy1000EN6thrust24THRUST_300001_SM_1000_NS6detail15normal_iteratorINSD_10device_ptrIfEEEEjS9_fNS7_10__identityEEEvT0_PT3_T1_NS0_13GridEvenShareISN_EET2_T4__param_1,
	.param .u32 _ZN3cub18CUB_300001_SM_10006detail6reduce18DeviceReduceKernelINS2_10policy_hubIfjN4cuda3std3__44plusIfEEE10Policy1000EN6thrust24THRUST_300001_SM_1000_NS6detail15normal_iteratorINSD_10device_ptrIfEEEEjS9_fNS7_10__identityEEEvT0_PT3_T1_NS0_13GridEvenShareISN_EET2_T4__param_2,
	.param .align 4 .b8 _ZN3cub18CUB_300001_SM_10006detail6reduce18DeviceReduceKernelINS2_10policy_hubIfjN4cuda3std3__44plusIfEEE10Policy1000EN6thrust24THRUST_300001_SM_1000_NS6detail15normal_iteratorINSD_10device_ptrIfEEEEjS9_fNS7_10__identityEEEvT0_PT3_T1_NS0_13GridEvenShareISN_EET2_T4__param_3[40],
	.param .align 1 .b8 _ZN3cub18CUB_300001_SM_10006detail6reduce18DeviceReduceKernelINS2_10policy_hubIfjN4cuda3std3__44plusIfEEE10Policy1000EN6thrust24THRUST_300001_SM_1000_NS6detail15normal_iteratorINSD_10device_ptrIfEEEEjS9_fNS7_10__identityEEEvT0_PT3_T1_NS0_13GridEvenShareISN_EET2_T4__param_4[1],
	.param .align 1 .b8 _ZN3cub18CUB_300001_SM_10006detail6reduce18DeviceReduceKernelINS2_10policy_hubIfjN4cuda3std3__44plusIfEEE10Policy1000EN6thrust24THRUST_300001_SM_1000_NS6detail15normal_iteratorINSD_10device_ptrIfEEEEjS9_fNS7_10__identityEEEvT0_PT3_T1_NS0_13GridEvenShareISN_EET2_T4__param_5[1]
)
.maxntid 512
{
	.reg .pred 	%p<65>;
	.reg .b16 	%rs<4>;
	.reg .b32 	%r<279>;
	.reg .b32 	%f<380>;
	.reg .b64 	%rd<130>;
	// demoted variable
	.shared .align 4 .b8 _ZZN3cub18CUB_300001_SM_10006detail6reduce18DeviceReduceKernelINS2_10policy_hubIfjN4cuda3std3__44plusIfEEE10Policy1000EN6thrust24THRUST_300001_SM_1000_NS6detail15normal_iteratorINSD_10device_ptrIfEEEEjS9_fNS7_10__identityEEEvT0_PT3_T1_NS0_13GridEvenShareISN_EET2_T4_E12temp_storage[84];
	ld.param.u32 	%r1, [_ZN3cub18CUB_300001_SM_10006detail6reduce18DeviceReduceKernelINS2_10policy_hubIfjN4cuda3std3__44plusIfEEE10Policy1000EN6thrust24THRUST_300001_SM_1000_NS6detail15normal_iteratorINSD_10device_ptrIfEEEEjS9_fNS7_10__identityEEEvT0_PT3_T1_NS0_13GridEvenShareISN_EET2_T4__param_3+20];
	ld.param.u32 	%r2, [_ZN3cub18CUB_300001_SM_10006detail6reduce18DeviceReduceKernelINS2_10policy_hubIfjN4cuda3std3__44plusIfEEE10Policy1000EN6thrust24THRUST_300001_SM_1000_NS6detail15normal_iteratorINSD_10device_ptrIfEEEEjS9_fNS7_10__identityEEEvT0_PT3_T1_NS0_13GridEvenShareISN_EET2_T4__param_3+24];
	ld.param.u64 	%rd3, [_ZN3cub18CUB_300001_SM_10006detail6reduce18DeviceReduceKernelINS2_10policy_hubIfjN4cuda3std3__44plusIfEEE10Policy1000EN6thrust24THRUST_300001_SM_1000_NS6detail15normal_iteratorINSD_10device_ptrIfEEEEjS9_fNS7_10__identityEEEvT0_PT3_T1_NS0_13GridEvenShareISN_EET2_T4__param_0];
	cvta.to.global.u64 	%rd1, %rd3;
	mov.u32 	%r3, %ctaid.x;
	shl.b32 	%r4, %r2, 13;
	shl.b32 	%r270, %r3, 13;
	sub.s32 	%r6, %r1, %r270;
	setp.gt.u32 	%p1, %r6, 8191;
	@%p1 bra 	$L__BB4_26;
	mov.u32 	%r7, %tid.x;
	setp.ge.u32 	%p23, %r7, %r6;
	mov.f32 	%f368, 0f00000000;
	mov.u32 	%r261, %r7;
	@%p23 bra 	$L__BB4_3;
	add.s32 	%r155, %r270, %r7;
	mul.wide.u32 	%rd66, %r155, 4;
	add.s64 	%rd67, %rd1, %rd66;
	ld.global.f32 	%f368, [%rd67];
	add.s32 	%r261, %r7, 512;
$L__BB4_3:
	setp.ge.u32 	%p24, %r261, %r6;
	@%p24 bra 	$L__BB4_17;
	not.b32 	%r156, %r261;
	add.s32 	%r157, %r1, %r156;
	sub.s32 	%r158, %r157, %r270;
	shr.u32 	%r159, %r158, 9;
	add.s32 	%r10, %r159, 1;
	and.b32  	%r11, %r10, 15;
	setp.lt.u32 	%p25, %r158, 7680;
	@%p25 bra 	$L__BB4_8;
	or.b32  	%r260, %r261, 4096;
	add.s32 	%r259, %r261, %r270;
	and.b32  	%r160, %r10, 16777200;
	neg.s32 	%r258, %r160;
$L__BB4_6:
	.pragma "nounroll";
	mul.wide.u32 	%rd68, %r259, 4;
	add.s64 	%rd69, %rd1, %rd68;
	ld.global.f32 	%f203, [%rd69];
	add.f32 	%f204, %f368, %f203;
	add.s32 	%r161, %r259, 512;
	mul.wide.u32 	%rd70, %r161, 4;
	add.s64 	%rd71, %rd1, %rd70;
	ld.global.f32 	%f205, [%rd71];
	add.f32 	%f206, %f204, %f205;
	add.s32 	%r162, %r259, 1024;
	mul.wide.u32 	%rd72, %r162, 4;
	add.s64 	%rd73, %rd1, %rd72;
	ld.global.f32 	%f207, [%rd73];
	add.f32 	%f208, %f206, %f207;
	add.s32 	%r163, %r259, 1536;
	mul.wide.u32 	%rd74, %r163, 4;
	add.s64 	%rd75, %rd1, %rd74;
	ld.global.f32 	%f209, [%rd75];
	add.f32 	%f210, %f208, %f209;
	add.s32 	%r164, %r259, 2048;
	mul.wide.u32 	%rd76, %r164, 4;
	add.s64 	%rd77, %rd1, %rd76;
	ld.global.f32 	%f211, [%rd77];
	add.f32 	%f212, %f210, %f211;
	add.s32 	%r165, %r259, 2560;
	mul.wide.u32 	%rd78, %r165, 4;
	add.s64 	%rd79, %rd1, %rd78;
	ld.global.f32 	%f213, [%rd79];
	add.f32 	%f214, %f212, %f213;
	add.s32 	%r166, %r259, 3072;
	mul.wide.u32 	%rd80, %r166, 4;
	add.s64 	%rd81, %rd1, %rd80;
	ld.global.f32 	%f215, [%rd81];
	add.f32 	%f216, %f214, %f215;
	add.s32 	%r167, %r259, 3584;
	mul.wide.u32 	%rd82, %r167, 4;
	add.s64 	%rd83, %rd1, %rd82;
	ld.global.f32 	%f217, [%rd83];
	add.f32 	%f218, %f216, %f217;
	add.s32 	%r168, %r259, 4096;
	mul.wide.u32 	%rd84, %r168, 4;
	add.s64 	%rd85, %rd1, %rd84;
	ld.global.f32 	%f219, [%rd85];
	add.f32 	%f220, %f218, %f219;
	add.s32 	%r169, %r259, 4608;
	mul.wide.u32 	%rd86, %r169, 4;
	add.s64 	%rd87, %rd1, %rd86;
	ld.global.f32 	%f221, [%rd87];
	add.f32 	%f222, %f220, %f221;
	add.s32 	%r170, %r259, 5120;
	mul.wide.u32 	%rd88, %r170, 4;
	add.s64 	%rd89, %rd1, %rd88;
	ld.global.f32 	%f223, [%rd89];
	add.f32 	%f224, %f222, %f223;
	add.s32 	%r171, %r259, 5632;
	mul.wide.u32 	%rd90, %r171, 4;
	add.s64 	%rd91, %rd1, %rd90;
	ld.global.f32 	%f225, [%rd91];
	add.f32 	%f226, %f224, %f225;
	add.s32 	%r172, %r259, 6144;
	mul.wide.u32 	%rd92, %r172, 4;
	add.s64 	%rd93, %rd1, %rd92;
	ld.global.f32 	%f227, [%rd93];
	add.f32 	%f228, %f226, %f227;
	add.s32 	%r173, %r259, 6656;
	mul.wide.u32 	%rd94, %r173, 4;
	add.s64 	%rd95, %rd1, %rd94;
	ld.global.f32 	%f229, [%rd95];
	add.f32 	%f230, %f228, %f229;
	add.s32 	%r174, %r259, 7168;
	mul.wide.u32 	%rd96, %r174, 4;
	add.s64 	%rd97, %rd1, %rd96;
	ld.global.f32 	%f231, [%rd97];
	add.f32 	%f232, %f230, %f231;
	add.s32 	%r175, %r259, 7680;
	mul.wide.u32 	%rd98, %r175, 4;
	add.s64 	%rd99, %rd1, %rd98;
	ld.global.f32 	%f233, [%rd99];
	add.f32 	%f368, %f232, %f233;
	add.s32 	%r260, %r260, 8192;
	add.s32 	%r259, %r259, 8192;
	add.s32 	%r258, %r258, 16;
	setp.ne.s32 	%p26, %r258, 0;
	@%p26 bra 	$L__BB4_6;
	add.s32 	%r261, %r260, -4096;
$L__BB4_8:
	setp.eq.s32 	%p27, %r11, 0;
	@%p27 bra 	$L__BB4_17;
	and.b32  	%r23, %r10, 7;
	setp.lt.u32 	%p28, %r11, 8;
	@%p28 bra 	$L__BB4_11;
	add.s32 	%r176, %r270, %r261;
	mul.wide.u32 	%rd100, %r176, 4;
	add.s64 	%rd101, %rd1, %rd100;
	ld.global.f32 	%f235, [%rd101];
	add.f32 	%f236, %f368, %f235;
	add.s32 	%r177, %r176, 512;
	mul.wide.u32 	%rd102, %r177, 4;
	add.s64 	%rd103, %rd1, %rd102;
	ld.global.f32 	%f237, [%rd103];
	add.f32 	%f238, %f236, %f237;
	add.s32 	%r178, %r176, 1024;
	mul.wide.u32 	%rd104, %r178, 4;
	add.s64 	%rd105, %rd1, %rd104;
	ld.global.f32 	%f239, [%rd105];
	add.f32 	%f240, %f238, %f239;
	add.s32 	%r179, %r176, 1536;
	mul.wide.u32 	%rd106, %r179, 4;
	add.s64 	%rd107, %rd1, %rd106;
	ld.global.f32 	%f241, [%rd107];
	add.f32 	%f242, %f240, %f241;
	add.s32 	%r180, %r176, 2048;
	mul.wide.u32 	%rd108, %r180, 4;
	add.s64 	%rd109, %rd1, %rd108;
	ld.global.f32 	%f243, [%rd109];
	add.f32 	%f244, %f242, %f243;
	add.s32 	%r181, %r176, 2560;
	mul.wide.u32 	%rd110, %r181, 4;
	add.s64 	%rd111, %rd1, %rd110;
	ld.global.f32 	%f245, [%rd111];
	add.f32 	%f246, %f244, %f245;
	add.s32 	%r182, %r176, 3072;
	mul.wide.u32 	%rd112, %r182, 4;
	add.s64 	%rd113, %rd1, %rd112;
	ld.global.f32 	%f247, [%rd113];
	add.f32 	%f248, %f246, %f247;
	add.s32 	%r183, %r176, 3584;
	mul.wide.u32 	%rd114, %r183, 4;
	add.s64 	%rd115, %rd1, %rd114;
	ld.global.f32 	%f249, [%rd115];
	add.f32 	%f368, %f248, %f249;
	add.s32 	%r261, %r261, 4096;
$L__BB4_11:
	setp.eq.s32 	%p29, %r23, 0;
	@%p29 bra 	$L__BB4_17;
	and.b32  	%r26, %r10, 3;
	setp.lt.u32 	%p30, %r23, 4;
	@%p30 bra 	$L__BB4_14;
	add.s32 	%r184, %r270, %r261;
	mul.wide.u32 	%rd116, %r184, 4;
	add.s64 	%rd117, %rd1, %rd116;
	ld.global.f32 	%f251, [%rd117];
	add.f32 	%f252, %f368, %f251;
	add.s32 	%r185, %r184, 512;
	mul.wide.u32 	%rd118, %r185, 4;
	add.s64 	%rd119, %rd1, %rd118;
	ld.global.f32 	%f253, [%rd119];
	add.f32 	%f254, %f252, %f253;
	add.s32 	%r186, %r184, 1024;
	mul.wide.u32 	%rd120, %r186, 4;
	add.s64 	%rd121, %rd1, %rd120;
	ld.global.f32 	%f255, [%rd121];
	add.f32 	%f256, %f254, %f255;
	add.s32 	%r187, %r184, 1536;
	mul.wide.u32 	%rd122, %r187, 4;
	add.s64 	%rd123, %rd1, %rd122;
	ld.global.f32 	%f257, [%rd123];
	add.f32 	%f368, %f256, %f257;
	add.s32 	%r261, %r261, 2048;
$L__BB4_14:
	setp.eq.s32 	%p31, %r26, 0;
	@%p31 bra 	$L__BB4_17;
	add.s32 	%r265, %r261, %r270;
	neg.s32 	%r264, %r26;
$L__BB4_16:
	.pragma "nounroll";
	mul.wide.u32 	%rd124, %r265, 4;
	add.s64 	%rd125, %rd1, %rd124;
	ld.global.f32 	%f258, [%rd125];
	add.f32 	%f368, %f368, %f258;
	add.s32 	%r265, %r265, 512;
	add.s32 	%r264, %r264, 1;
	setp.ne.s32 	%p32, %r264, 0;
	@%p32 bra 	$L__BB4_16;
$L__BB4_17:
	setp.lt.u32 	%p33, %r6, 512;
	@%p33 bra 	$L__BB4_22;
	// begin inline asm
	mov.u32 %r226, %laneid;
	// end inline asm
	mov.b32 	%r228, %f368;
	mov.b32 	%r229, 1;
	mov.b32 	%r250, 31;
	mov.b32 	%r251, -1;
	// begin inline asm
	shfl.sync.down.b32 %r227, %r228, %r229, %r250, %r251;
	// end inline asm
	setp.gt.s32 	%p57, %r226, 30;
	mov.b32 	%f317, %r227;
	add.f32 	%f318, %f368, %f317;
	selp.f32 	%f319, %f368, %f318, %p57;
	mov.b32 	%r233, %f319;
	mov.b32 	%r234, 2;
	// begin inline asm
	shfl.sync.down.b32 %r232, %r233, %r234, %r250, %r251;
	// end inline asm
	setp.gt.s32 	%p58, %r226, 29;
	mov.b32 	%f320, %r232;
	add.f32 	%f321, %f319, %f320;
	selp.f32 	%f322, %f319, %f321, %p58;
	mov.b32 	%r238, %f322;
	mov.b32 	%r239, 4;
	// begin inline asm
	shfl.sync.down.b32 %r237, %r238, %r239, %r250, %r251;
	// end inline asm
	setp.gt.s32 	%p59, %r226, 27;
	mov.b32 	%f323, %r237;
	add.f32 	%f324, %f322, %f323;
	selp.f32 	%f325, %f322, %f324, %p59;
	mov.b32 	%r243, %f325;
	mov.b32 	%r244, 8;
	// begin inline asm
	shfl.sync.down.b32 %r242, %r243, %r244, %r250, %r251;
	// end inline asm
	setp.gt.s32 	%p60, %r226, 23;
	mov.b32 	%f326, %r242;
	add.f32 	%f327, %f325, %f326;
	selp.f32 	%f328, %f325, %f327, %p60;
	mov.b32 	%r248, %f328;
	mov.b32 	%r249, 16;
	// begin inline asm
	shfl.sync.down.b32 %r247, %r248, %r249, %r250, %r251;
	// end inline asm
	setp.gt.s32 	%p61, %r226, 15;
	mov.b32 	%f329, %r247;
	add.f32 	%f16, %f328, %f329;
	selp.f32 	%f379, %f328, %f16, %p61;
	setp.ne.s32 	%p62, %r226, 0;
	@%p62 bra 	$L__BB4_20;
	shr.u32 	%r252, %r7, 3;
	and.b32  	%r253, %r252, 124;
	mov.u32 	%r254, _ZZN3cub18CUB_300001_SM_10006detail6reduce18DeviceReduceKernelINS2_10policy_hubIfjN4cuda3std3__44plusIfEEE10Policy1000EN6thrust24THRUST_300001_SM_1000_NS6detail15normal_iteratorINSD_10device_ptrIfEEEEjS9_fNS7_10__identityEEEvT0_PT3_T1_NS0_13GridEvenShareISN_EET2_T4_E12temp_storage;
	add.s32 	%r255, %r254, %r253;
	st.shared.f32 	[%r255+16], %f16;
$L__BB4_20:
	bar.sync 	0;
	setp.ne.s32 	%p63, %r7, 0;
	@%p63 bra 	$L__BB4_48;
	ld.shared.f32 	%f330, [_ZZN3cub18CUB_300001_SM_10006detail6reduce18DeviceReduceKernelINS2_10policy_hubIfjN4cuda3std3__44plusIfEEE10Policy1000EN6thrust24THRUST_300001_SM_1000_NS6detail15normal_iteratorINSD_10device_ptrIfEEEEjS9_fNS7_10__identityEEEvT0_PT3_T1_NS0_13GridEvenShareISN_EET2_T4_E12temp_storage+20];
	add.f32 	%f331, %f379, %f330;
	ld.shared.f32 	%f332, [_ZZN3cub18CUB_300001_SM_10006detail6reduce18DeviceReduceKernelINS2_10policy_hubIfjN4cuda3std3__44plusIfEEE10Policy1000EN6thrust24THRUST_300001_SM_1000_NS6detail15normal_iteratorINSD_10device_ptrIfEEEEjS9_fNS7_10__identityEEEvT0_PT3_T1_NS0_13GridEvenShareISN_EET2_T4_E12temp_storage+24];
	add.f32 	%f333, %f331, %f332;
	ld.shared.f32 	%f334, [_ZZN3cub18CUB_300001_SM_10006detail6reduce18DeviceReduceKernelINS2_10policy_hubIfjN4cuda3std3__44plusIfEEE10Policy1000EN6thrust24THRUST_300001_SM_1000_NS6detail15normal_iteratorINSD_10device_ptrIfEEEEjS9_fNS7_10__identityEEEvT0_PT3_T1_NS0_13GridEvenShareISN_EET2_T4_E12temp_storage+28];
	add.f32 	%f335, %f333, %f334;
	ld.shared.f32 	%f336, [_ZZN3cub18CUB_300001_SM_10006detail6reduce18DeviceReduceKernelINS2_10policy_hubIfjN4cuda3std3__44plusIfEEE10Policy1000EN6thrust24THRUST_300001_SM_1000_NS6detail15normal_iteratorINSD_10device_ptrIfEEEEjS9_fNS7_10__identityEEEvT0_PT3_T1_NS0_13GridEvenShareISN_EET2_T4_E12temp_storage+32];
	add.f32 	%f337, %f335, %f336;
	ld.shared.f32 	%f338, [_ZZN3cub18CUB_300001_SM_10006detail6reduce18DeviceReduceKernelINS2_10policy_hubIfjN4cuda3std3__44plusIfEEE10Policy1000EN6thrust24THRUST_300001_SM_1000_NS6detail15normal_iteratorINSD_10device_ptrIfEEEEjS9_fNS7_10__identityEEEvT0_PT3_T1_NS0_13GridEvenShareISN_EET2_T4_E12temp_storage+36];
	add.f32 	%f339, %f337, %f338;
	ld.shared.f32 	%f340, [_ZZN3cub18CUB_300001_SM_10006detail6reduce18DeviceReduceKernelINS2_10policy_hubIfjN4cuda3std3__44plusIfEEE10Policy1000EN6thrust24THRUST_300001_SM_1000_NS6detail15normal_iteratorINSD_10device_ptrIfEEEEjS9_fNS7_10__identityEEEvT0_PT3_T1_NS0_13GridEvenShareISN_EET2_T4_E12temp_storage+40];
	add.f32 	%f341, %f339, %f340;
	ld.shared.f32 	%f342, [_ZZN3cub18CUB_300001_SM_10006detail6reduce18DeviceReduceKernelINS2_10policy_hubIfjN4cuda3std3__44plusIfEEE10Policy1000EN6thrust24THRUST_300001_SM_1000_NS6detail15normal_iteratorINSD_10device_ptrIfEEEEjS9_fNS7_10__identityEEEvT0_PT3_T1_NS0_13GridEvenShareISN_EET2_T4_E12temp_storage+44];
	add.f32 	%f343, %f341, %f342;
	ld.shared.f32 	%f344, [_ZZN3cub18CUB_300001_SM_10006detail6reduce18DeviceReduceKernelINS2_10policy_hubIfjN4cuda3std3__44plusIfEEE10Policy1000EN6thrust24THRUST_300001_SM_1000_NS6detail15normal_iteratorINSD_10device_ptrIfEEEEjS9_fNS7_10__identityEEEvT0_PT3_T1_NS0_13GridEvenShareISN_EET2_T4_E12temp_storage+48];
	add.f32 	%f345, %f343, %f344;
	ld.shared.f32 	%f346, [_ZZN3cub18CUB_300001_SM_10006detail6reduce18DeviceReduceKernelINS2_10policy_hubIfjN4cuda3std3__44plusIfEEE10Policy1000EN6thrust24THRUST_300001_SM_1000_NS6detail15normal_iteratorINSD_10device_ptrIfEEEEjS9_fNS7_10__identityEEEvT0_PT3_T1_NS0_13GridEvenShareISN_EET2_T4_E12temp_storage+52];
	add.f32 	%f347, %f345, %f346;
	ld.shared.f32 	%f348, [_ZZN3cub18CUB_300001_SM_10006detail6reduce18DeviceReduceKernelINS2_10policy_hubIfjN4cuda3std3__44plusIfEEE10Policy1000EN6thrust24THRUST_300001_SM_1000_NS6detail15normal_iteratorINSD_10device_ptrIfEEEEjS9_fNS7_10__identityEEEvT0_PT3_T1_NS0_13GridEvenShareISN_EET2_T4_E12temp_storage+56];
	add.f32 	%f349, %f347, %f348;
	ld.shared.f32 	%f350, [_ZZN3cub18CUB_300001_SM_10006detail6reduce18DeviceReduceKernelINS2_10policy_hubIfjN4cuda3std3__44plusIfEEE10Policy1000EN6thrust24THRUST_300001_SM_1000_NS6detail15normal_iteratorINSD_10device_ptrIfEEEEjS9_fNS7_10__identityEEEvT0_PT3_T1_NS0_13GridEvenShareISN_EET2_T4_E12temp_storage+60];
	add.f32 	%f351, %f349, %f350;
	ld.shared.f32 	%f352, [_ZZN3cub18CUB_300001_SM_10006detail6reduce18DeviceReduceKernelINS2_10policy_hubIfjN4cuda3std3__44plusIfEEE10Policy1000EN6thrust24THRUST_300001_SM_1000_NS6detail15normal_iteratorINSD_10device_ptrIfEEEEjS9_fNS7_10__identityEEEvT0_PT3_T1_NS0_13GridEvenShareISN_EET2_T4_E12temp_storage+64];
	add.f32 	%f353, %f351, %f352;
	ld.shared.f32 	%f354, [_ZZN3cub18CUB_300001_SM_10006detail6reduce18DeviceReduceKernelINS2_10policy_hubIfjN4cuda3std3__44plusIfEEE10Policy1000EN6thrust24THRUST_300001_SM_1000_NS6detail15normal_iteratorINSD_10device_ptrIfEEEEjS9_fNS7_10__identityEEEvT0_PT3_T1_NS0_13GridEvenShareISN_EET2_T4_E12temp_storage+68];
	add.f32 	%f355, %f353, %f354;
	ld.shared.f32 	%f356, [_ZZN3cub18CUB_300001_SM_10006detail6reduce18DeviceReduceKernelINS2_10policy_hubIfjN4cuda3std3__44plusIfEEE10Policy1000EN6thrust24THRUST_300001_SM_1000_NS6detail15normal_iteratorINSD_10device_ptrIfEEEEjS9_fNS7_10__identityEEEvT0_PT3_T1_NS0_13GridEvenShareISN_EET2_T4_E12temp_storage+72];
	add.f32 	%f357, %f355, %f356;
	ld.shared.f32 	%f358, [_ZZN3cub18CUB_300001_SM_10006detail6reduce18DeviceReduceKernelINS2_10policy_hubIfjN4cuda3std3__44plusIfEEE10Policy1000EN6thrust24THRUST_300001_SM_1000_NS6detail15normal_iteratorINSD_10device_ptrIfEEEEjS9_fNS7_10__identityEEEvT0_PT3_T1_NS0_13GridEvenShareISN_EET2_T4_E12temp_storage+76];
	add.f32 	%f379, %f357, %f358;
	bra.uni 	$L__BB4_48;
$L__BB4_22:
	// begin inline asm
	mov.u32 %r188, %laneid;
	// end inline asm
	and.b32  	%r214, %r7, 992;
	add.s32 	%r215, %r214, 32;
	setp.gt.u32 	%p34, %r215, %r6;
	not.b32 	%r216, %r214;
	add.s32 	%r217, %r6, %r216;
	selp.b32 	%r212, %r217, 31, %p34;
	mov.b32 	%r190, %f368;
	mov.b32 	%r191, 1;
	mov.b32 	%r213, -1;
	// begin inline asm
	shfl.sync.down.b32 %r189, %r190, %r191, %r212, %r213;
	// end inline asm
	setp.lt.s32 	%p35, %r188, %r212;
	mov.b32 	%f259, %r189;
	add.f32 	%f260, %f368, %f259;
	selp.f32 	%f261, %f260, %f368, %p35;
	mov.b32 	%r195, %f261;
	mov.b32 	%r196, 2;
	// begin inline asm
	shfl.sync.down.b32 %r194, %r195, %r196, %r212, %r213;
	// end inline asm
	add.s32 	%r218, %r188, 2;
	setp.gt.s32 	%p36, %r218, %r212;
	mov.b32 	%f262, %r194;
	add.f32 	%f263, %f261, %f262;
	selp.f32 	%f264, %f261, %f263, %p36;
	mov.b32 	%r200, %f264;
	mov.b32 	%r201, 4;
	// begin inline asm
	shfl.sync.down.b32 %r199, %r200, %r201, %r212, %r213;
	// end inline asm
	add.s32 	%r219, %r188, 4;
	setp.gt.s32 	%p37, %r219, %r212;
	mov.b32 	%f265, %r199;
	add.f32 	%f266, %f264, %f265;
	selp.f32 	%f267, %f264, %f266, %p37;
	mov.b32 	%r205, %f267;
	mov.b32 	%r206, 8;
	// begin inline asm
	shfl.sync.down.b32 %r204, %r205, %r206, %r212, %r213;
	// end inline asm
	add.s32 	%r220, %r188, 8;
	setp.gt.s32 	%p38, %r220, %r212;
	mov.b32 	%f268, %r204;
	add.f32 	%f269, %f267, %f268;
	selp.f32 	%f270, %f267, %f269, %p38;
	mov.b32 	%r210, %f270;
	mov.b32 	%r211, 16;
	// begin inline asm
	shfl.sync.down.b32 %r209, %r210, %r211, %r212, %r213;
	// end inline asm
	add.s32 	%r221, %r188, 16;
	setp.gt.s32 	%p39, %r221, %r212;
	mov.b32 	%f271, %r209;
	add.f32 	%f272, %f270, %f271;
	selp.f32 	%f379, %f270, %f272, %p39;
	setp.ne.s32 	%p40, %r188, 0;
	@%p40 bra 	$L__BB4_24;
	shr.u32 	%r222, %r7, 3;
	and.b32  	%r223, %r222, 124;
	mov.u32 	%r224, _ZZN3cub18CUB_300001_SM_10006detail6reduce18DeviceReduceKernelINS2_10policy_hubIfjN4cuda3std3__44plusIfEEE10Policy1000EN6thrust24THRUST_300001_SM_1000_NS6detail15normal_iteratorINSD_10device_ptrIfEEEEjS9_fNS7_10__identityEEEvT0_PT3_T1_NS0_13GridEvenShareISN_EET2_T4_E12temp_storage;
	add.s32 	%r225, %r224, %r223;
	st.shared.f32 	[%r225+16], %f379;
$L__BB4_24:
	bar.sync 	0;
	setp.ne.s32 	%p41, %r7, 0;
	@%p41 bra 	$L__BB4_48;
	setp.gt.u32 	%p42, %r6, 32;
	ld.shared.f32 	%f273, [_ZZN3cub18CUB_300001_SM_10006detail6reduce18DeviceReduceKernelINS2_10policy_hubIfjN4cuda3std3__44plusIfEEE10Policy1000EN6thrust24THRUST_300001_SM_1000_NS6detail15normal_iteratorINSD_10device_ptrIfEEEEjS9_fNS7_10__identityEEEvT0_PT3_T1_NS0_13GridEvenShareISN_EET2_T4_E12temp_storage+20];
	add.f32 	%f274, %f379, %f273;
	selp.f32 	%f275, %f274, %f379, %p42;
	setp.gt.u32 	%p43, %r6, 64;
	ld.shared.f32 	%f276, [_ZZN3cub18CUB_300001_SM_10006detail6reduce18DeviceReduceKernelINS2_10policy_hubIfjN4cuda3std3__44plusIfEEE10Policy1000EN6thrust24THRUST_300001_SM_1000_NS6detail15normal_iteratorINSD_10device_ptrIfEEEEjS9_fNS7_10__identityEEEvT0_PT3_T1_NS0_13GridEvenShareISN_EET2_T4_E12temp_storage+24];
	add.f32 	%f277, %f276, %f275;
	selp.f32 	%f278, %f277, %f275, %p43;
	setp.gt.u32 	%p44, %r6, 96;
	ld.shared.f32 	%f279, [_ZZN3cub18CUB_300001_SM_10006detail6reduce18DeviceReduceKernelINS2_10policy_hubIfjN4cuda3std3__44plusIfEEE10Policy1000EN6thrust24THRUST_300001_SM_1000_NS6detail15normal_iteratorINSD_10device_ptrIfEEEEjS9_fNS7_10__identityEEEvT0_PT3_T1_NS0_13GridEvenShareISN_EET2_T4_E12temp_storage+28];
	add.f32 	%f280, %f279, %f278;
	selp.f32 	%f281, %f280, %f278, %p44;
	setp.gt.u32 	%p45, %r6, 128;
	ld.shared.f32 	%f282, [_ZZN3cub18CUB_300001_SM_10006detail6reduce18DeviceReduceKernelINS2_10policy_hubIfjN4cuda3std3__44plusIfEEE10Policy1000EN6thrust24THRUST_300001_SM_1000_NS6detail15normal_iteratorINSD_10device_ptrIfEEEEjS9_fNS7_10__identityEEEvT0_PT3_T1_NS0_13GridEvenShareISN_EET2_T4_E12temp_storage+32];
	add.f32 	%f283, %f282, %f281;
	selp.f32 	%f284, %f283, %f281, %p45;
	setp.gt.u32 	%p46, %r6, 160;
	ld.shared.f32 	%f285, [_ZZN3cub18CUB_300001_SM_10006detail6reduce18DeviceReduceKernelINS2_10policy_hubIfjN4cuda3std3__44plusIfEEE10Policy1000EN6thrust24THRUST_300001_SM_1000_NS6detail15normal_iteratorINSD_10device_ptrIfEEEEjS9_fNS7_10__identityEEEvT0_PT3_T1_NS0_13GridEvenShareISN_EET2_T4_E12temp_storage+36];
	add.f32 	%f286, %f285, %f284;
	selp.f32 	%f287, %f286, %f284, %p46;
	setp.gt.u32 	%p47, %r6, 192;
	ld.shared.f32 	%f288, [_ZZN3cub18CUB_300001_SM_10006detail6reduce18DeviceReduceKernelINS2_10policy_hubIfjN4cuda3std3__44plusIfEEE10Policy1000EN6thrust24THRUST_300001_SM_1000_NS6detail15normal_iteratorINSD_10device_ptrIfEEEEjS9_fNS7_10__identityEEEvT0_PT3_T1_NS0_13GridEvenShareISN_EET2_T4_E12temp_storage+40];
	add.f32 	%f289, %f288, %f287;
	selp.f32 	%f290, %f289, %f287, %p47;
	setp.gt.u32 	%p48, %r6, 224;
	ld.shared.f32 	%f291, [_ZZN3cub18CUB_300001_SM_10006detail6reduce18DeviceReduceKernelINS2_10policy_hubIfjN4cuda3std3__44plusIfEEE10Policy1000EN6thrust24THRUST_300001_SM_1000_NS6detail15normal_iteratorINSD_10device_ptrIfEEEEjS9_fNS7_10__identityEEEvT0_PT3_T1_NS0_13GridEvenShareISN_EET2_T4_E12temp_storage+44];
	add.f32 	%f292, %f291, %f290;
	selp.f32 	%f293, %f292, %f290, %p48;
	setp.gt.u32 	%p49, %r6, 256;
	ld.shared.f32 	%f294, [_ZZN3cub18CUB_300001_SM_10006detail6reduce18DeviceReduceKernelINS2_10policy_hubIfjN4cuda3std3__44plusIfEEE10Policy1000EN6thrust24THRUST_300001_SM_1000_NS6detail15normal_iteratorINSD_10device_ptrIfEEEEjS9_fNS7_10__identityEEEvT0_PT3_T1_NS0_13GridEvenShareISN_EET2_T4_E12temp_storage+48];
	add.f32 	%f295, %f294, %f293;
	selp.f32 	%f296, %f295, %f293, %p49;
	setp.gt.u32 	%p50, %r6, 288;
	ld.shared.f32 	%f297, [_ZZN3cub18CUB_300001_SM_10006detail6reduce18DeviceReduceKernelINS2_10policy_hubIfjN4cuda3std3__44plusIfEEE10Policy1000EN6thrust24THRUST_300001_SM_1000_NS6detail15normal_iteratorINSD_10device_ptrIfEEEEjS9_fNS7_10__identityEEEvT0_PT3_T1_NS0_13GridEvenShareISN_EET2_T4_E12temp_storage+52];
	add.f32 	%f298, %f297, %f296;
	selp.f32 	%f299, %f298, %f296, %p50;
	setp.gt.u32 	%p51, %r6, 320;
	ld.shared.f32 	%f300, [_ZZN3cub18CUB_300001_SM_10006detail6reduce18DeviceReduceKernelINS2_10policy_hubIfjN4cuda3std3__44plusIfEEE10Policy1000EN6thrust24THRUST_300001_SM_1000_NS6detail15normal_iteratorINSD_10device_ptrIfEEEEjS9_fNS7_10__identityEEEvT0_PT3_T1_NS0_13GridEvenShareISN_EET2_T4_E12temp_storage+56];
	add.f32 	%f301, %f300, %f299;
	selp.f32 	%f302, %f301, %f299, %p51;
	setp.gt.u32 	%p52, %r6, 352;
	ld.shared.f32 	%f303, [_ZZN3cub18CUB_300001_SM_10006detail6reduce18DeviceReduceKernelINS2_10policy_hubIfjN4cuda3std3__44plusIfEEE10Policy1000EN6thrust24THRUST_300001_SM_1000_NS6detail15normal_iteratorINSD_10device_ptrIfEEEEjS9_fNS7_10__identityEEEvT0_PT3_T1_NS0_13GridEvenShareISN_EET2_T4_E12temp_storage+60];
	add.f32 	%f304, %f303, %f302;
	selp.f32 	%f305, %f304, %f302, %p52;
	setp.gt.u32 	%p53, %r6, 384;
	ld.shared.f32 	%f306, [_ZZN3cub18CUB_300001_SM_10006detail6reduce18DeviceReduceKernelINS2_10policy_hubIfjN4cuda3std3__44plusIfEEE10Policy1000EN6thrust24THRUST_300001_SM_1000_NS6detail15normal_iteratorINSD_10device_ptrIfEEEEjS9_fNS7_10__identityEEEvT0_PT3_T1_NS0_13GridEvenShareISN_EET2_T4_E12temp_storage+64];
	add.f32 	%f307, %f306, %f305;
	selp.f32 	%f308, %f307, %f305, %p53;
	setp.gt.u32 	%p54, %r6, 416;
	ld.shared.f32 	%f309, [_ZZN3cub18CUB_300001_SM_10006detail6reduce18DeviceReduceKernelINS2_10policy_hubIfjN4cuda3std3__44plusIfEEE10Policy1000EN6thrust24THRUST_300001_SM_1000_NS6detail15normal_iteratorINSD_10device_ptrIfEEEEjS9_fNS7_10__identityEEEvT0_PT3_T1_NS0_13GridEvenShareISN_EET2_T4_E12temp_storage+68];
	add.f32 	%f310, %f309, %f308;
	selp.f32 	%f311, %f310, %f308, %p54;
	setp.gt.u32 	%p55, %r6, 448;
	ld.shared.f32 	%f312, [_ZZN3cub18CUB_300001_SM_10006detail6reduce18DeviceReduceKernelINS2_10policy_hubIfjN4cuda3std3__44plusIfEEE10Policy1000EN6thrust24THRUST_300001_SM_1000_NS6detail15normal_iteratorINSD_10device_ptrIfEEEEjS9_fNS7_10__identityEEEvT0_PT3_T1_NS0_13GridEvenShareISN_EET2_T4_E12temp_storage+72];
	add.f32 	%f313, %f312, %f311;
	selp.f32 	%f314, %f313, %f311, %p55;
	setp.gt.u32 	%p56, %r6, 480;
	ld.shared.f32 	%f315, [_ZZN3cub18CUB_300001_SM_10006detail6reduce18DeviceReduceKernelINS2_10policy_hubIfjN4cuda3std3__44plusIfEEE10Policy1000EN6thrust24THRUST_300001_SM_1000_NS6detail15normal_iteratorINSD_10device_ptrIfEEEEjS9_fNS7_10__identityEEEvT0_PT3_T1_NS0_13GridEvenShareISN_EET2_T4_E12temp_storage+76];
	add.f32 	%f316, %f315, %f314;
	selp.f32 	%f379, %f316, %f314, %p56;
	bra.uni 	$L__BB4_48;
$L__BB4_26:
	mov.u32 	%r35, %tid.x;
	add.s32 	%r72, %r35, %r270;
	mul.wide.u32 	%rd4, %r72, 4;
	add.s64 	%rd5, %rd1, %rd4;
	ld.global.f32 	%f41, [%rd5];
	ld.global.f32 	%f42, [%rd5+2048];
	ld.global.f32 	%f43, [%rd5+4096];
	ld.global.f32 	%f44, [%rd5+6144];
	ld.global.f32 	%f45, [%rd5+8192];
	ld.global.f32 	%f46, [%rd5+10240];
	ld.global.f32 	%f47, [%rd5+12288];
	ld.global.f32 	%f48, [%rd5+14336];
	ld.global.f32 	%f49, [%rd5+16384];
	ld.global.f32 	%f50, [%rd5+18432];
	ld.global.f32 	%f51, [%rd5+20480];
	ld.global.f32 	%f52, [%rd5+22528];
	ld.global.f32 	%f53, [%rd5+24576];
	ld.global.f32 	%f54, [%rd5+26624];
	ld.global.f32 	%f55, [%rd5+28672];
	ld.global.f32 	%f56, [%rd5+30720];
	add.f32 	%f57, %f41, %f42;
	add.f32 	%f58, %f43, %f44;
	add.f32 	%f59, %f45, %f46;
	add.f32 	%f60, %f47, %f48;
	add.f32 	%f61, %f49, %f50;
	add.f32 	%f62, %f51, %f52;
	add.f32 	%f63, %f53, %f54;
	add.f32 	%f64, %f55, %f56;
	add.f32 	%f65, %f57, %f58;
	add.f32 	%f66, %f59, %f60;
	add.f32 	%f67, %f61, %f62;
	add.f32 	%f68, %f63, %f64;
	add.f32 	%f69, %f65, %f66;
	add.f32 	%f70, %f67, %f68;
	add.f32 	%f378, %f69, %f70;
	setp.lt.u32 	%p2, %r6, %r4;
	@%p2 bra 	$L__BB4_44;
	add.s32 	%r36, %r4, %r270;
	not.b32 	%r74, %r35;
	add.s32 	%r75, %r74, %r1;
	sub.s32 	%r76, %r75, %r4;
	sub.s32 	%r267, %r76, %r270;
	add.s32 	%r77, %r36, %r35;
	add.s32 	%r266, %r77, 4096;
	mov.b32 	%r269, 0;
	mov.u32 	%r268, %r36;
$L__BB4_28:
	add.s32 	%r270, %r270, %r4;
	add.s32 	%r79, %r1, -8192;
	setp.gt.u32 	%p3, %r270, %r79;
	@%p3 bra 	$L__BB4_30;
	add.s32 	%r80, %r35, %r270;
	mul.wide.u32 	%rd6, %r80, 4;
	add.s64 	%rd7, %rd1, %rd6;
	ld.global.f32 	%f71, [%rd7];
	ld.global.f32 	%f72, [%rd7+2048];
	ld.global.f32 	%f73, [%rd7+4096];
	ld.global.f32 	%f74, [%rd7+6144];
	ld.global.f32 	%f75, [%rd7+8192];
	ld.global.f32 	%f76, [%rd7+10240];
	ld.global.f32 	%f77, [%rd7+12288];
	ld.global.f32 	%f78, [%rd7+14336];
	ld.global.f32 	%f79, [%rd7+16384];
	ld.global.f32 	%f80, [%rd7+18432];
	ld.global.f32 	%f81, [%rd7+20480];
	ld.global.f32 	%f82, [%rd7+22528];
	ld.global.f32 	%f83, [%rd7+24576];
	ld.global.f32 	%f84, [%rd7+26624];
	ld.global.f32 	%f85, [%rd7+28672];
	ld.global.f32 	%f86, [%rd7+30720];
	add.f32 	%f87, %f378, %f71;
	add.f32 	%f88, %f72, %f73;
	add.f32 	%f89, %f74, %f75;
	add.f32 	%f90, %f76, %f77;
	add.f32 	%f91, %f78, %f79;
	add.f32 	%f92, %f80, %f81;
	add.f32 	%f93, %f82, %f83;
	add.f32 	%f94, %f84, %f85;
	add.f32 	%f95, %f87, %f88;
	add.f32 	%f96, %f89, %f90;
	add.f32 	%f97, %f91, %f92;
	add.f32 	%f98, %f93, %f94;
	add.f32 	%f99, %f95, %f96;
	add.f32 	%f100, %f97, %f98;
	add.f32 	%f101, %f99, %f100;
	add.f32 	%f378, %f101, %f86;
	sub.s32 	%r81, %r1, %r270;
	setp.lt.u32 	%p4, %r81, %r4;
	add.s32 	%r269, %r269, 1;
	add.s32 	%r268, %r268, %r4;
	sub.s32 	%r267, %r267, %r4;
	add.s32 	%r266, %r266, %r4;
	@%p4 bra 	$L__BB4_44;
	bra.uni 	$L__BB4_28;
$L__BB4_30:
	setp.le.u32 	%p5, %r1, %r270;
	sub.s32 	%r83, %r1, %r270;
	setp.ge.s32 	%p6, %r35, %r83;
	or.pred  	%p7, %p5, %p6;
	@%p7 bra 	$L__BB4_44;
	not.b32 	%r85, %r35;
	add.s32 	%r86, %r1, %r85;
	sub.s32 	%r87, %r86, %r36;
	mul.lo.s32 	%r88, %r2, %r269;
	shl.b32 	%r89, %r88, 13;
	sub.s32 	%r90, %r87, %r89;
	shr.u32 	%r91, %r90, 9;
	add.s32 	%r49, %r91, 1;
	and.b32  	%r50, %r49, 15;
	setp.lt.u32 	%p8, %r90, 7680;
	mov.u32 	%r275, %r35;
	@%p8 bra 	$L__BB4_35;
	or.b32  	%r273, %r35, 4096;
	shr.u32 	%r92, %r267, 9;
	add.s32 	%r93, %r92, 1;
	and.b32  	%r94, %r93, 16777200;
	neg.s32 	%r271, %r94;
$L__BB4_33:
	.pragma "nounroll";
	add.s32 	%r95, %r266, -4096;
	mul.wide.u32 	%rd8, %r95, 4;
	add.s64 	%rd9, %rd1, %rd8;
	ld.global.f32 	%f103, [%rd9];
	add.f32 	%f104, %f378, %f103;
	add.s32 	%r96, %r266, -3584;
	mul.wide.u32 	%rd10, %r96, 4;
	add.s64 	%rd11, %rd1, %rd10;
	ld.global.f32 	%f105, [%rd11];
	add.f32 	%f106, %f104, %f105;
	add.s32 	%r97, %r266, -3072;
	mul.wide.u32 	%rd12, %r97, 4;
	add.s64 	%rd13, %rd1, %rd12;
	ld.global.f32 	%f107, [%rd13];
	add.f32 	%f108, %f106, %f107;
	add.s32 	%r98, %r266, -2560;
	mul.wide.u32 	%rd14, %r98, 4;
	add.s64 	%rd15, %rd1, %rd14;
	ld.global.f32 	%f109, [%rd15];
	add.f32 	%f110, %f108, %f109;
	add.s32 	%r99, %r266, -2048;
	mul.wide.u32 	%rd16, %r99, 4;
	add.s64 	%rd17, %rd1, %rd16;
	ld.global.f32 	%f111, [%rd17];
	add.f32 	%f112, %f110, %f111;
	add.s32 	%r100, %r266, -1536;
	mul.wide.u32 	%rd18, %r100, 4;
	add.s64 	%rd19, %rd1, %rd18;
	ld.global.f32 	%f113, [%rd19];
	add.f32 	%f114, %f112, %f113;
	add.s32 	%r101, %r266, -1024;
	mul.wide.u32 	%rd20, %r101, 4;
	add.s64 	%rd21, %rd1, %rd20;
	ld.global.f32 	%f115, [%rd21];
	add.f32 	%f116, %f114, %f115;
	add.s32 	%r102, %r266, 3584;
	add.s32 	%r103, %r266, -512;
	mul.wide.u32 	%rd22, %r103, 4;
	add.s64 	%rd23, %rd1, %rd22;
	ld.global.f32 	%f117, [%rd23];
	add.f32 	%f118, %f116, %f117;
	mul.wide.u32 	%rd24, %r266, 4;
	add.s64 	%rd25, %rd1, %rd24;
	ld.global.f32 	%f119, [%rd25];
	add.f32 	%f120, %f118, %f119;
	add.s32 	%r104, %r266, 512;
	mul.wide.u32 	%rd26, %r104, 4;
	add.s64 	%rd27, %rd1, %rd26;
	ld.global.f32 	%f121, [%rd27];
	add.f32 	%f122, %f120, %f121;
	add.s32 	%r105, %r266, 1024;
	mul.wide.u32 	%rd28, %r105, 4;
	add.s64 	%rd29, %rd1, %rd28;
	ld.global.f32 	%f123, [%rd29];
	add.f32 	%f124, %f122, %f123;
	add.s32 	%r106, %r266, 1536;
	mul.wide.u32 	%rd30, %r106, 4;
	add.s64 	%rd31, %rd1, %rd30;
	ld.global.f32 	%f125, [%rd31];
	add.f32 	%f126, %f124, %f125;
	add.s32 	%r107, %r266, 2048;
	mul.wide.u32 	%rd32, %r107, 4;
	add.s64 	%rd33, %rd1, %rd32;
	ld.global.f32 	%f127, [%rd33];
	add.f32 	%f128, %f126, %f127;
	add.s32 	%r108, %r266, 2560;
	mul.wide.u32 	%rd34, %r108, 4;
	add.s64 	%rd35, %rd1, %rd34;
	ld.global.f32 	%f129, [%rd35];
	add.f32 	%f130, %f128, %f129;
	add.s32 	%r109, %r266, 3072;
	mul.wide.u32 	%rd36, %r109, 4;
	add.s64 	%rd37, %rd1, %rd36;
	ld.global.f32 	%f131, [%rd37];
	add.f32 	%f132, %f130, %f131;
	mul.wide.u32 	%rd38, %r102, 4;
	add.s64 	%rd39, %rd1, %rd38;
	ld.global.f32 	%f133, [%rd39];
	add.f32 	%f378, %f132, %f133;
	add.s32 	%r273, %r273, 8192;
	add.s32 	%r266, %r266, 8192;
	add.s32 	%r271, %r271, 16;
	setp.ne.s32 	%p9, %r271, 0;
	@%p9 bra 	$L__BB4_33;
	add.s32 	%r275, %r273, -4096;
$L__BB4_35:
	setp.eq.s32 	%p10, %r50, 0;
	@%p10 bra 	$L__BB4_44;
	and.b32  	%r61, %r49, 7;
	setp.lt.u32 	%p11, %r50, 8;
	@%p11 bra 	$L__BB4_38;
	add.s32 	%r110, %r275, %r270;
	mul.wide.u32 	%rd40, %r110, 4;
	add.s64 	%rd41, %rd1, %rd40;
	ld.global.f32 	%f135, [%rd41];
	add.f32 	%f136, %f378, %f135;
	add.s32 	%r111, %r110, 512;
	mul.wide.u32 	%rd42, %r111, 4;
	add.s64 	%rd43, %rd1, %rd42;
	ld.global.f32 	%f137, [%rd43];
	add.f32 	%f138, %f136, %f137;
	add.s32 	%r112, %r110, 1024;
	mul.wide.u32 	%rd44, %r112, 4;
	add.s64 	%rd45, %rd1, %rd44;
	ld.global.f32 	%f139, [%rd45];
	add.f32 	%f140, %f138, %f139;
	add.s32 	%r113, %r110, 1536;
	mul.wide.u32 	%rd46, %r113, 4;
	add.s64 	%rd47, %rd1, %rd46;
	ld.global.f32 	%f141, [%rd47];
	add.f32 	%f142, %f140, %f141;
	add.s32 	%r114, %r110, 2048;
	mul.wide.u32 	%rd48, %r114, 4;
	add.s64 	%rd49, %rd1, %rd48;
	ld.global.f32 	%f143, [%rd49];
	add.f32 	%f144, %f142, %f143;
	add.s32 	%r115, %r110, 2560;
	mul.wide.u32 	%rd50, %r115, 4;
	add.s64 	%rd51, %rd1, %rd50;
	ld.global.f32 	%f145, [%rd51];
	add.f32 	%f146, %f144, %f145;
	add.s32 	%r116, %r110, 3072;
	mul.wide.u32 	%rd52, %r116, 4;
	add.s64 	%rd53, %rd1, %rd52;
	ld.global.f32 	%f147, [%rd53];
	add.f32 	%f148, %f146, %f147;
	add.s32 	%r117, %r110, 3584;
	mul.wide.u32 	%rd54, %r117, 4;
	add.s64 	%rd55, %rd1, %rd54;
	ld.global.f32 	%f149, [%rd55];
	add.f32 	%f378, %f148, %f149;
	add.s32 	%r275, %r275, 4096;
$L__BB4_38:
	setp.eq.s32 	%p12, %r61, 0;
	@%p12 bra 	$L__BB4_44;
	setp.lt.u32 	%p13, %r61, 4;
	@%p13 bra 	$L__BB4_41;
	add.s32 	%r118, %r275, %r270;
	mul.wide.u32 	%rd56, %r118, 4;
	add.s64 	%rd57, %rd1, %rd56;
	ld.global.f32 	%f151, [%rd57];
	add.f32 	%f152, %f378, %f151;
	add.s32 	%r119, %r118, 512;
	mul.wide.u32 	%rd58, %r119, 4;
	add.s64 	%rd59, %rd1, %rd58;
	ld.global.f32 	%f153, [%rd59];
	add.f32 	%f154, %f152, %f153;
	add.s32 	%r120, %r118, 1024;
	mul.wide.u32 	%rd60, %r120, 4;
	add.s64 	%rd61, %rd1, %rd60;
	ld.global.f32 	%f155, [%rd61];
	add.f32 	%f156, %f154, %f155;
	add.s32 	%r121, %r118, 1536;
	mul.wide.u32 	%rd62, %r121, 4;
	add.s64 	%rd63, %rd1, %rd62;
	ld.global.f32 	%f157, [%rd63];
	add.f32 	%f378, %f156, %f157;
	add.s32 	%r275, %r275, 2048;
$L__BB4_41:
	and.b32  	%r122, %r49, 3;
	setp.eq.s32 	%p14, %r122, 0;
	@%p14 bra 	$L__BB4_44;
	add.s32 	%r278, %r275, %r268;
	cvt.u16.u32 	%rs1, %r267;
	shr.u16 	%rs2, %rs1, 9;
	add.s16 	%rs3, %rs2, 1;
	cvt.u32.u16 	%r123, %rs3;
	and.b32  	%r124, %r123, 3;
	neg.s32 	%r277, %r124;
$L__BB4_43:
	.pragma "nounroll";
	mul.wide.u32 	%rd64, %r278, 4;
	add.s64 	%rd65, %rd1, %rd64;
	ld.global.f32 	%f158, [%rd65];
	add.f32 	%f378, %f378, %f158;
	add.s32 	%r278, %r278, 512;
	add.s32 	%r277, %r277, 1;
	setp.ne.s32 	%p15, %r277, 0;
	@%p15 bra 	$L__BB4_43;
$L__BB4_44:
	// begin inline asm
	mov.u32 %r125, %laneid;
	// end inline asm
	mov.b32 	%r127, %f378;
	mov.b32 	%r128, 1;
	mov.b32 	%r149, 31;
	mov.b32 	%r150, -1;
	// begin inline asm
	shfl.sync.down.b32 %r126, %r127, %r128, %r149, %r150;
	// end inline asm
	setp.gt.s32 	%p16, %r125, 30;
	mov.b32 	%f159, %r126;
	add.f32 	%f160, %f378, %f159;
	selp.f32 	%f161, %f378, %f160, %p16;
	mov.b32 	%r132, %f161;
	mov.b32 	%r133, 2;
	// begin inline asm
	shfl.sync.down.b32 %r131, %r132, %r133, %r149, %r150;
	// end inline asm
	setp.gt.s32 	%p17, %r125, 29;
	mov.b32 	%f162, %r131;
	add.f32 	%f163, %f161, %f162;
	selp.f32 	%f164, %f161, %f163, %p17;
	mov.b32 	%r137, %f164;
	mov.b32 	%r138, 4;
	// begin inline asm
	shfl.sync.down.b32 %r136, %r137, %r138, %r149, %r150;
	// end inline asm
	setp.gt.s32 	%p18, %r125, 27;
	mov.b32 	%f165, %r136;
	add.f32 	%f166, %f164, %f165;
	selp.f32 	%f167, %f164, %f166, %p18;
	mov.b32 	%r142, %f167;
	mov.b32 	%r143, 8;
	// begin inline asm
	shfl.sync.down.b32 %r141, %r142, %r143, %r149, %r150;
	// end inline asm
	setp.gt.s32 	%p19, %r125, 23;
	mov.b32 	%f168, %r141;
	add.f32 	%f169, %f167, %f168;
	selp.f32 	%f170, %f167, %f169, %p19;
	mov.b32 	%r147, %f170;
	mov.b32 	%r148, 16;
	// begin inline asm
	shfl.sync.down.b32 %r146, %r147, %r148, %r149, %r150;
	// end inline asm
	setp.gt.s32 	%p20, %r125, 15;
	mov.b32 	%f171, %r146;
	add.f32 	%f37, %f170, %f171;
	selp.f32 	%f379, %f170, %f37, %p20;
	setp.ne.s32 	%p21, %r125, 0;
	@%p21 bra 	$L__BB4_46;
	shr.u32 	%r151, %r35, 3;
	and.b32  	%r152, %r151, 124;
	mov.u32 	%r153, _ZZN3cub18CUB_300001_SM_10006detail6reduce18DeviceReduceKernelINS2_10policy_hubIfjN4cuda3std3__44plusIfEEE10Policy1000EN6thrust24THRUST_300001_SM_1000_NS6detail15normal_iteratorINSD_10device_ptrIfEEEEjS9_fNS7_10__identityEEEvT0_PT3_T1_NS0_13GridEvenShareISN_EET2_T4_E12temp_storage;
	add.s32 	%r154, %r153, %r152;
	st.shared.f32 	[%r154+16], %f37;
$L__BB4_46:
	bar.sync 	0;
	setp.ne.s32 	%p22, %r35, 0;
	@%p22 bra 	$L__BB4_48;
	ld.shared.f32 	%f172, [_ZZN3cub18CUB_300001_SM_10006detail6reduce18DeviceReduceKernelINS2_10policy_hubIfjN4cuda3std3__44plusIfEEE10Policy1000EN6thrust24THRUST_300001_SM_1000_NS6detail15normal_iteratorINSD_10device_ptrIfEEEEjS9_fNS7_10__identityEEEvT0_PT3_T1_NS0_13GridEvenShareISN_EET2_T4_E12temp_storage+20];
	add.f32 	%f173, %f379, %f172;
	ld.shared.f32 	%f174, [_ZZN3cub18CUB_300001_SM_10006detail6reduce18DeviceReduceKernelINS2_10policy_hubIfjN4cuda3std3__44plusIfEEE10Policy1000EN6thrust24THRUST_300001_SM_1000_NS6detail15normal_iteratorINSD_10device_ptrIfEEEEjS9_fNS7_10__identityEEEvT0_PT3_T1_NS0_13GridEvenShareISN_EET2_T4_E12temp_storage+24];
	add.f32 	%f175, %f173, %f174;
	ld.shared.f32 	%f176, [_ZZN3cub18CUB_300001_SM_10006detail6reduce18DeviceReduceKernelINS2_10policy_hubIfjN4cuda3std3__44plusIfEEE10Policy1000EN6thrust24THRUST_300001_SM_1000_NS6detail15normal_iteratorINSD_10device_ptrIfEEEEjS9_fNS7_10__identityEEEvT0_PT3_T1_NS0_13GridEvenShareISN_EET2_T4_E12temp_storage+28];
	add.f32 	%f177, %f175, %f176;
	ld.shared.f32 	%f178, [_ZZN3cub18CUB_300001_SM_10006detail6reduce18DeviceReduceKernelINS2_10policy_hubIfjN4cuda3std3__44plusIfEEE10Policy1000EN6thrust24THRUST_300001_SM_1000_NS6detail15normal_iteratorINSD_10device_ptrIfEEEEjS9_fNS7_10__identityEEEvT0_PT3_T1_NS0_13GridEvenShareISN_EET2_T4_E12temp_storage+32];
	add.f32 	%f179, %f177, %f178;
	ld.shared.f32 	%f180, [_ZZN3cub18CUB_300001_SM_10006detail6reduce18DeviceReduceKernelINS2_10policy_hubIfjN4cuda3std3__44plusIfEEE10Policy1000EN6thrust24THRUST_300001_SM_1000_NS6detail15normal_iteratorINSD_10device_ptrIfEEEEjS9_fNS7_10__identityEEEvT0_PT3_T1_NS0_13GridEvenShareISN_EET2_T4_E12temp_storage+36];
	add.f32 	%f181, %f179, %f180;
	ld.shared.f32 	%f182, [_ZZN3cub18CUB_300001_SM_10006detail6reduce18DeviceReduceKernelINS2_10policy_hubIfjN4cuda3std3__44plusIfEEE10Policy1000EN6thrust24THRUST_300001_SM_1000_NS6detail15normal_iteratorINSD_10device_ptrIfEEEEjS9_fNS7_10__identityEEEvT0_PT3_T1_NS0_13GridEvenShareISN_EET2_T4_E12temp_storage+40];
	add.f32 	%f183, %f181, %f182;
	ld.shared.f32 	%f184, [_ZZN3cub18CUB_300001_SM_10006detail6reduce18DeviceReduceKernelINS2_10policy_hubIfjN4cuda3std3__44plusIfEEE10Policy1000EN6thrust24THRUST_300001_SM_1000_NS6detail15normal_iteratorINSD_10device_ptrIfEEEEjS9_fNS7_10__identityEEEvT0_PT3_T1_NS0_13GridEvenShareISN_EET2_T4_E12temp_storage+44];
	add.f32 	%f185, %f183, %f184;
	ld.shared.f32 	%f186, [_ZZN3cub18CUB_300001_SM_10006detail6reduce18DeviceReduceKernelINS2_10policy_hubIfjN4cuda3std3__44plusIfEEE10Policy1000EN6thrust24THRUST_300001_SM_1000_NS6detail15normal_iteratorINSD_10device_ptrIfEEEEjS9_fNS7_10__identityEEEvT0_PT3_T1_NS0_13GridEvenShareISN_EET2_T4_E12temp_storage+48];
	add.f32 	%f187, %f185, %f186;
	ld.shared.f32 	%f188, [_ZZN3cub18CUB_300001_SM_10006detail6reduce18DeviceReduceKernelINS2_10policy_hubIfjN4cuda3std3__44plusIfEEE10Policy1000EN6thrust24THRUST_300001_SM_1000_NS6detail15normal_iteratorINSD_10device_ptrIfEEEEjS9_fNS7_10__identityEEEvT0_PT3_T1_NS0_13GridEvenShareISN_EET2_T4_E12temp_storage+52];
	add.f32 	%f189, %f187, %f188;
	ld.shared.f32 	%f190, [_ZZN3cub18CUB_300001_SM_10006detail6reduce18DeviceReduceKernelINS2_10policy_hubIfjN4cuda3std3__44plusIfEEE10Policy1000EN6thrust24THRUST_300001_SM_1000_NS6detail15normal_iteratorINSD_10device_ptrIfEEEEjS9_fNS7_10__identityEEEvT0_PT3_T1_NS0_13GridEvenShareISN_EET2_T4_E12temp_storage+56];
	add.f32 	%f191, %f189, %f190;
	ld.shared.f32 	%f192, [_ZZN3cub18CUB_300001_SM_10006detail6reduce18DeviceReduceKernelINS2_10policy_hubIfjN4cuda3std3__44plusIfEEE10Policy1000EN6thrust24THRUST_300001_SM_1000_NS6detail15normal_iteratorINSD_10device_ptrIfEEEEjS9_fNS7_10__identityEEEvT0_PT3_T1_NS0_13GridEvenShareISN_EET2_T4_E12temp_storage+60];
	add.f32 	%f193, %f191, %f192;
	ld.shared.f32 	%f194, [_ZZN3cub18CUB_300001_SM_10006detail6reduce18DeviceReduceKernelINS2_10policy_hubIfjN4cuda3std3__44plusIfEEE10Policy1000EN6thrust24THRUST_300001_SM_1000_NS6detail15normal_iteratorINSD_10device_ptrIfEEEEjS9_fNS7_10__identityEEEvT0_PT3_T1_NS0_13GridEvenShareISN_EET2_T4_E12temp_storage+64];
	add.f32 	%f195, %f193, %f194;
	ld.shared.f32 	%f196, [_ZZN3cub18CUB_300001_SM_10006detail6reduce18DeviceReduceKernelINS2_10policy_hubIfjN4cuda3std3__44plusIfEEE10Policy1000EN6thrust24THRUST_300001_SM_1000_NS6detail15normal_iteratorINSD_10device_ptrIfEEEEjS9_fNS7_10__identityEEEvT0_PT3_T1_NS0_13GridEvenShareISN_EET2_T4_E12temp_storage+68];
	add.f32 	%f197, %f195, %f196;
	ld.shared.f32 	%f198, [_ZZN3cub18CUB_300001_SM_10006detail6reduce18DeviceReduceKernelINS2_10policy_hubIfjN4cuda3std3__44plusIfEEE10Policy1000EN6thrust24THRUST_300001_SM_1000_NS6detail15normal_iteratorINSD_10device_ptrIfEEEEjS9_fNS7_10__identityEEEvT0_PT3_T1_NS0_13GridEvenShareISN_EET2_T4_E12temp_storage+72];
	add.f32 	%f199, %f197, %f198;
	ld.shared.f32 	%f200, [_ZZN3cub18CUB_300001_SM_10006detail6reduce18DeviceReduceKernelINS2_10policy_hubIfjN4cuda3std3__44plusIfEEE10Policy1000EN6thrust24THRUST_300001_SM_1000_NS6detail15normal_iteratorINSD_10device_ptrIfEEEEjS9_fNS7_10__identityEEEvT0_PT3_T1_NS0_13GridEvenShareISN_EET2_T4_E12temp_storage+76];
	add.f32 	%f379, %f199, %f200;
$L__BB4_48:
	mov.u32 	%r256, %tid.x;
	setp.ne.s32 	%p64, %r256, 0;
	@%p64 bra 	$L__BB4_50;
	ld.param.u64 	%rd129, [_ZN3cub18CUB_300001_SM_10006detail6reduce18DeviceReduceKernelINS2_10policy_hubIfjN4cuda3std3__44plusIfEEE10Policy1000EN6thrust24THRUST_300001_SM_1000_NS6detail15normal_iteratorINSD_10device_ptrIfEEEEjS9_fNS7_10__identityEEEvT0_PT3_T1_NS0_13GridEvenShareISN_EET2_T4__param_1];
	cvta.to.global.u64 	%rd126, %rd129;
	mul.wide.u32 	%rd127, %r3, 4;
	add.s64 	%rd128, %rd126, %rd127;
	st.global.f32 	[%rd128], %f379;
$L__BB4_50:
	ret;

}
	// .globl	_ZN3cub18CUB_300001_SM_10006detail6reduce28DeviceReduceSingleTileKernelINS2_10policy_hubIfjN4cuda3std3__44plusIfEEE10Policy1000EPfSC_iS9_ffNS7_10__identityEEEvT0_T1_T2_T3_T4_T6_
.visible .entry _ZN3cub18CUB_300001_SM_10006detail6reduce28DeviceReduceSingleTileKernelINS2_10policy_hubIfjN4cuda3std3__44plusIfEEE10Policy1000EPfSC_iS9_ffNS7_10__identityEEEvT0_T1_T2_T3_T4_T6_(
	.param .u64 .ptr .align 1 _ZN3cub18CUB_300001_SM_10006detail6reduce28DeviceReduceSingleTileKernelINS2_10policy_hubIfjN4cuda3std3__44plusIfEEE10Policy1000EPfSC_iS9_ffNS7_10__identityEEEvT0_T1_T2_T3_T4_T6__param_0,
	.param .u64 .ptr .align 1 _ZN3cub18CUB_300001_SM_10006detail6reduce28DeviceReduceSingleTileKernelINS2_10policy_hubIfjN4cuda3std3__44plusIfEEE10Policy1000EPfSC_iS9_ffNS7_10__identityEEEvT0_T1_T2_T3_T4_T6__param_1,
	.param .u32 _ZN3cub18CUB_300001_SM_10006detail6reduce28DeviceReduceSingleTileKernelINS2_10policy_hubIfjN4cuda3std3__44plusIfEEE10Policy1000EPfSC_iS9_ffNS7_10__identityEEEvT0_T1_T2_T3_T4_T6__param_2,
	.param .align 1 .b8 _ZN3cub18CUB_300001_SM_10006detail6reduce28DeviceReduceSingleTileKernelINS2_10policy_hubIfjN4cuda3std3__44plusIfEEE10Policy1000EPfSC_iS9_ffNS7_10__identityEEEvT0_T1_T2_T3_T4_T6__param_3[1],
	.param .f32 _ZN3cub18CUB_300001_SM_10006detail6reduce28DeviceReduceSingleTileKernelINS2_10policy_hubIfjN4cuda3std3__44plusIfEEE10Policy1000EPfSC_iS9_ffNS7_10__identityEEEvT0_T1_T2_T3_T4_T6__param_4,
	.param .align 1 .b8 _ZN3cub18CUB_300001_SM_10006detail6reduce28DeviceReduceSingleTileKernelINS2_10policy_hubIfjN4cuda3std3__44plusIfEEE10Policy1000EPfSC_iS9_ffNS7_10__identityEEEvT0_T1_T2_T3_T4_T6__param_5[1]
)
.maxntid 512
.minnctapersm 1
{
	.reg .pred 	%p<113>;
	.reg .b32 	%r<407>;
	.reg .b32 	%f<531>;
	.reg .b64 	%rd<133>;
	// demoted variable
	.shared .align 4 .b8 _ZZN3cub18CUB_300001_SM_10006detail6reduce28DeviceReduceSingleTileKernelINS2_10policy_hubIfjN4cuda3std3__44plusIfEEE10Policy1000EPfSC_iS9_ffNS7_10__identityEEEvT0_T1_T2_T3_T4_T6_E12temp_storage[84];
	ld.param.u64 	%rd16, [_ZN3cub18CUB_300001_SM_10006detail6reduce28DeviceReduceSingleTileKernelINS2_10policy_hubIfjN4cuda3std3__44plusIfEEE10Policy1000EPfSC_iS9_ffNS7_10__identityEEEvT0_T1_T2_T3_T4_T6__param_0];
	ld.param.u64 	%rd17, [_ZN3cub18CUB_300001_SM_10006detail6reduce28DeviceReduceSingleTileKernelINS2_10policy_hubIfjN4cuda3std3__44plusIfEEE10Policy1000EPfSC_iS9_ffNS7_10__identityEEEvT0_T1_T2_T3_T4_T6__param_1];
	ld.param.u32 	%r67, [_ZN3cub18CUB_300001_SM_10006detail6reduce28DeviceReduceSingleTileKernelINS2_10policy_hubIfjN4cuda3std3__44plusIfEEE10Policy1000EPfSC_iS9_ffNS7_10__identityEEEvT0_T1_T2_T3_T4_T6__param_2];
	ld.param.f32 	%f58, [_ZN3cub18CUB_300001_SM_10006detail6reduce28DeviceReduceSingleTileKernelINS2_10policy_hubIfjN4cuda3std3__44plusIfEEE10Policy1000EPfSC_iS9_ffNS7_10__identityEEEvT0_T1_T2_T3_T4_T6__param_4];
	cvta.to.global.u64 	%rd1, %rd17;
	setp.ne.s32 	%p1, %r67, 0;
	@%p1 bra 	$L__BB5_3;
	mov.u32 	%r380, %tid.x;
	setp.ne.s32 	%p112, %r380, 0;
	@%p112 bra 	$L__BB5_74;
	st.global.f32 	[%rd1], %f58;
	bra.uni 	$L__BB5_74;
$L__BB5_3:
	and.b64  	%rd18, %rd16, 7;
	setp.ne.s64 	%p2, %rd18, 0;
	@%p2 bra 	$L__BB5_38;
	setp.gt.s32 	%p57, %r67, 8191;
	@%p57 bra 	$L__BB5_22;
	mov.u32 	%r1, %tid.x;
	setp.ge.s32 	%p74, %r1, %r67;
	mov.f32 	%f509, 0f00000000;
	mov.u32 	%r384, %r1;
	@%p74 bra 	$L__BB5_7;
	mul.wide.u32 	%rd121, %r1, 4;
	add.s64 	%rd120, %rd16, %rd121;
	// begin inline asm
	ld.global.nc.u32 %r300, [%rd120];
	// end inline asm
	mov.b32 	%f509, %r300;
	add.s32 	%r384, %r1, 512;
$L__BB5_7:
	setp.ge.s32 	%p75, %r384, %r67;
	@%p75 bra 	$L__BB5_13;
	not.b32 	%r301, %r384;
	add.s32 	%r4, %r67, %r301;
	and.b32  	%r302, %r4, 1536;
	setp.eq.s32 	%p76, %r302, 1536;
	@%p76 bra 	$L__BB5_11;
	mul.wide.u32 	%rd122, %r384, 4;
	add.s64 	%rd129, %rd16, %rd122;
	shr.u32 	%r303, %r4, 9;
	add.s32 	%r304, %r303, 1;
	and.b32  	%r305, %r304, 3;
	neg.s32 	%r382, %r305;
$L__BB5_10:
	.pragma "nounroll";
	// begin inline asm
	ld.global.nc.u32 %r306, [%rd129];
	// end inline asm
	mov.b32 	%f395, %r306;
	add.f32 	%f509, %f509, %f395;
	add.s32 	%r384, %r384, 512;
	add.s64 	%rd129, %rd129, 2048;
	add.s32 	%r382, %r382, 1;
	setp.ne.s32 	%p77, %r382, 0;
	@%p77 bra 	$L__BB5_10;
$L__BB5_11:
	setp.lt.u32 	%p78, %r4, 1536;
	@%p78 bra 	$L__BB5_13;
$L__BB5_12:
	mul.wide.s32 	%rd128, %r384, 4;
	add.s64 	%rd124, %rd16, %rd128;
	// begin inline asm
	ld.global.nc.u32 %r307, [%rd124];
	// end inline asm
	mov.b32 	%f396, %r307;
	add.f32 	%f397, %f509, %f396;
	add.s64 	%rd125, %rd124, 2048;
	// begin inline asm
	ld.global.nc.u32 %r308, [%rd125];
	// end inline asm
	mov.b32 	%f398, %r308;
	add.f32 	%f399, %f397, %f398;
	add.s64 	%rd126, %rd124, 4096;
	// begin inline asm
	ld.global.nc.u32 %r309, [%rd126];
	// end inline asm
	mov.b32 	%f400, %r309;
	add.f32 	%f401, %f399, %f400;
	add.s64 	%rd127, %rd124, 6144;
	// begin inline asm
	ld.global.nc.u32 %r310, [%rd127];
	// end inline asm
	mov.b32 	%f402, %r310;
	add.f32 	%f509, %f401, %f402;
	add.s32 	%r384, %r384, 2048;
	setp.lt.s32 	%p79, %r384, %r67;
	@%p79 bra 	$L__BB5_12;
$L__BB5_13:
	setp.lt.s32 	%p80, %r67, 512;
	@%p80 bra 	$L__BB5_18;
	// begin inline asm
	mov.u32 %r349, %laneid;
	// end inline asm
	mov.b32 	%r351, %f509;
	mov.b32 	%r352, 1;
	mov.b32 	%r373, 31;
	mov.b32 	%r374, -1;
	// begin inline asm
	shfl.sync.down.b32 %r350, %r351, %r352, %r373, %r374;
	// end inline asm
	setp.gt.s32 	%p104, %r349, 30;
	mov.b32 	%f461, %r350;
	add.f32 	%f462, %f509, %f461;
	selp.f32 	%f463, %f509, %f462, %p104;
	mov.b32 	%r356, %f463;
	mov.b32 	%r357, 2;
	// begin inline asm
	shfl.sync.down.b32 %r355, %r356, %r357, %r373, %r374;
	// end inline asm
	setp.gt.s32 	%p105, %r349, 29;
	mov.b32 	%f464, %r355;
	add.f32 	%f465, %f463, %f464;
	selp.f32 	%f466, %f463, %f465, %p105;
	mov.b32 	%r361, %f466;
	mov.b32 	%r362, 4;
	// begin inline asm
	shfl.sync.down.b32 %r360, %r361, %r362, %r373, %r374;
	// end inline asm
	setp.gt.s32 	%p106, %r349, 27;
	mov.b32 	%f467, %r360;
	add.f32 	%f468, %f466, %f467;
	selp.f32 	%f469, %f466, %f468, %p106;
	mov.b32 	%r366, %f469;
	mov.b32 	%r367, 8;
	// begin inline asm
	shfl.sync.down.b32 %r365, %r366, %r367, %r373, %r374;
	// end inline asm
	setp.gt.s32 	%p107, %r349, 23;
	mov.b32 	%f470, %r365;
	add.f32 	%f471, %f469, %f470;
	selp.f32 	%f472, %f469, %f471, %p107;
	mov.b32 	%r371, %f472;
	mov.b32 	%r372, 16;
	// begin inline asm
	shfl.sync.down.b32 %r370, %r371, %r372, %r373, %r374;
	// end inline asm
	setp.gt.s32 	%p108, %r349, 15;
	mov.b32 	%f473, %r370;
	add.f32 	%f10, %f472, %f473;
	selp.f32 	%f530, %f472, %f10, %p108;
	setp.ne.s32 	%p109, %r349, 0;
	@%p109 bra 	$L__BB5_16;
	shr.u32 	%r375, %r1, 3;
	and.b32  	%r376, %r375, 124;
	mov.u32 	%r377, _ZZN3cub18CUB_300001_SM_10006detail6reduce28DeviceReduceSingleTileKernelINS2_10policy_hubIfjN4cuda3std3__44plusIfEEE10Policy1000EPfSC_iS9_ffNS7_10__identityEEEvT0_T1_T2_T3_T4_T6_E12temp_storage;
	add.s32 	%r378, %r377, %r376;
	st.shared.f32 	[%r378+16], %f10;
$L__BB5_16:
	bar.sync 	0;
	setp.ne.s32 	%p110, %r1, 0;
	@%p110 bra 	$L__BB5_72;
	ld.shared.f32 	%f474, [_ZZN3cub18CUB_300001_SM_10006detail6reduce28DeviceReduceSingleTileKernelINS2_10policy_hubIfjN4cuda3std3__44plusIfEEE10Policy1000EPfSC_iS9_ffNS7_10__identityEEEvT0_T1_T2_T3_T4_T6_E12temp_storage+20];
	add.f32 	%f475, %f530, %f474;
	ld.shared.f32 	%f476, [_ZZN3cub18CUB_300001_SM_10006detail6reduce28DeviceReduceSingleTileKernelINS2_10policy_hubIfjN4cuda3std3__44plusIfEEE10Policy1000EPfSC_iS9_ffNS7_10__identityEEEvT0_T1_T2_T3_T4_T6_E12temp_storage+24];
	add.f32 	%f477, %f475, %f476;
	ld.shared.f32 	%f478, [_ZZN3cub18CUB_300001_SM_10006detail6reduce28DeviceReduceSingleTileKernelINS2_10policy_hubIfjN4cuda3std3__44plusIfEEE10Policy1000EPfSC_iS9_ffNS7_10__identityEEEvT0_T1_T2_T3_T4_T6_E12temp_storage+28];
	add.f32 	%f479, %f477, %f478;
	ld.shared.f32 	%f480, [_ZZN3cub18CUB_300001_SM_10006detail6reduce28DeviceReduceSingleTileKernelINS2_10policy_hubIfjN4cuda3std3__44plusIfEEE10Policy1000EPfSC_iS9_ffNS7_10__identityEEEvT0_T1_T2_T3_T4_T6_E12temp_storage+32];
	add.f32 	%f481, %f479, %f480;
	ld.shared.f32 	%f482, [_ZZN3cub18CUB_300001_SM_10006detail6reduce28DeviceReduceSingleTileKernelINS2_10policy_hubIfjN4cuda3std3__44plusIfEEE10Policy1000EPfSC_iS9_ffNS7_10__identityEEEvT0_T1_T2_T3_T4_T6_E12temp_storage+36];
	add.f32 	%f483, %f481, %f482;
	ld.shared.f32 	%f484, [_ZZN3cub18CUB_300001_SM_10006detail6reduce28DeviceReduceSingleTileKernelINS2_10policy_hubIfjN4cuda3std3__44plusIfEEE10Policy1000EPfSC_iS9_ffNS7_10__identityEEEvT0_T1_T2_T3_T4_T6_E12temp_storage+40];
	add.f32 	%f485, %f483, %f484;
	ld.shared.f32 	%f486, [_ZZN3cub18CUB_300001_SM_10006detail6reduce28DeviceReduceSingleTileKernelINS2_10policy_hubIfjN4cuda3std3__44plusIfEEE10Policy1000EPfSC_iS9_ffNS7_10__identityEEEvT0_T1_T2_T3_T4_T6_E12temp_storage+44];
	add.f32 	%f487, %f485, %f486;
	ld.shared.f32 	%f488, [_ZZN3cub18CUB_300001_SM_10006detail6reduce28DeviceReduceSingleTileKernelINS2_10policy_hubIfjN4cuda3std3__44plusIfEEE10Policy1000EPfSC_iS9_ffNS7_10__identityEEEvT0_T1_T2_T3_T4_T6_E12temp_storage+48];
	add.f32 	%f489, %f487, %f488;
	ld.shared.f32 	%f490, [_ZZN3cub18CUB_300001_SM_10006detail6reduce28DeviceReduceSingleTileKernelINS2_10policy_hubIfjN4cuda3std3__44plusIfEEE10Policy1000EPfSC_iS9_ffNS7_10__identityEEEvT0_T1_T2_T3_T4_T6_E12temp_storage+52];
	add.f32 	%f491, %f489, %f490;
	ld.shared.f32 	%f492, [_ZZN3cub18CUB_300001_SM_10006detail6reduce28DeviceReduceSingleTileKernelINS2_10policy_hubIfjN4cuda3std3__44plusIfEEE10Policy1000EPfSC_iS9_ffNS7_10__identityEEEvT0_T1_T2_T3_T4_T6_E12temp_storage+56];
	add.f32 	%f493, %f491, %f492;
	ld.shared.f32 	%f494, [_ZZN3cub18CUB_300001_SM_10006detail6reduce28DeviceReduceSingleTileKernelINS2_10policy_hubIfjN4cuda3std3__44plusIfEEE10Policy1000EPfSC_iS9_ffNS7_10__identityEEEvT0_T1_T2_T3_T4_T6_E12temp_storage+60];
	add.f32 	%f495, %f493, %f494;
	ld.shared.f32 	%f496, [_ZZN3cub18CUB_300001_SM_10006detail6reduce28DeviceReduceSingleTileKernelINS2_10policy_hubIfjN4cuda3std3__44plusIfEEE10Policy1000EPfSC_iS9_ffNS7_10__identityEEEvT0_T1_T2_T3_T4_T6_E12temp_storage+64];
	add.f32 	%f497, %f495, %f496;
	ld.shared.f32 	%f498, [_ZZN3cub18CUB_300001_SM_10006detail6reduce28DeviceReduceSingleTileKernelINS2_10policy_hubIfjN4cuda3std3__44plusIfEEE10Policy1000EPfSC_iS9_ffNS7_10__identityEEEvT0_T1_T2_T3_T4_T6_E12temp_storage+68];
	add.f32 	%f499, %f497, %f498;
	ld.shared.f32 	%f500, [_ZZN3cub18CUB_300001_SM_10006detail6reduce28DeviceReduceSingleTileKernelINS2_10policy_hubIfjN4cuda3std3__44plusIfEEE10Policy1000EPfSC_iS9_ffNS7_10__identityEEEvT0_T1_T2_T3_T4_T6_E12temp_storage+72];
	add.f32 	%f501, %f499, %f500;
	ld.shared.f32 	%f502, [_ZZN3cub18CUB_300001_SM_10006detail6reduce28DeviceReduceSingleTileKernelINS2_10policy_hubIfjN4cuda3std3__44plusIfEEE10Policy1000EPfSC_iS9_ffNS7_10__identityEEEvT0_T1_T2_T3_T4_T6_E12temp_storage+76];
	add.f32 	%f530, %f501, %f502;
	bra.uni 	$L__BB5_72;
$L__BB5_18:
	// begin inline asm
	mov.u32 %r311, %laneid;
	// end inline asm
	and.b32  	%r337, %r1, 992;
	add.s32 	%r338, %r337, 32;
	setp.gt.s32 	%p81, %r338, %r67;
	not.b32 	%r339, %r337;
	add.s32 	%r340, %r67, %r339;
	selp.b32 	%r335, %r340, 31, %p81;
	mov.b32 	%r313, %f509;
	mov.b32 	%r314, 1;
	mov.b32 	%r336, -1;
	// begin inline asm
	shfl.sync.down.b32 %r312, %r313, %r314, %r335, %r336;
	// end inline asm
	setp.lt.s32 	%p82, %r311, %r335;
	mov.b32 	%f403, %r312;
	add.f32 	%f404, %f509, %f403;
	selp.f32 	%f405, %f404, %f509, %p82;
	mov.b32 	%r318, %f405;
	mov.b32 	%r319, 2;
	// begin inline asm
	shfl.sync.down.b32 %r317, %r318, %r319, %r335, %r336;
	// end inline asm
	add.s32 	%r341, %r311, 2;
	setp.gt.s32 	%p83, %r341, %r335;
	mov.b32 	%f406, %r317;
	add.f32 	%f407, %f405, %f406;
	selp.f32 	%f408, %f405, %f407, %p83;
	mov.b32 	%r323, %f408;
	mov.b32 	%r324, 4;
	// begin inline asm
	shfl.sync.down.b32 %r322, %r323, %r324, %r335, %r336;
	// end inline asm
	add.s32 	%r342, %r311, 4;
	setp.gt.s32 	%p84, %r342, %r335;
	mov.b32 	%f409, %r322;
	add.f32 	%f410, %f408, %f409;
	selp.f32 	%f411, %f408, %f410, %p84;
	mov.b32 	%r328, %f411;
	mov.b32 	%r329, 8;
	// begin inline asm
	shfl.sync.down.b32 %r327, %r328, %r329, %r335, %r336;
	// end inline asm
	add.s32 	%r343, %r311, 8;
	setp.gt.s32 	%p85, %r343, %r335;
	mov.b32 	%f412, %r327;
	add.f32 	%f413, %f411, %f412;
	selp.f32 	%f414, %f411, %f413, %p85;
	mov.b32 	%r333, %f414;
	mov.b32 	%r334, 16;
	// begin inline asm
	shfl.sync.down.b32 %r332, %r333, %r334, %r335, %r336;
	// end inline asm
	add.s32 	%r344, %r311, 16;
	setp.gt.s32 	%p86, %r344, %r335;
	mov.b32 	%f415, %r332;
	add.f32 	%f416, %f414, %f415;
	selp.f32 	%f530, %f414, %f416, %p86;
	setp.ne.s32 	%p87, %r311, 0;
	@%p87 bra 	$L__BB5_20;
	shr.u32 	%r345, %r1, 3;
	and.b32  	%r346, %r345, 124;
	mov.u32 	%r347, _ZZN3cub18CUB_300001_SM_10006detail6reduce28DeviceReduceSingleTileKernelINS2_10policy_hubIfjN4cuda3std3__44plusIfEEE10Policy1000EPfSC_iS9_ffNS7_10__identityEEEvT0_T1_T2_T3_T4_T6_E12temp_storage;
	add.s32 	%r348, %r347, %r346;
	st.shared.f32 	[%r348+16], %f530;
$L__BB5_20:
	bar.sync 	0;
	setp.ne.s32 	%p88, %r1, 0;
	@%p88 bra 	$L__BB5_72;
	setp.gt.s32 	%p89, %r67, 32;
	ld.shared.f32 	%f417, [_ZZN3cub18CUB_300001_SM_10006detail6reduce28DeviceReduceSingleTileKernelINS2_10policy_hubIfjN4cuda3std3__44plusIfEEE10Policy1000EPfSC_iS9_ffNS7_10__identityEEEvT0_T1_T2_T3_T4_T6_E12temp_storage+20];
	add.f32 	%f418, %f530, %f417;
	selp.f32 	%f419, %f418, %f530, %p89;
	setp.gt.s32 	%p90, %r67, 64;
	ld.shared.f32 	%f420, [_ZZN3cub18CUB_300001_SM_10006detail6reduce28DeviceReduceSingleTileKernelINS2_10policy_hubIfjN4cuda3std3__44plusIfEEE10Policy1000EPfSC_iS9_ffNS7_10__identityEEEvT0_T1_T2_T3_T4_T6_E12temp_storage+24];
	add.f32 	%f421, %f420, %f419;
	selp.f32 	%f422, %f421, %f419, %p90;
	setp.gt.s32 	%p91, %r67, 96;
	ld.shared.f32 	%f423, [_ZZN3cub18CUB_300001_SM_10006detail6reduce28DeviceReduceSingleTileKernelINS2_10policy_hubIfjN4cuda3std3__44plusIfEEE10Policy1000EPfSC_iS9_ffNS7_10__identityEEEvT0_T1_T2_T3_T4_T6_E12temp_storage+28];
	add.f32 	%f424, %f423, %f422;
	selp.f32 	%f425, %f424, %f422, %p91;
	setp.gt.s32 	%p92, %r67, 128;
	ld.shared.f32 	%f426, [_ZZN3cub18CUB_300001_SM_10006detail6reduce28DeviceReduceSingleTileKernelINS2_10policy_hubIfjN4cuda3std3__44plusIfEEE10Policy1000EPfSC_iS9_ffNS7_10__identityEEEvT0_T1_T2_T3_T4_T6_E12temp_storage+32];
	add.f32 	%f427, %f426, %f425;
	selp.f32 	%f428, %f427, %f425, %p92;
	setp.gt.s32 	%p93, %r67, 160;
	ld.shared.f32 	%f429, [_ZZN3cub18CUB_300001_SM_10006detail6reduce28DeviceReduceSingleTileKernelINS2_10policy_hubIfjN4cuda3std3__44plusIfEEE10Policy1000EPfSC_iS9_ffNS7_10__identityEEEvT0_T1_T2_T3_T4_T6_E12temp_storage+36];
	add.f32 	%f430, %f429, %f428;
	selp.f32 	%f431, %f430, %f428, %p93;
	setp.gt.s32 	%p94, %r67, 192;
	ld.shared.f32 	%f432, [_ZZN3cub18CUB_300001_SM_10006detail6reduce28DeviceReduceSingleTileKernelINS2_10policy_hubIfjN4cuda3std3__44plusIfEEE10Policy1000EPfSC_iS9_ffNS7_10__identityEEEvT0_T1_T2_T3_T4_T6_E12temp_storage+40];
	add.f32 	%f433, %f432, %f431;
	selp.f32 	%f434, %f433, %f431, %p94;
	setp.gt.s32 	%p95, %r67, 224;
	ld.shared.f32 	%f435, [_ZZN3cub18CUB_300001_SM_10006detail6reduce28DeviceReduceSingleTileKernelINS2_10policy_hubIfjN4cuda3std3__44plusIfEEE10Policy1000EPfSC_iS9_ffNS7_10__identityEEEvT0_T1_T2_T3_T4_T6_E12temp_storage+44];
	add.f32 	%f436, %f435, %f434;
	selp.f32 	%f437, %f436, %f434, %p95;
	setp.gt.s32 	%p96, %r67, 256;
	ld.shared.f32 	%f438, [_ZZN3cub18CUB_300001_SM_10006detail6reduce28DeviceReduceSingleTileKernelINS2_10policy_hubIfjN4cuda3std3__44plusIfEEE10Policy1000EPfSC_iS9_ffNS7_10__identityEEEvT0_T1_T2_T3_T4_T6_E12temp_storage+48];
	add.f32 	%f439, %f438, %f437;
	selp.f32 	%f440, %f439, %f437, %p96;
	setp.gt.s32 	%p97, %r67, 288;
	ld.shared.f32 	%f441, [_ZZN3cub18CUB_300001_SM_10006detail6reduce28DeviceReduceSingleTileKernelINS2_10policy_hubIfjN4cuda3std3__44plusIfEEE10Policy1000EPfSC_iS9_ffNS7_10__identityEEEvT0_T1_T2_T3_T4_T6_E12temp_storage+52];
	add.f32 	%f442, %f441, %f440;
	selp.f32 	%f443, %f442, %f440, %p97;
	setp.gt.s32 	%p98, %r67, 320;
	ld.shared.f32 	%f444, [_ZZN3cub18CUB_300001_SM_10006detail6reduce28DeviceReduceSingleTileKernelINS2_10policy_hubIfjN4cuda3std3__44plusIfEEE10Policy1000EPfSC_iS9_ffNS7_10__identityEEEvT0_T1_T2_T3_T4_T6_E12temp_storage+56];
	add.f32 	%f445, %f444, %f443;
	selp.f32 	%f446, %f445, %f443, %p98;
	setp.gt.s32 	%p99, %r67, 352;
	ld.shared.f32 	%f447, [_ZZN3cub18CUB_300001_SM_10006detail6reduce28DeviceReduceSingleTileKernelINS2_10policy_hubIfjN4cuda3std3__44plusIfEEE10Policy1000EPfSC_iS9_ffNS7_10__identityEEEvT0_T1_T2_T3_T4_T6_E12temp_storage+60];
	add.f32 	%f448, %f447, %f446;
	selp.f32 	%f449, %f448, %f446, %p99;
	setp.gt.s32 	%p100, %r67, 384;
	ld.shared.f32 	%f450, [_ZZN3cub18CUB_300001_SM_10006detail6reduce28DeviceReduceSingleTileKernelINS2_10policy_hubIfjN4cuda3std3__44plusIfEEE10Policy1000EPfSC_iS9_ffNS7_10__identityEEEvT0_T1_T2_T3_T4_T6_E12temp_storage+64];
	add.f32 	%f451, %f450, %f449;
	selp.f32 	%f452, %f451, %f449, %p100;
	setp.gt.s32 	%p101, %r67, 416;
	ld.shared.f32 	%f453, [_ZZN3cub18CUB_300001_SM_10006detail6reduce28DeviceReduceSingleTileKernelINS2_10policy_hubIfjN4cuda3std3__44plusIfEEE10Policy1000EPfSC_iS9_ffNS7_10__identityEEEvT0_T1_T2_T3_T4_T6_E12temp_storage+68];
	add.f32 	%f454, %f453, %f452;
	selp.f32 	%f455, %f454, %f452, %p101;
	setp.gt.s32 	%p102, %r67, 448;
	ld.shared.f32 	%f456, [_ZZN3cub18CUB_300001_SM_10006detail6reduce28DeviceReduceSingleTileKernelINS2_10policy_hubIfjN4cuda3std3__44plusIfEEE10Policy1000EPfSC_iS9_ffNS7_10__identityEEEvT0_T1_T2_T3_T4_T6_E12temp_storage+72];
	add.f32 	%f457, %f456, %f455;
	selp.f32 	%f458, %f457, %f455, %p102;
	setp.gt.s32 	%p103, %r67, 480;
	ld.shared.f32 	%f459, [_ZZN3cub18CUB_300001_SM_10006detail6reduce28DeviceReduceSingleTileKernelINS2_10policy_hubIfjN4cuda3std3__44plusIfEEE10Policy1000EPfSC_iS9_ffNS7_10__identityEEEvT0_T1_T2_T3_T4_T6_E12temp_storage+76];
	add.f32 	%f460, %f459, %f458;
	selp.f32 	%f530, %f460, %f458, %p103;
	bra.uni 	$L__BB5_72;
$L__BB5_22:
	mov.u32 	%r13, %tid.x;
	shl.b32 	%r224, %r13, 1;
	mul.wide.u32 	%rd90, %r224, 4;
	add.s64 	%rd75, %rd16, %rd90;
	// begin inline asm
	ld.global.nc.u64 %rd74, [%rd75];
	// end inline asm
	mov.b64 	{%r225, %r226}, %rd74;
	mov.b32 	%f281, %r226;
	mov.b32 	%f282, %r225;
	add.s64 	%rd77, %rd75, 4096;
	// begin inline asm
	ld.global.nc.u64 %rd76, [%rd77];
	// end inline asm
	mov.b64 	{%r227, %r228}, %rd76;
	mov.b32 	%f283, %r228;
	mov.b32 	%f284, %r227;
	add.s64 	%rd79, %rd75, 8192;
	// begin inline asm
	ld.global.nc.u64 %rd78, [%rd79];
	// end inline asm
	mov.b64 	{%r229, %r230}, %rd78;
	mov.b32 	%f285, %r230;
	mov.b32 	%f286, %r229;
	add.s64 	%rd81, %rd75, 12288;
	// begin inline asm
	ld.global.nc.u64 %rd80, [%rd81];
	// end inline asm
	mov.b64 	{%r231, %r232}, %rd80;
	mov.b32 	%f287, %r232;
	mov.b32 	%f288, %r231;
	add.s64 	%rd83, %rd75, 16384;
	// begin inline asm
	ld.global.nc.u64 %rd82, [%rd83];
	// end inline asm
	mov.b64 	{%r233, %r234}, %rd82;
	mov.b32 	%f289, %r234;
	mov.b32 	%f290, %r233;
	add.s64 	%rd85, %rd75, 20480;
	// begin inline asm
	ld.global.nc.u64 %rd84, [%rd85];
	// end inline asm
	mov.b64 	{%r235, %r236}, %rd84;
	mov.b32 	%f291, %r236;
	mov.b32 	%f292, %r235;
	add.s64 	%rd87, %rd75, 24576;
	// begin inline asm
	ld.global.nc.u64 %rd86, [%rd87];
	// end inline asm
	mov.b64 	{%r237, %r238}, %rd86;
	mov.b32 	%f293, %r238;
	mov.b32 	%f294, %r237;
	add.s64 	%rd89, %rd75, 28672;
	// begin inline asm
	ld.global.nc.u64 %rd88, [%rd89];
	// end inline asm
	mov.b64 	{%r239, %r240}, %rd88;
	mov.b32 	%f295, %r240;
	mov.b32 	%f296, %r239;
	add.f32 	%f297, %f282, %f281;
	add.f32 	%f298, %f284, %f283;
	add.f32 	%f299, %f286, %f285;
	add.f32 	%f300, %f288, %f287;
	add.f32 	%f301, %f290, %f289;
	add.f32 	%f302, %f292, %f291;
	add.f32 	%f303, %f294, %f293;
	add.f32 	%f304, %f296, %f295;
	add.f32 	%f305, %f297, %f298;
	add.f32 	%f306, %f299, %f300;
	add.f32 	%f307, %f301, %f302;
	add.f32 	%f308, %f303, %f304;
	add.f32 	%f309, %f305, %f306;
	add.f32 	%f310, %f307, %f308;
	add.f32 	%f516, %f309, %f310;
	setp.lt.u32 	%p58, %r67, 16384;
	mov.b32 	%r387, 8192;
	@%p58 bra 	$L__BB5_26;
	add.s32 	%r14, %r67, -8192;
	mov.b32 	%r387, 8192;
$L__BB5_24:
	mul.wide.s32 	%rd107, %r387, 4;
	add.s64 	%rd92, %rd75, %rd107;
	// begin inline asm
	ld.global.nc.u64 %rd91, [%rd92];
	// end inline asm
	mov.b64 	{%r242, %r243}, %rd91;
	mov.b32 	%f311, %r243;
	mov.b32 	%f312, %r242;
	add.s64 	%rd94, %rd92, 4096;
	// begin inline asm
	ld.global.nc.u64 %rd93, [%rd94];
	// end inline asm
	mov.b64 	{%r244, %r245}, %rd93;
	mov.b32 	%f313, %r245;
	mov.b32 	%f314, %r244;
	add.s64 	%rd96, %rd92, 8192;
	// begin inline asm
	ld.global.nc.u64 %rd95, [%rd96];
	// end inline asm
	mov.b64 	{%r246, %r247}, %rd95;
	mov.b32 	%f315, %r247;
	mov.b32 	%f316, %r246;
	add.s64 	%rd98, %rd92, 12288;
	// begin inline asm
	ld.global.nc.u64 %rd97, [%rd98];
	// end inline asm
	mov.b64 	{%r248, %r249}, %rd97;
	mov.b32 	%f317, %r249;
	mov.b32 	%f318, %r248;
	add.s64 	%rd100, %rd92, 16384;
	// begin inline asm
	ld.global.nc.u64 %rd99, [%rd100];
	// end inline asm
	mov.b64 	{%r250, %r251}, %rd99;
	mov.b32 	%f319, %r251;
	mov.b32 	%f320, %r250;
	add.s64 	%rd102, %rd92, 20480;
	// begin inline asm
	ld.global.nc.u64 %rd101, [%rd102];
	// end inline asm
	mov.b64 	{%r252, %r253}, %rd101;
	mov.b32 	%f321, %r253;
	mov.b32 	%f322, %r252;
	add.s64 	%rd104, %rd92, 24576;
	// begin inline asm
	ld.global.nc.u64 %rd103, [%rd104];
	// end inline asm
	mov.b64 	{%r254, %r255}, %rd103;
	mov.b32 	%f323, %r255;
	mov.b32 	%f324, %r254;
	add.s64 	%rd106, %rd92, 28672;
	// begin inline asm
	ld.global.nc.u64 %rd105, [%rd106];
	// end inline asm
	mov.b64 	{%r256, %r257}, %rd105;
	mov.b32 	%f325, %r257;
	mov.b32 	%f326, %r256;
	add.f32 	%f327, %f516, %f312;
	add.f32 	%f328, %f311, %f314;
	add.f32 	%f329, %f313, %f316;
	add.f32 	%f330, %f315, %f318;
	add.f32 	%f331, %f317, %f320;
	add.f32 	%f332, %f319, %f322;
	add.f32 	%f333, %f321, %f324;
	add.f32 	%f334, %f323, %f326;
	add.f32 	%f335, %f327, %f328;
	add.f32 	%f336, %f329, %f330;
	add.f32 	%f337, %f331, %f332;
	add.f32 	%f338, %f333, %f334;
	add.f32 	%f339, %f335, %f336;
	add.f32 	%f340, %f337, %f338;
	add.f32 	%f341, %f339, %f340;
	add.f32 	%f516, %f341, %f325;
	sub.s32 	%r258, %r67, %r387;
	setp.lt.s32 	%p59, %r258, 8192;
	@%p59 bra 	$L__BB5_34;
	add.s32 	%r387, %r387, 8192;
	setp.le.s32 	%p60, %r387, %r14;
	@%p60 bra 	$L__BB5_24;
$L__BB5_26:
	setp.le.s32 	%p61, %r67, %r387;
	@%p61 bra 	$L__BB5_34;
	sub.s32 	%r18, %r67, %r387;
	setp.ge.s32 	%p62, %r13, %r18;
	@%p62 bra 	$L__BB5_34;
	not.b32 	%r259, %r13;
	add.s32 	%r260, %r67, %r259;
	sub.s32 	%r19, %r260, %r387;
	and.b32  	%r261, %r19, 1536;
	setp.eq.s32 	%p63, %r261, 1536;
	mov.u32 	%r391, %r13;
	@%p63 bra 	$L__BB5_31;
	add.s32 	%r389, %r13, %r387;
	shr.u32 	%r262, %r19, 9;
	add.s32 	%r263, %r262, 1;
	and.b32  	%r264, %r263, 3;
	neg.s32 	%r388, %r264;
	mov.u32 	%r391, %r13;
$L__BB5_30:
	.pragma "nounroll";
	mul.wide.u32 	%rd109, %r389, 4;
	add.s64 	%rd108, %rd16, %rd109;
	// begin inline asm
	ld.global.nc.u32 %r265, [%rd108];
	// end inline asm
	mov.b32 	%f343, %r265;
	add.f32 	%f516, %f516, %f343;
	add.s32 	%r391, %r391, 512;
	add.s32 	%r389, %r389, 512;
	add.s32 	%r388, %r388, 1;
	setp.ne.s32 	%p64, %r388, 0;
	@%p64 bra 	$L__BB5_30;
$L__BB5_31:
	setp.lt.u32 	%p65, %r19, 1536;
	@%p65 bra 	$L__BB5_34;
	cvt.u64.u32 	%rd110, %r391;
	cvt.u64.u32 	%rd111, %r387;
	add.s64 	%rd112, %rd110, %rd111;
	shl.b64 	%rd113, %rd112, 2;
	add.s64 	%rd114, %rd113, %rd16;
	add.s64 	%rd130, %rd114, 4096;
	add.s32 	%r392, %r391, %r387;
$L__BB5_33:
	mul.wide.u32 	%rd119, %r392, 4;
	add.s64 	%rd115, %rd16, %rd119;
	// begin inline asm
	ld.global.nc.u32 %r266, [%rd115];
	// end inline asm
	mov.b32 	%f344, %r266;
	add.f32 	%f345, %f516, %f344;
	add.s64 	%rd116, %rd130, -2048;
	// begin inline asm
	ld.global.nc.u32 %r267, [%rd116];
	// end inline asm
	mov.b32 	%f346, %r267;
	add.f32 	%f347, %f345, %f346;
	// begin inline asm
	ld.global.nc.u32 %r268, [%rd130];
	// end inline asm
	mov.b32 	%f348, %r268;
	add.f32 	%f349, %f347, %f348;
	add.s64 	%rd118, %rd130, 2048;
	// begin inline asm
	ld.global.nc.u32 %r269, [%rd118];
	// end inline asm
	mov.b32 	%f350, %r269;
	add.f32 	%f516, %f349, %f350;
	add.s32 	%r391, %r391, 2048;
	add.s64 	%rd130, %rd130, 8192;
	add.s32 	%r392, %r392, 2048;
	setp.lt.s32 	%p66, %r391, %r18;
	@%p66 bra 	$L__BB5_33;
$L__BB5_34:
	// begin inline asm
	mov.u32 %r270, %laneid;
	// end inline asm
	mov.b32 	%r272, %f516;
	mov.b32 	%r273, 1;
	mov.b32 	%r294, 31;
	mov.b32 	%r295, -1;
	// begin inline asm
	shfl.sync.down.b32 %r271, %r272, %r273, %r294, %r295;
	// end inline asm
	setp.gt.s32 	%p67, %r270, 30;
	mov.b32 	%f351, %r271;
	add.f32 	%f352, %f516, %f351;
	selp.f32 	%f353, %f516, %f352, %p67;
	mov.b32 	%r277, %f353;
	mov.b32 	%r278, 2;
	// begin inline asm
	shfl.sync.down.b32 %r276, %r277, %r278, %r294, %r295;
	// end inline asm
	setp.gt.s32 	%p68, %r270, 29;
	mov.b32 	%f354, %r276;
	add.f32 	%f355, %f353, %f354;
	selp.f32 	%f356, %f353, %f355, %p68;
	mov.b32 	%r282, %f356;
	mov.b32 	%r283, 4;
	// begin inline asm
	shfl.sync.down.b32 %r281, %r282, %r283, %r294, %r295;
	// end inline asm
	setp.gt.s32 	%p69, %r270, 27;
	mov.b32 	%f357, %r281;
	add.f32 	%f358, %f356, %f357;
	selp.f32 	%f359, %f356, %f358, %p69;
	mov.b32 	%r287, %f359;
	mov.b32 	%r288, 8;
	// begin inline asm
	shfl.sync.down.b32 %r286, %r287, %r288, %r294, %r295;
	// end inline asm
	setp.gt.s32 	%p70, %r270, 23;
	mov.b32 	%f360, %r286;
	add.f32 	%f361, %f359, %f360;
	selp.f32 	%f362, %f359, %f361, %p70;
	mov.b32 	%r292, %f362;
	mov.b32 	%r293, 16;
	// begin inline asm
	shfl.sync.down.b32 %r291, %r292, %r293, %r294, %r295;
	// end inline asm
	setp.gt.s32 	%p71, %r270, 15;
	mov.b32 	%f363, %r291;
	add.f32 	%f26, %f362, %f363;
	selp.f32 	%f530, %f362, %f26, %p71;
	setp.ne.s32 	%p72, %r270, 0;
	@%p72 bra 	$L__BB5_36;
	shr.u32 	%r296, %r13, 3;
	and.b32  	%r297, %r296, 124;
	mov.u32 	%r298, _ZZN3cub18CUB_300001_SM_10006detail6reduce28DeviceReduceSingleTileKernelINS2_10policy_hubIfjN4cuda3std3__44plusIfEEE10Policy1000EPfSC_iS9_ffNS7_10__identityEEEvT0_T1_T2_T3_T4_T6_E12temp_storage;
	add.s32 	%r299, %r298, %r297;
	st.shared.f32 	[%r299+16], %f26;
$L__BB5_36:
	bar.sync 	0;
	setp.ne.s32 	%p73, %r13, 0;
	@%p73 bra 	$L__BB5_72;
	ld.shared.f32 	%f364, [_ZZN3cub18CUB_300001_SM_10006detail6reduce28DeviceReduceSingleTileKernelINS2_10policy_hubIfjN4cuda3std3__44plusIfEEE10Policy1000EPfSC_iS9_ffNS7_10__identityEEEvT0_T1_T2_T3_T4_T6_E12temp_storage+20];
	add.f32 	%f365, %f530, %f364;
	ld.shared.f32 	%f366, [_ZZN3cub18CUB_300001_SM_10006detail6reduce28DeviceReduceSingleTileKernelINS2_10policy_hubIfjN4cuda3std3__44plusIfEEE10Policy1000EPfSC_iS9_ffNS7_10__identityEEEvT0_T1_T2_T3_T4_T6_E12temp_storage+24];
	add.f32 	%f367, %f365, %f366;
	ld.shared.f32 	%f368, [_ZZN3cub18CUB_300001_SM_10006detail6reduce28DeviceReduceSingleTileKernelINS2_10policy_hubIfjN4cuda3std3__44plusIfEEE10Policy1000EPfSC_iS9_ffNS7_10__identityEEEvT0_T1_T2_T3_T4_T6_E12temp_storage+28];
	add.f32 	%f369, %f367, %f368;
	ld.shared.f32 	%f370, [_ZZN3cub18CUB_300001_SM_10006detail6reduce28DeviceReduceSingleTileKernelINS2_10policy_hubIfjN4cuda3std3__44plusIfEEE10Policy1000EPfSC_iS9_ffNS7_10__identityEEEvT0_T1_T2_T3_T4_T6_E12temp_storage+32];
	add.f32 	%f371, %f369, %f370;
	ld.shared.f32 	%f372, [_ZZN3cub18CUB_300001_SM_10006detail6reduce28DeviceReduceSingleTileKernelINS2_10policy_hubIfjN4cuda3std3__44plusIfEEE10Policy1000EPfSC_iS9_ffNS7_10__identityEEEvT0_T1_T2_T3_T4_T6_E12temp_storage+36];
	add.f32 	%f373, %f371, %f372;
	ld.shared.f32 	%f374, [_ZZN3cub18CUB_300001_SM_10006detail6reduce28DeviceReduceSingleTileKernelINS2_10policy_hubIfjN4cuda3std3__44plusIfEEE10Policy1000EPfSC_iS9_ffNS7_10__identityEEEvT0_T1_T2_T3_T4_T6_E12temp_storage+40];
	add.f32 	%f375, %f373, %f374;
	ld.shared.f32 	%f376, [_ZZN3cub18CUB_300001_SM_10006detail6reduce28DeviceReduceSingleTileKernelINS2_10policy_hubIfjN4cuda3std3__44plusIfEEE10Policy1000EPfSC_iS9_ffNS7_10__identityEEEvT0_T1_T2_T3_T4_T6_E12temp_storage+44];
	add.f32 	%f377, %f375, %f376;
	ld.shared.f32 	%f378, [_ZZN3cub18CUB_300001_SM_10006detail6reduce28DeviceReduceSingleTileKernelINS2_10policy_hubIfjN4cuda3std3__44plusIfEEE10Policy1000EPfSC_iS9_ffNS7_10__identityEEEvT0_T1_T2_T3_T4_T6_E12temp_storage+48];
	add.f32 	%f379, %f377, %f378;
	ld.shared.f32 	%f380, [_ZZN3cub18CUB_300001_SM_10006detail6reduce28DeviceReduceSingleTileKernelINS2_10policy_hubIfjN4cuda3std3__44plusIfEEE10Policy1000EPfSC_iS9_ffNS7_10__identityEEEvT0_T1_T2_T3_T4_T6_E12temp_storage+52];
	add.f32 	%f381, %f379, %f380;
	ld.shared.f32 	%f382, [_ZZN3cub18CUB_300001_SM_10006detail6reduce28DeviceReduceSingleTileKernelINS2_10policy_hubIfjN4cuda3std3__44plusIfEEE10Policy1000EPfSC_iS9_ffNS7_10__identityEEEvT0_T1_T2_T3_T4_T6_E12temp_storage+56];
	add.f32 	%f383, %f381, %f382;
	ld.shared.f32 	%f384, [_ZZN3cub18CUB_300001_SM_10006detail6reduce28DeviceReduceSingleTileKernelINS2_10policy_hubIfjN4cuda3std3__44plusIfEEE10Policy1000EPfSC_iS9_ffNS7_10__identityEEEvT0_T1_T2_T3_T4_T6_E12temp_storage+60];
	add.f32 	%f385, %f383, %f384;
	ld.shared.f32 	%f386, [_ZZN3cub18CUB_300001_SM_10006detail6reduce28DeviceReduceSingleTileKernelINS2_10policy_hubIfjN4cuda3std3__44plusIfEEE10Policy1000EPfSC_iS9_ffNS7_10__identityEEEvT0_T1_T2_T3_T4_T6_E12temp_storage+64];
	add.f32 	%f387, %f385, %f386;
	ld.shared.f32 	%f388, [_ZZN3cub18CUB_300001_SM_10006detail6reduce28DeviceReduceSingleTileKernelINS2_10policy_hubIfjN4cuda3std3__44plusIfEEE10Policy1000EPfSC_iS9_ffNS7_10__identityEEEvT0_T1_T2_T3_T4_T6_E12temp_storage+68];
	add.f32 	%f389, %f387, %f388;
	ld.shared.f32 	%f390, [_ZZN3cub18CUB_300001_SM_10006detail6reduce28DeviceReduceSingleTileKernelINS2_10policy_hubIfjN4cuda3std3__44plusIfEEE10Policy1000EPfSC_iS9_ffNS7_10__identityEEEvT0_T1_T2_T3_T4_T6_E12temp_storage+72];
	add.f32 	%f391, %f389, %f390;
	ld.shared.f32 	%f392, [_ZZN3cub18CUB_300001_SM_10006detail6reduce28DeviceReduceSingleTileKernelINS2_10policy_hubIfjN4cuda3std3__44plusIfEEE10Policy1000EPfSC_iS9_ffNS7_10__identityEEEvT0_T1_T2_T3_T4_T6_E12temp_storage+76];
	add.f32 	%f530, %f391, %f392;
	bra.uni 	$L__BB5_72;
$L__BB5_38:
	setp.gt.s32 	%p3, %r67, 8191;
	@%p3 bra 	$L__BB5_56;
	mov.u32 	%r34, %tid.x;
	setp.ge.s32 	%p20, %r34, %r67;
	mov.f32 	%f522, 0f00000000;
	mov.u32 	%r397, %r34;
	@%p20 bra 	$L__BB5_41;
	mul.wide.u32 	%rd66, %r34, 4;
	add.s64 	%rd65, %rd16, %rd66;
	// begin inline asm
	ld.global.nc.u32 %r144, [%rd65];
	// end inline asm
	mov.b32 	%f522, %r144;
	add.s32 	%r397, %r34, 512;
$L__BB5_41:
	setp.ge.s32 	%p21, %r397, %r67;
	@%p21 bra 	$L__BB5_47;
	not.b32 	%r145, %r397;
	add.s32 	%r37, %r67, %r145;
	and.b32  	%r146, %r37, 1536;
	setp.eq.s32 	%p22, %r146, 1536;
	@%p22 bra 	$L__BB5_45;
	mul.wide.u32 	%rd67, %r397, 4;
	add.s64 	%rd131, %rd16, %rd67;
	shr.u32 	%r147, %r37, 9;
	add.s32 	%r148, %r147, 1;
	and.b32  	%r149, %r148, 3;
	neg.s32 	%r395, %r149;
$L__BB5_44:
	.pragma "nounroll";
	// begin inline asm
	ld.global.nc.u32 %r150, [%rd131];
	// end inline asm
	mov.b32 	%f173, %r150;
	add.f32 	%f522, %f522, %f173;
	add.s32 	%r397, %r397, 512;
	add.s64 	%rd131, %rd131, 2048;
	add.s32 	%r395, %r395, 1;
	setp.ne.s32 	%p23, %r395, 0;
	@%p23 bra 	$L__BB5_44;
$L__BB5_45:
	setp.lt.u32 	%p24, %r37, 1536;
	@%p24 bra 	$L__BB5_47;
$L__BB5_46:
	mul.wide.s32 	%rd73, %r397, 4;
	add.s64 	%rd69, %rd16, %rd73;
	// begin inline asm
	ld.global.nc.u32 %r151, [%rd69];
	// end inline asm
	mov.b32 	%f174, %r151;
	add.f32 	%f175, %f522, %f174;
	add.s64 	%rd70, %rd69, 2048;
	// begin inline asm
	ld.global.nc.u32 %r152, [%rd70];
	// end inline asm
	mov.b32 	%f176, %r152;
	add.f32 	%f177, %f175, %f176;
	add.s64 	%rd71, %rd69, 4096;
	// begin inline asm
	ld.global.nc.u32 %r153, [%rd71];
	// end inline asm
	mov.b32 	%f178, %r153;
	add.f32 	%f179, %f177, %f178;
	add.s64 	%rd72, %rd69, 6144;
	// begin inline asm
	ld.global.nc.u32 %r154, [%rd72];
	// end inline asm
	mov.b32 	%f180, %r154;
	add.f32 	%f522, %f179, %f180;
	add.s32 	%r397, %r397, 2048;
	setp.lt.s32 	%p25, %r397, %r67;
	@%p25 bra 	$L__BB5_46;
$L__BB5_47:
	setp.lt.s32 	%p26, %r67, 512;
	@%p26 bra 	$L__BB5_52;
	// begin inline asm
	mov.u32 %r193, %laneid;
	// end inline asm
	mov.b32 	%r195, %f522;
	mov.b32 	%r196, 1;
	mov.b32 	%r217, 31;
	mov.b32 	%r218, -1;
	// begin inline asm
	shfl.sync.down.b32 %r194, %r195, %r196, %r217, %r218;
	// end inline asm
	setp.gt.s32 	%p50, %r193, 30;
	mov.b32 	%f239, %r194;
	add.f32 	%f240, %f522, %f239;
	selp.f32 	%f241, %f522, %f240, %p50;
	mov.b32 	%r200, %f241;
	mov.b32 	%r201, 2;
	// begin inline asm
	shfl.sync.down.b32 %r199, %r200, %r201, %r217, %r218;
	// end inline asm
	setp.gt.s32 	%p51, %r193, 29;
	mov.b32 	%f242, %r199;
	add.f32 	%f243, %f241, %f242;
	selp.f32 	%f244, %f241, %f243, %p51;
	mov.b32 	%r205, %f244;
	mov.b32 	%r206, 4;
	// begin inline asm
	shfl.sync.down.b32 %r204, %r205, %r206, %r217, %r218;
	// end inline asm
	setp.gt.s32 	%p52, %r193, 27;
	mov.b32 	%f245, %r204;
	add.f32 	%f246, %f244, %f245;
	selp.f32 	%f247, %f244, %f246, %p52;
	mov.b32 	%r210, %f247;
	mov.b32 	%r211, 8;
	// begin inline asm
	shfl.sync.down.b32 %r209, %r210, %r211, %r217, %r218;
	// end inline asm
	setp.gt.s32 	%p53, %r193, 23;
	mov.b32 	%f248, %r209;
	add.f32 	%f249, %f247, %f248;
	selp.f32 	%f250, %f247, %f249, %p53;
	mov.b32 	%r215, %f250;
	mov.b32 	%r216, 16;
	// begin inline asm
	shfl.sync.down.b32 %r214, %r215, %r216, %r217, %r218;
	// end inline asm
	setp.gt.s32 	%p54, %r193, 15;
	mov.b32 	%f251, %r214;
	add.f32 	%f38, %f250, %f251;
	selp.f32 	%f530, %f250, %f38, %p54;
	setp.ne.s32 	%p55, %r193, 0;
	@%p55 bra 	$L__BB5_50;
	shr.u32 	%r219, %r34, 3;
	and.b32  	%r220, %r219, 124;
	mov.u32 	%r221, _ZZN3cub18CUB_300001_SM_10006detail6reduce28DeviceReduceSingleTileKernelINS2_10policy_hubIfjN4cuda3std3__44plusIfEEE10Policy1000EPfSC_iS9_ffNS7_10__identityEEEvT0_T1_T2_T3_T4_T6_E12temp_storage;
	add.s32 	%r222, %r221, %r220;
	st.shared.f32 	[%r222+16], %f38;
$L__BB5_50:
	bar.sync 	0;
	setp.ne.s32 	%p56, %r34, 0;
	@%p56 bra 	$L__BB5_72;
	ld.shared.f32 	%f252, [_ZZN3cub18CUB_300001_SM_10006detail6reduce28DeviceReduceSingleTileKernelINS2_10policy_hubIfjN4cuda3std3__44plusIfEEE10Policy1000EPfSC_iS9_ffNS7_10__identityEEEvT0_T1_T2_T3_T4_T6_E12temp_storage+20];
	add.f32 	%f253, %f530, %f252;
	ld.shared.f32 	%f254, [_ZZN3cub18CUB_300001_SM_10006detail6reduce28DeviceReduceSingleTileKernelINS2_10policy_hubIfjN4cuda3std3__44plusIfEEE10Policy1000EPfSC_iS9_ffNS7_10__identityEEEvT0_T1_T2_T3_T4_T6_E12temp_storage+24];
	add.f32 	%f255, %f253, %f254;
	ld.shared.f32 	%f256, [_ZZN3cub18CUB_300001_SM_10006detail6reduce28DeviceReduceSingleTileKernelINS2_10policy_hubIfjN4cuda3std3__44plusIfEEE10Policy1000EPfSC_iS9_ffNS7_10__identityEEEvT0_T1_T2_T3_T4_T6_E12temp_storage+28];
	add.f32 	%f257, %f255, %f256;
	ld.shared.f32 	%f258, [_ZZN3cub18CUB_300001_SM_10006detail6reduce28DeviceReduceSingleTileKernelINS2_10policy_hubIfjN4cuda3std3__44plusIfEEE10Policy1000EPfSC_iS9_ffNS7_10__identityEEEvT0_T1_T2_T3_T4_T6_E12temp_storage+32];
	add.f32 	%f259, %f257, %f258;
	ld.shared.f32 	%f260, [_ZZN3cub18CUB_300001_SM_10006detail6reduce28DeviceReduceSingleTileKernelINS2_10policy_hubIfjN4cuda3std3__44plusIfEEE10Policy1000EPfSC_iS9_ffNS7_10__identityEEEvT0_T1_T2_T3_T4_T6_E12temp_storage+36];
	add.f32 	%f261, %f259, %f260;
	ld.shared.f32 	%f262, [_ZZN3cub18CUB_300001_SM_10006detail6reduce28DeviceReduceSingleTileKernelINS2_10policy_hubIfjN4cuda3std3__44plusIfEEE10Policy1000EPfSC_iS9_ffNS7_10__identityEEEvT0_T1_T2_T3_T4_T6_E12temp_storage+40];
	add.f32 	%f263, %f261, %f262;
	ld.shared.f32 	%f264, [_ZZN3cub18CUB_300001_SM_10006detail6reduce28DeviceReduceSingleTileKernelINS2_10policy_hubIfjN4cuda3std3__44plusIfEEE10Policy1000EPfSC_iS9_ffNS7_10__identityEEEvT0_T1_T2_T3_T4_T6_E12temp_storage+44];
	add.f32 	%f265, %f263, %f264;
	ld.shared.f32 	%f266, [_ZZN3cub18CUB_300001_SM_10006detail6reduce28DeviceReduceSingleTileKernelINS2_10policy_hubIfjN4cuda3std3__44plusIfEEE10Policy1000EPfSC_iS9_ffNS7_10__identityEEEvT0_T1_T2_T3_T4_T6_E12temp_storage+48];
	add.f32 	%f267, %f265, %f266;
	ld.shared.f32 	%f268, [_ZZN3cub18CUB_300001_SM_10006detail6reduce28DeviceReduceSingleTileKernelINS2_10policy_hubIfjN4cuda3std3__44plusIfEEE10Policy1000EPfSC_iS9_ffNS7_10__identityEEEvT0_T1_T2_T3_T4_T6_E12temp_storage+52];
	add.f32 	%f269, %f267, %f268;
	ld.shared.f32 	%f270, [_ZZN3cub18CUB_300001_SM_10006detail6reduce28DeviceReduceSingleTileKernelINS2_10policy_hubIfjN4cuda3std3__44plusIfEEE10Policy1000EPfSC_iS9_ffNS7_10__identityEEEvT0_T1_T2_T3_T4_T6_E12temp_storage+56];
	add.f32 	%f271, %f269, %f270;
	ld.shared.f32 	%f272, [_ZZN3cub18CUB_300001_SM_10006detail6reduce28DeviceReduceSingleTileKernelINS2_10policy_hubIfjN4cuda3std3__44plusIfEEE10Policy1000EPfSC_iS9_ffNS7_10__identityEEEvT0_T1_T2_T3_T4_T6_E12temp_storage+60];
	add.f32 	%f273, %f271, %f272;
	ld.shared.f32 	%f274, [_ZZN3cub18CUB_300001_SM_10006detail6reduce28DeviceReduceSingleTileKernelINS2_10policy_hubIfjN4cuda3std3__44plusIfEEE10Policy1000EPfSC_iS9_ffNS7_10__identityEEEvT0_T1_T2_T3_T4_T6_E12temp_storage+64];
	add.f32 	%f275, %f273, %f274;
	ld.shared.f32 	%f276, [_ZZN3cub18CUB_300001_SM_10006detail6reduce28DeviceReduceSingleTileKernelINS2_10policy_hubIfjN4cuda3std3__44plusIfEEE10Policy1000EPfSC_iS9_ffNS7_10__identityEEEvT0_T1_T2_T3_T4_T6_E12temp_storage+68];
	add.f32 	%f277, %f275, %f276;
	ld.shared.f32 	%f278, [_ZZN3cub18CUB_300001_SM_10006detail6reduce28DeviceReduceSingleTileKernelINS2_10policy_hubIfjN4cuda3std3__44plusIfEEE10Policy1000EPfSC_iS9_ffNS7_10__identityEEEvT0_T1_T2_T3_T4_T6_E12temp_storage+72];
	add.f32 	%f279, %f277, %f278;
	ld.shared.f32 	%f280, [_ZZN3cub18CUB_300001_SM_10006detail6reduce28DeviceReduceSingleTileKernelINS2_10policy_hubIfjN4cuda3std3__44plusIfEEE10Policy1000EPfSC_iS9_ffNS7_10__identityEEEvT0_T1_T2_T3_T4_T6_E12temp_storage+76];
	add.f32 	%f530, %f279, %f280;
	bra.uni 	$L__BB5_72;
$L__BB5_52:
	// begin inline asm
	mov.u32 %r155, %laneid;
	// end inline asm
	and.b32  	%r181, %r34, 992;
	add.s32 	%r182, %r181, 32;
	setp.gt.s32 	%p27, %r182, %r67;
	not.b32 	%r183, %r181;
	add.s32 	%r184, %r67, %r183;
	selp.b32 	%r179, %r184, 31, %p27;
	mov.b32 	%r157, %f522;
	mov.b32 	%r158, 1;
	mov.b32 	%r180, -1;
	// begin inline asm
	shfl.sync.down.b32 %r156, %r157, %r158, %r179, %r180;
	// end inline asm
	setp.lt.s32 	%p28, %r155, %r179;
	mov.b32 	%f181, %r156;
	add.f32 	%f182, %f522, %f181;
	selp.f32 	%f183, %f182, %f522, %p28;
	mov.b32 	%r162, %f183;
	mov.b32 	%r163, 2;
	// begin inline asm
	shfl.sync.down.b32 %r161, %r162, %r163, %r179, %r180;
	// end inline asm
	add.s32 	%r185, %r155, 2;
	setp.gt.s32 	%p29, %r185, %r179;
	mov.b32 	%f184, %r161;
	add.f32 	%f185, %f183, %f184;
	selp.f32 	%f186, %f183, %f185, %p29;
	mov.b32 	%r167, %f186;
	mov.b32 	%r168, 4;
	// begin inline asm
	shfl.sync.down.b32 %r166, %r167, %r168, %r179, %r180;
	// end inline asm
	add.s32 	%r186, %r155, 4;
	setp.gt.s32 	%p30, %r186, %r179;
	mov.b32 	%f187, %r166;
	add.f32 	%f188, %f186, %f187;
	selp.f32 	%f189, %f186, %f188, %p30;
	mov.b32 	%r172, %f189;
	mov.b32 	%r173, 8;
	// begin inline asm
	shfl.sync.down.b32 %r171, %r172, %r173, %r179, %r180;
	// end inline asm
	add.s32 	%r187, %r155, 8;
	setp.gt.s32 	%p31, %r187, %r179;
	mov.b32 	%f190, %r171;
	add.f32 	%f191, %f189, %f190;
	selp.f32 	%f192, %f189, %f191, %p31;
	mov.b32 	%r177, %f192;
	mov.b32 	%r178, 16;
	// begin inline asm
	shfl.sync.down.b32 %r176, %r177, %r178, %r179, %r180;
	// end inline asm
	add.s32 	%r188, %r155, 16;
	setp.gt.s32 	%p32, %r188, %r179;
	mov.b32 	%f193, %r176;
	add.f32 	%f194, %f192, %f193;
	selp.f32 	%f530, %f192, %f194, %p32;
	setp.ne.s32 	%p33, %r155, 0;
	@%p33 bra 	$L__BB5_54;
	shr.u32 	%r189, %r34, 3;
	and.b32  	%r190, %r189, 124;
	mov.u32 	%r191, _ZZN3cub18CUB_300001_SM_10006detail6reduce28DeviceReduceSingleTileKernelINS2_10policy_hubIfjN4cuda3std3__44plusIfEEE10Policy1000EPfSC_iS9_ffNS7_10__identityEEEvT0_T1_T2_T3_T4_T6_E12temp_storage;
	add.s32 	%r192, %r191, %r190;
	st.shared.f32 	[%r192+16], %f530;
$L__BB5_54:
	bar.sync 	0;
	setp.ne.s32 	%p34, %r34, 0;
	@%p34 bra 	$L__BB5_72;
	setp.gt.s32 	%p35, %r67, 32;
	ld.shared.f32 	%f195, [_ZZN3cub18CUB_300001_SM_10006detail6reduce28DeviceReduceSingleTileKernelINS2_10policy_hubIfjN4cuda3std3__44plusIfEEE10Policy1000EPfSC_iS9_ffNS7_10__identityEEEvT0_T1_T2_T3_T4_T6_E12temp_storage+20];
	add.f32 	%f196, %f530, %f195;
	selp.f32 	%f197, %f196, %f530, %p35;
	setp.gt.s32 	%p36, %r67, 64;
	ld.shared.f32 	%f198, [_ZZN3cub18CUB_300001_SM_10006detail6reduce28DeviceReduceSingleTileKernelINS2_10policy_hubIfjN4cuda3std3__44plusIfEEE10Policy1000EPfSC_iS9_ffNS7_10__identityEEEvT0_T1_T2_T3_T4_T6_E12temp_storage+24];
	add.f32 	%f199, %f198, %f197;
	selp.f32 	%f200, %f199, %f197, %p36;
	setp.gt.s32 	%p37, %r67, 96;
	ld.shared.f32 	%f201, [_ZZN3cub18CUB_300001_SM_10006detail6reduce28DeviceReduceSingleTileKernelINS2_10policy_hubIfjN4cuda3std3__44plusIfEEE10Policy1000EPfSC_iS9_ffNS7_10__identityEEEvT0_T1_T2_T3_T4_T6_E12temp_storage+28];
	add.f32 	%f202, %f201, %f200;
	selp.f32 	%f203, %f202, %f200, %p37;
	setp.gt.s32 	%p38, %r67, 128;
	ld.shared.f32 	%f204, [_ZZN3cub18CUB_300001_SM_10006detail6reduce28DeviceReduceSingleTileKernelINS2_10policy_hubIfjN4cuda3std3__44plusIfEEE10Policy1000EPfSC_iS9_ffNS7_10__identityEEEvT0_T1_T2_T3_T4_T6_E12temp_storage+32];
	add.f32 	%f205, %f204, %f203;
	selp.f32 	%f206, %f205, %f203, %p38;
	setp.gt.s32 	%p39, %r67, 160;
	ld.shared.f32 	%f207, [_ZZN3cub18CUB_300001_SM_10006detail6reduce28DeviceReduceSingleTileKernelINS2_10policy_hubIfjN4cuda3std3__44plusIfEEE10Policy1000EPfSC_iS9_ffNS7_10__identityEEEvT0_T1_T2_T3_T4_T6_E12temp_storage+36];
	add.f32 	%f208, %f207, %f206;
	selp.f32 	%f209, %f208, %f206, %p39;
	setp.gt.s32 	%p40, %r67, 192;
	ld.shared.f32 	%f210, [_ZZN3cub18CUB_300001_SM_10006detail6reduce28DeviceReduceSingleTileKernelINS2_10policy_hubIfjN4cuda3std3__44plusIfEEE10Policy1000EPfSC_iS9_ffNS7_10__identityEEEvT0_T1_T2_T3_T4_T6_E12temp_storage+40];
	add.f32 	%f211, %f210, %f209;
	selp.f32 	%f212, %f211, %f209, %p40;
	setp.gt.s32 	%p41, %r67, 224;
	ld.shared.f32 	%f213, [_ZZN3cub18CUB_300001_SM_10006detail6reduce28DeviceReduceSingleTileKernelINS2_10policy_hubIfjN4cuda3std3__44plusIfEEE10Policy1000EPfSC_iS9_ffNS7_10__identityEEEvT0_T1_T2_T3_T4_T6_E12temp_storage+44];
	add.f32 	%f214, %f213, %f212;
	selp.f32 	%f215, %f214, %f212, %p41;
	setp.gt.s32 	%p42, %r67, 256;
	ld.shared.f32 	%f216, [_ZZN3cub18CUB_300001_SM_10006detail6reduce28DeviceReduceSingleTileKernelINS2_10policy_hubIfjN4cuda3std3__44plusIfEEE10Policy1000EPfSC_iS9_ffNS7_10__identityEEEvT0_T1_T2_T3_T4_T6_E12temp_storage+48];
	add.f32 	%f217, %f216, %f215;
	selp.f32 	%f218, %f217, %f215, %p42;
	setp.gt.s32 	%p43, %r67, 288;
	ld.shared.f32 	%f219, [_ZZN3cub18CUB_300001_SM_10006detail6reduce28DeviceReduceSingleTileKernelINS2_10policy_hubIfjN4cuda3std3__44plusIfEEE10Policy1000EPfSC_iS9_ffNS7_10__identityEEEvT0_T1_T2_T3_T4_T6_E12temp_storage+52];
	add.f32 	%f220, %f219, %f218;
	selp.f32 	%f221, %f220, %f218, %p43;
	setp.gt.s32 	%p44, %r67, 320;
	ld.shared.f32 	%f222, [_ZZN3cub18CUB_300001_SM_10006detail6reduce28DeviceReduceSingleTileKernelINS2_10policy_hubIfjN4cuda3std3__44plusIfEEE10Policy1000EPfSC_iS9_ffNS7_10__identityEEEvT0_T1_T2_T3_T4_T6_E12temp_storage+56];
	add.f32 	%f223, %f222, %f221;
	selp.f32 	%f224, %f223, %f221, %p44;
	setp.gt.s32 	%p45, %r67, 352;
	ld.shared.f32 	%f225, [_ZZN3cub18CUB_300001_SM_10006detail6reduce28DeviceReduceSingleTileKernelINS2_10policy_hubIfjN4cuda3std3__44plusIfEEE10Policy1000EPfSC_iS9_ffNS7_10__identityEEEvT0_T1_T2_T3_T4_T6_E12temp_storage+60];
	add.f32 	%f226, %f225, %f224;
	selp.f32 	%f227, %f226, %f224, %p45;
	setp.gt.s32 	%p46, %r67, 384;
	ld.shared.f32 	%f228, [_ZZN3cub18CUB_300001_SM_10006detail6reduce28DeviceReduceSingleTileKernelINS2_10policy_hubIfjN4cuda3std3__44plusIfEEE10Policy1000EPfSC_iS9_ffNS7_10__identityEEEvT0_T1_T2_T3_T4_T6_E12temp_storage+64];
	add.f32 	%f229, %f228, %f227;
	selp.f32 	%f230, %f229, %f227, %p46;
	setp.gt.s32 	%p47, %r67, 416;
	ld.shared.f32 	%f231, [_ZZN3cub18CUB_300001_SM_10006detail6reduce28DeviceReduceSingleTileKernelINS2_10policy_hubIfjN4cuda3std3__44plusIfEEE10Policy1000EPfSC_iS9_ffNS7_10__identityEEEvT0_T1_T2_T3_T4_T6_E12temp_storage+68];
	add.f32 	%f232, %f231, %f230;
	selp.f32 	%f233, %f232, %f230, %p47;
	setp.gt.s32 	%p48, %r67, 448;
	ld.shared.f32 	%f234, [_ZZN3cub18CUB_300001_SM_10006detail6reduce28DeviceReduceSingleTileKernelINS2_10policy_hubIfjN4cuda3std3__44plusIfEEE10Policy1000EPfSC_iS9_ffNS7_10__identityEEEvT0_T1_T2_T3_T4_T6_E12temp_storage+72];
	add.f32 	%f235, %f234, %f233;
	selp.f32 	%f236, %f235, %f233, %p48;
	setp.gt.s32 	%p49, %r67, 480;
	ld.shared.f32 	%f237, [_ZZN3cub18CUB_300001_SM_10006detail6reduce28DeviceReduceSingleTileKernelINS2_10policy_hubIfjN4cuda3std3__44plusIfEEE10Policy1000EPfSC_iS9_ffNS7_10__identityEEEvT0_T1_T2_T3_T4_T6_E12temp_storage+76];
	add.f32 	%f238, %f237, %f236;
	selp.f32 	%f530, %f238, %f236, %p49;
	bra.uni 	$L__BB5_72;
$L__BB5_56:
	mov.u32 	%r46, %tid.x;
	mul.wide.u32 	%rd35, %r46, 4;
	add.s64 	%rd19, %rd16, %rd35;
	// begin inline asm
	ld.global.nc.u32 %r68, [%rd19];
	// end inline asm
	mov.b32 	%f59, %r68;
	add.s64 	%rd20, %rd19, 2048;
	// begin inline asm
	ld.global.nc.u32 %r69, [%rd20];
	// end inline asm
	mov.b32 	%f60, %r69;
	add.s64 	%rd21, %rd19, 4096;
	// begin inline asm
	ld.global.nc.u32 %r70, [%rd21];
	// end inline asm
	mov.b32 	%f61, %r70;
	add.s64 	%rd22, %rd19, 6144;
	// begin inline asm
	ld.global.nc.u32 %r71, [%rd22];
	// end inline asm
	mov.b32 	%f62, %r71;
	add.s64 	%rd23, %rd19, 8192;
	// begin inline asm
	ld.global.nc.u32 %r72, [%rd23];
	// end inline asm
	mov.b32 	%f63, %r72;
	add.s64 	%rd24, %rd19, 10240;
	// begin inline asm
	ld.global.nc.u32 %r73, [%rd24];
	// end inline asm
	mov.b32 	%f64, %r73;
	add.s64 	%rd25, %rd19, 12288;
	// begin inline asm
	ld.global.nc.u32 %r74, [%rd25];
	// end inline asm
	mov.b32 	%f65, %r74;
	add.s64 	%rd26, %rd19, 14336;
	// begin inline asm
	ld.global.nc.u32 %r75, [%rd26];
	// end inline asm
	mov.b32 	%f66, %r75;
	add.s64 	%rd27, %rd19, 16384;
	// begin inline asm
	ld.global.nc.u32 %r76, [%rd27];
	// end inline asm
	mov.b32 	%f67, %r76;
	add.s64 	%rd28, %rd19, 18432;
	// begin inline asm
	ld.global.nc.u32 %r77, [%rd28];
	// end inline asm
	mov.b32 	%f68, %r77;
	add.s64 	%rd29, %rd19, 20480;
	// begin inline asm
	ld.global.nc.u32 %r78, [%rd29];
	// end inline asm
	mov.b32 	%f69, %r78;
	add.s64 	%rd30, %rd19, 22528;
	// begin inline asm
	ld.global.nc.u32 %r79, [%rd30];
	// end inline asm
	mov.b32 	%f70, %r79;
	add.s64 	%rd31, %rd19, 24576;
	// begin inline asm
	ld.global.nc.u32 %r80, [%rd31];
	// end inline asm
	mov.b32 	%f71, %r80;
	add.s64 	%rd32, %rd19, 26624;
	// begin inline asm
	ld.global.nc.u32 %r81, [%rd32];
	// end inline asm
	mov.b32 	%f72, %r81;
	add.s64 	%rd33, %rd19, 28672;
	// begin inline asm
	ld.global.nc.u32 %r82, [%rd33];
	// end inline asm
	mov.b32 	%f73, %r82;
	add.s64 	%rd34, %rd19, 30720;
	// begin inline asm
	ld.global.nc.u32 %r83, [%rd34];
	// end inline asm
	mov.b32 	%f74, %r83;
	add.f32 	%f75, %f59, %f60;
	add.f32 	%f76, %f61, %f62;
	add.f32 	%f77, %f63, %f64;
	add.f32 	%f78, %f65, %f66;
	add.f32 	%f79, %f67, %f68;
	add.f32 	%f80, %f69, %f70;
	add.f32 	%f81, %f71, %f72;
	add.f32 	%f82, %f73, %f74;
	add.f32 	%f83, %f75, %f76;
	add.f32 	%f84, %f77, %f78;
	add.f32 	%f85, %f79, %f80;
	add.f32 	%f86, %f81, %f82;
	add.f32 	%f87, %f83, %f84;
	add.f32 	%f88, %f85, %f86;
	add.f32 	%f529, %f87, %f88;
	setp.lt.u32 	%p4, %r67, 16384;
	mov.b32 	%r400, 8192;
	@%p4 bra 	$L__BB5_60;
	add.s32 	%r47, %r67, -8192;
	mov.b32 	%r400, 8192;
$L__BB5_58:
	mul.wide.s32 	%rd52, %r400, 4;
	add.s64 	%rd36, %rd19, %rd52;
	// begin inline asm
	ld.global.nc.u32 %r86, [%rd36];
	// end inline asm
	mov.b32 	%f89, %r86;
	add.s64 	%rd37, %rd36, 2048;
	// begin inline asm
	ld.global.nc.u32 %r87, [%rd37];
	// end inline asm
	mov.b32 	%f90, %r87;
	add.s64 	%rd38, %rd36, 4096;
	// begin inline asm
	ld.global.nc.u32 %r88, [%rd38];
	// end inline asm
	mov.b32 	%f91, %r88;
	add.s64 	%rd39, %rd36, 6144;
	// begin inline asm
	ld.global.nc.u32 %r89, [%rd39];
	// end inline asm
	mov.b32 	%f92, %r89;
	add.s64 	%rd40, %rd36, 8192;
	// begin inline asm
	ld.global.nc.u32 %r90, [%rd40];
	// end inline asm
	mov.b32 	%f93, %r90;
	add.s64 	%rd41, %rd36, 10240;
	// begin inline asm
	ld.global.nc.u32 %r91, [%rd41];
	// end inline asm
	mov.b32 	%f94, %r91;
	add.s64 	%rd42, %rd36, 12288;
	// begin inline asm
	ld.global.nc.u32 %r92, [%rd42];
	// end inline asm
	mov.b32 	%f95, %r92;
	add.s64 	%rd43, %rd36, 14336;
	// begin inline asm
	ld.global.nc.u32 %r93, [%rd43];
	// end inline asm
	mov.b32 	%f96, %r93;
	add.s64 	%rd44, %rd36, 16384;
	// begin inline asm
	ld.global.nc.u32 %r94, [%rd44];
	// end inline asm
	mov.b32 	%f97, %r94;
	add.s64 	%rd45, %rd36, 18432;
	// begin inline asm
	ld.global.nc.u32 %r95, [%rd45];
	// end inline asm
	mov.b32 	%f98, %r95;
	add.s64 	%rd46, %rd36, 20480;
	// begin inline asm
	ld.global.nc.u32 %r96, [%rd46];
	// end inline asm
	mov.b32 	%f99, %r96;
	add.s64 	%rd47, %rd36, 22528;
	// begin inline asm
	ld.global.nc.u32 %r97, [%rd47];
	// end inline asm
	mov.b32 	%f100, %r97;
	add.s64 	%rd48, %rd36, 24576;
	// begin inline asm
	ld.global.nc.u32 %r98, [%rd48];
	// end inline asm
	mov.b32 	%f101, %r98;
	add.s64 	%rd49, %rd36, 26624;
	// begin inline asm
	ld.global.nc.u32 %r99, [%rd49];
	// end inline asm
	mov.b32 	%f102, %r99;
	add.s64 	%rd50, %rd36, 28672;
	// begin inline asm
	ld.global.nc.u32 %r100, [%rd50];
	// end inline asm
	mov.b32 	%f103, %r100;
	add.s64 	%rd51, %rd36, 30720;
	// begin inline asm
	ld.global.nc.u32 %r101, [%rd51];
	// end inline asm
	mov.b32 	%f104, %r101;
	add.f32 	%f105, %f529, %f89;
	add.f32 	%f106, %f90, %f91;
	add.f32 	%f107, %f92, %f93;
	add.f32 	%f108, %f94, %f95;
	add.f32 	%f109, %f96, %f97;
	add.f32 	%f110, %f98, %f99;
	add.f32 	%f111, %f100, %f101;
	add.f32 	%f112, %f102, %f103;
	add.f32 	%f113, %f105, %f106;
	add.f32 	%f114, %f107, %f108;
	add.f32 	%f115, %f109, %f110;
	add.f32 	%f116, %f111, %f112;
	add.f32 	%f117, %f113, %f114;
	add.f32 	%f118, %f115, %f116;
	add.f32 	%f119, %f117, %f118;
	add.f32 	%f529, %f119, %f104;
	sub.s32 	%r102, %r67, %r400;
	setp.lt.s32 	%p5, %r102, 8192;
	@%p5 bra 	$L__BB5_68;
	add.s32 	%r400, %r400, 8192;
	setp.le.s32 	%p6, %r400, %r47;
	@%p6 bra 	$L__BB5_58;
$L__BB5_60:
	setp.le.s32 	%p7, %r67, %r400;
	@%p7 bra 	$L__BB5_68;
	sub.s32 	%r51, %r67, %r400;
	setp.ge.s32 	%p8, %r46, %r51;
	@%p8 bra 	$L__BB5_68;
	not.b32 	%r103, %r46;
	add.s32 	%r104, %r67, %r103;
	sub.s32 	%r52, %r104, %r400;
	and.b32  	%r105, %r52, 1536;
	setp.eq.s32 	%p9, %r105, 1536;
	mov.u32 	%r404, %r46;
	@%p9 bra 	$L__BB5_65;
	add.s32 	%r402, %r46, %r400;
	shr.u32 	%r106, %r52, 9;
	add.s32 	%r107, %r106, 1;
	and.b32  	%r108, %r107, 3;
	neg.s32 	%r401, %r108;
	mov.u32 	%r404, %r46;
$L__BB5_64:
	.pragma "nounroll";
	mul.wide.u32 	%rd54, %r402, 4;
	add.s64 	%rd53, %rd16, %rd54;
	// begin inline asm
	ld.global.nc.u32 %r109, [%rd53];
	// end inline asm
	mov.b32 	%f121, %r109;
	add.f32 	%f529, %f529, %f121;
	add.s32 	%r404, %r404, 512;
	add.s32 	%r402, %r402, 512;
	add.s32 	%r401, %r401, 1;
	setp.ne.s32 	%p10, %r401, 0;
	@%p10 bra 	$L__BB5_64;
$L__BB5_65:
	setp.lt.u32 	%p11, %r52, 1536;
	@%p11 bra 	$L__BB5_68;
	cvt.u64.u32 	%rd55, %r404;
	cvt.u64.u32 	%rd56, %r400;
	add.s64 	%rd57, %rd55, %rd56;
	shl.b64 	%rd58, %rd57, 2;
	add.s64 	%rd59, %rd58, %rd16;
	add.s64 	%rd132, %rd59, 4096;
	add.s32 	%r405, %r404, %r400;
$L__BB5_67:
	mul.wide.u32 	%rd64, %r405, 4;
	add.s64 	%rd60, %rd16, %rd64;
	// begin inline asm
	ld.global.nc.u32 %r110, [%rd60];
	// end inline asm
	mov.b32 	%f122, %r110;
	add.f32 	%f123, %f529, %f122;
	add.s64 	%rd61, %rd132, -2048;
	// begin inline asm
	ld.global.nc.u32 %r111, [%rd61];
	// end inline asm
	mov.b32 	%f124, %r111;
	add.f32 	%f125, %f123, %f124;
	// begin inline asm
	ld.global.nc.u32 %r112, [%rd132];
	// end inline asm
	mov.b32 	%f126, %r112;
	add.f32 	%f127, %f125, %f126;
	add.s64 	%rd63, %rd132, 2048;
	// begin inline asm
	ld.global.nc.u32 %r113, [%rd63];
	// end inline asm
	mov.b32 	%f128, %r113;
	add.f32 	%f529, %f127, %f128;
	add.s32 	%r404, %r404, 2048;
	add.s64 	%rd132, %rd132, 8192;
	add.s32 	%r405, %r405, 2048;
	setp.lt.s32 	%p12, %r404, %r51;
	@%p12 bra 	$L__BB5_67;
$L__BB5_68:
	// begin inline asm
	mov.u32 %r114, %laneid;
	// end inline asm
	mov.b32 	%r116, %f529;
	mov.b32 	%r117, 1;
	mov.b32 	%r138, 31;
	mov.b32 	%r139, -1;
	// begin inline asm
	shfl.sync.down.b32 %r115, %r116, %r117, %r138, %r139;
	// end inline asm
	setp.gt.s32 	%p13, %r114, 30;
	mov.b32 	%f129, %r115;
	add.f32 	%f130, %f529, %f129;
	selp.f32 	%f131, %f529, %f130, %p13;
	mov.b32 	%r121, %f131;
	mov.b32 	%r122, 2;
	// begin inline asm
	shfl.sync.down.b32 %r120, %r121, %r122, %r138, %r139;
	// end inline asm
	setp.gt.s32 	%p14, %r114, 29;
	mov.b32 	%f132, %r120;
	add.f32 	%f133, %f131, %f132;
	selp.f32 	%f134, %f131, %f133, %p14;
	mov.b32 	%r126, %f134;
	mov.b32 	%r127, 4;
	// begin inline asm
	shfl.sync.down.b32 %r125, %r126, %r127, %r138, %r139;
	// end inline asm
	setp.gt.s32 	%p15, %r114, 27;
	mov.b32 	%f135, %r125;
	add.f32 	%f136, %f134, %f135;
	selp.f32 	%f137, %f134, %f136, %p15;
	mov.b32 	%r131, %f137;
	mov.b32 	%r132, 8;
	// begin inline asm
	shfl.sync.down.b32 %r130, %r131, %r132, %r138, %r139;
	// end inline asm
	setp.gt.s32 	%p16, %r114, 23;
	mov.b32 	%f138, %r130;
	add.f32 	%f139, %f137, %f138;
	selp.f32 	%f140, %f137, %f139, %p16;
	mov.b32 	%r136, %f140;
	mov.b32 	%r137, 16;
	// begin inline asm
	shfl.sync.down.b32 %r135, %r136, %r137, %r138, %r139;
	// end inline asm
	setp.gt.s32 	%p17, %r114, 15;
	mov.b32 	%f141, %r135;
	add.f32 	%f54, %f140, %f141;
	selp.f32 	%f530, %f140, %f54, %p17;
	setp.ne.s32 	%p18, %r114, 0;
	@%p18 bra 	$L__BB5_70;
	shr.u32 	%r140, %r46, 3;
	and.b32  	%r141, %r140, 124;
	mov.u32 	%r142, _ZZN3cub18CUB_300001_SM_10006detail6reduce28DeviceReduceSingleTileKernelINS2_10policy_hubIfjN4cuda3std3__44plusIfEEE10Policy1000EPfSC_iS9_ffNS7_10__identityEEEvT0_T1_T2_T3_T4_T6_E12temp_storage;
	add.s32 	%r143, %r142, %r141;
	st.shared.f32 	[%r143+16], %f54;
$L__BB5_70:
	bar.sync 	0;
	setp.ne.s32 	%p19, %r46, 0;
	@%p19 bra 	$L__BB5_72;
	ld.shared.f32 	%f142, [_ZZN3cub18CUB_300001_SM_10006detail6reduce28DeviceReduceSingleTileKernelINS2_10policy_hubIfjN4cuda3std3__44plusIfEEE10Policy1000EPfSC_iS9_ffNS7_10__identityEEEvT0_T1_T2_T3_T4_T6_E12temp_storage+20];
	add.f32 	%f143, %f530, %f142;
	ld.shared.f32 	%f144, [_ZZN3cub18CUB_300001_SM_10006detail6reduce28DeviceReduceSingleTileKernelINS2_10policy_hubIfjN4cuda3std3__44plusIfEEE10Policy1000EPfSC_iS9_ffNS7_10__identityEEEvT0_T1_T2_T3_T4_T6_E12temp_storage+24];
	add.f32 	%f145, %f143, %f144;
	ld.shared.f32 	%f146, [_ZZN3cub18CUB_300001_SM_10006detail6reduce28DeviceReduceSingleTileKernelINS2_10policy_hubIfjN4cuda3std3__44plusIfEEE10Policy1000EPfSC_iS9_ffNS7_10__identityEEEvT0_T1_T2_T3_T4_T6_E12temp_storage+28];
	add.f32 	%f147, %f145, %f146;
	ld.shared.f32 	%f148, [_ZZN3cub18CUB_300001_SM_10006detail6reduce28DeviceReduceSingleTileKernelINS2_10policy_hubIfjN4cuda3std3__44plusIfEEE10Policy1000EPfSC_iS9_ffNS7_10__identityEEEvT0_T1_T2_T3_T4_T6_E12temp_storage+32];
	add.f32 	%f149, %f147, %f148;
	ld.shared.f32 	%f150, [_ZZN3cub18CUB_300001_SM_10006detail6reduce28DeviceReduceSingleTileKernelINS2_10policy_hubIfjN4cuda3std3__44plusIfEEE10Policy1000EPfSC_iS9_ffNS7_10__identityEEEvT0_T1_T2_T3_T4_T6_E12temp_storage+36];
	add.f32 	%f151, %f149, %f150;
	ld.shared.f32 	%f152, [_ZZN3cub18CUB_300001_SM_10006detail6reduce28DeviceReduceSingleTileKernelINS2_10policy_hubIfjN4cuda3std3__44plusIfEEE10Policy1000EPfSC_iS9_ffNS7_10__identityEEEvT0_T1_T2_T3_T4_T6_E12temp_storage+40];
	add.f32 	%f153, %f151, %f152;
	ld.shared.f32 	%f154, [_ZZN3cub18CUB_300001_SM_10006detail6reduce28DeviceReduceSingleTileKernelINS2_10policy_hubIfjN4cuda3std3__44plusIfEEE10Policy1000EPfSC_iS9_ffNS7_10__identityEEEvT0_T1_T2_T3_T4_T6_E12temp_storage+44];
	add.f32 	%f155, %f153, %f154;
	ld.shared.f32 	%f156, [_ZZN3cub18CUB_300001_SM_10006detail6reduce28DeviceReduceSingleTileKernelINS2_10policy_hubIfjN4cuda3std3__44plusIfEEE10Policy1000EPfSC_iS9_ffNS7_10__identityEEEvT0_T1_T2_T3_T4_T6_E12temp_storage+48];
	add.f32 	%f157, %f155, %f156;
	ld.shared.f32 	%f158, [_ZZN3cub18CUB_300001_SM_10006detail6reduce28DeviceReduceSingleTileKernelINS2_10policy_hubIfjN4cuda3std3__44plusIfEEE10Policy1000EPfSC_iS9_ffNS7_10__identityEEEvT0_T1_T2_T3_T4_T6_E12temp_storage+52];
	add.f32 	%f159, %f157, %f158;
	ld.shared.f32 	%f160, [_ZZN3cub18CUB_300001_SM_10006detail6reduce28DeviceReduceSingleTileKernelINS2_10policy_hubIfjN4cuda3std3__44plusIfEEE10Policy1000EPfSC_iS9_ffNS7_10__identityEEEvT0_T1_T2_T3_T4_T6_E12temp_storage+56];
	add.f32 	%f161, %f159, %f160;
	ld.shared.f32 	%f162, [_ZZN3cub18CUB_300001_SM_10006detail6reduce28DeviceReduceSingleTileKernelINS2_10policy_hubIfjN4cuda3std3__44plusIfEEE10Policy1000EPfSC_iS9_ffNS7_10__identityEEEvT0_T1_T2_T3_T4_T6_E12temp_storage+60];
	add.f32 	%f163, %f161, %f162;
	ld.shared.f32 	%f164, [_ZZN3cub18CUB_300001_SM_10006detail6reduce28DeviceReduceSingleTileKernelINS2_10policy_hubIfjN4cuda3std3__44plusIfEEE10Policy1000EPfSC_iS9_ffNS7_10__identityEEEvT0_T1_T2_T3_T4_T6_E12temp_storage+64];
	add.f32 	%f165, %f163, %f164;
	ld.shared.f32 	%f166, [_ZZN3cub18CUB_300001_SM_10006detail6reduce28DeviceReduceSingleTileKernelINS2_10policy_hubIfjN4cuda3std3__44plusIfEEE10Policy1000EPfSC_iS9_ffNS7_10__identityEEEvT0_T1_T2_T3_T4_T6_E12temp_storage+68];
	add.f32 	%f167, %f165, %f166;
	ld.shared.f32 	%f168, [_ZZN3cub18CUB_300001_SM_10006detail6reduce28DeviceReduceSingleTileKernelINS2_10policy_hubIfjN4cuda3std3__44plusIfEEE10Policy1000EPfSC_iS9_ffNS7_10__identityEEEvT0_T1_T2_T3_T4_T6_E12temp_storage+72];
	add.f32 	%f169, %f167, %f168;
	ld.shared.f32 	%f170, [_ZZN3cub18CUB_300001_SM_10006detail6reduce28DeviceReduceSingleTileKernelINS2_10policy_hubIfjN4cuda3std3__44plusIfEEE10Policy1000EPfSC_iS9_ffNS7_10__identityEEEvT0_T1_T2_T3_T4_T6_E12temp_storage+76];
	add.f32 	%f530, %f169, %f170;
$L__BB5_72:
	mov.u32 	%r379, %tid.x;
	setp.ne.s32 	%p111, %r379, 0;
	@%p111 bra 	$L__BB5_74;
	add.f32 	%f503, %f58, %f530;
	st.global.f32 	[%rd1], %f503;
$L__BB5_74:
	ret;

}
	// .globl	_ZN3cub18CUB_300001_SM_10006detail6reduce28DeviceReduceSingleTileKernelINS2_10policy_hubIfyN4cuda3std3__44plusIfEEE10Policy1000EN6thrust24THRUST_300001_SM_1000_NS6detail15normal_iteratorINSD_10device_ptrIfEEEEPfyS9_ffNS7_10__identityEEEvT0_T1_T2_T3_T4_T6_
.visible .entry _ZN3cub18CUB_300001_SM_10006detail6reduce28DeviceReduceSingleTileKernelINS2_10policy_hubIfyN4cuda3std3__44plusIfEEE10Policy1000EN6thrust24THRUST_300001_SM_1000_NS6detail15normal_iteratorINSD_10device_ptrIfEEEEPfyS9_ffNS7_10__identityEEEvT0_T1_T2_T3_T4_T6_(
	.param .align 8 .b8 _ZN3cub18CUB_300001_SM_10006detail6reduce28DeviceReduceSingleTileKernelINS2_10policy_hubIfyN4cuda3std3__44plusIfEEE10Policy1000EN6thrust24THRUST_300001_SM_1000_NS6detail15normal_iteratorINSD_10device_ptrIfEEEEPfyS9_ffNS7_10__identityEEEvT0_T1_T2_T3_T4_T6__param_0[8],
	.param .u64 .ptr .align 1 _ZN3cub18CUB_300001_SM_10006detail6reduce28DeviceReduceSingleTileKernelINS2_10policy_hubIfyN4cuda3std3__44plusIfEEE10Policy1000EN6thrust24THRUST_300001_SM_1000_NS6detail15normal_iteratorINSD_10device_ptrIfEEEEPfyS9_ffNS7_10__identityEEEvT0_T1_T2_T3_T4_T6__param_1,
	.param .u64 _ZN3cub18CUB_300001_SM_10006detail6reduce28DeviceReduceSingleTileKernelINS2_10policy_hubIfyN4cuda3std3__44plusIfEEE10Policy1000EN6thrust24THRUST_300001_SM_1000_NS6detail15normal_iteratorINSD_10device_ptrIfEEEEPfyS9_ffNS7_10__identityEEEvT0_T1_T2_T3_T4_T6__param_2,
	.param .align 1 .b8 _ZN3cub18CUB_300001_SM_10006detail6reduce28DeviceReduceSingleTileKernelINS2_10policy_hubIfyN4cuda3std3__44plusIfEEE10Policy1000EN6thrust24THRUST_300001_SM_1000_NS6detail15normal_iteratorINSD_10device_ptrIfEEEEPfyS9_ffNS7_10__identityEEEvT0_T1_T2_T3_T4_T6__param_3[1],
	.param .f32 _ZN3cub18CUB_300001_SM_10006detail6reduce28DeviceReduceSingleTileKernelINS2_10policy_hubIfyN4cuda3std3__44plusIfEEE10Policy1000EN6thrust24THRUST_300001_SM_1000_NS6detail15normal_iteratorINSD_10device_ptrIfEEEEPfyS9_ffNS7_10__identityEEEvT0_T1_T2_T3_T4_T6__param_4,
	.param .align 1 .b8 _ZN3cub18CUB_300001_SM_10006detail6reduce28DeviceReduceSingleTileKernelINS2_10policy_hubIfyN4cuda3std3__44plusIfEEE10Policy1000EN6thrust24THRUST_300001_SM_1000_NS6detail15normal_iteratorINSD_10device_ptrIfEEEEPfyS9_ffNS7_10__identityEEEvT0_T1_T2_T3_T4_T6__param_5[1]
)
.maxntid 256
.minnctapersm 1
{
	.reg .pred 	%p<59>;
	.reg .b32 	%r<171>;
	.reg .b32 	%f<328>;
	.reg .b64 	%rd<56>;
	// demoted variable
	.shared .align 4 .b8 _ZZN3cub18CUB_300001_SM_10006detail6reduce28DeviceReduceSingleTileKernelINS2_10policy_hubIfyN4cuda3std3__44plusIfEEE10Policy1000EN6thrust24THRUST_300001_SM_1000_NS6detail15normal_iteratorINSD_10device_ptrIfEEEEPfyS9_ffNS7_10__identityEEEvT0_T1_T2_T3_T4_T6_E12temp_storage[44];
	ld.param.u64 	%rd18, [_ZN3cub18CUB_300001_SM_10006detail6reduce28DeviceReduceSingleTileKernelINS2_10policy_hubIfyN4cuda3std3__44plusIfEEE10Policy1000EN6thrust24THRUST_300001_SM_1000_NS6detail15normal_iteratorINSD_10device_ptrIfEEEEPfyS9_ffNS7_10__identityEEEvT0_T1_T2_T3_T4_T6__param_0];
	ld.param.u64 	%rd20, [_ZN3cub18CUB_300001_SM_10006detail6reduce28DeviceReduceSingleTileKernelINS2_10policy_hubIfyN4cuda3std3__44plusIfEEE10Policy1000EN6thrust24THRUST_300001_SM_1000_NS6detail15normal_iteratorINSD_10device_ptrIfEEEEPfyS9_ffNS7_10__identityEEEvT0_T1_T2_T3_T4_T6__param_1];
	ld.param.u64 	%rd19, [_ZN3cub18CUB_300001_SM_10006detail6reduce28DeviceReduceSingleTileKernelINS2_10policy_hubIfyN4cuda3std3__44plusIfEEE10Policy1000EN6thrust24THRUST_300001_SM_1000_NS6detail15normal_iteratorINSD_10device_ptrIfEEEEPfyS9_ffNS7_10__identityEEEvT0_T1_T2_T3_T4_T6__param_2];
	ld.param.f32 	%f42, [_ZN3cub18CUB_300001_SM_10006detail6reduce28DeviceReduceSingleTileKernelINS2_10policy_hubIfyN4cuda3std3__44plusIfEEE10Policy1000EN6thrust24THRUST_300001_SM_1000_NS6detail15normal_iteratorINSD_10device_ptrIfEEEEPfyS9_ffNS7_10__identityEEEvT0_T1_T2_T3_T4_T6__param_4];
	cvta.to.global.u64 	%rd1, %rd20;
	setp.ne.s64 	%p1, %rd19, 0;
	@%p1 bra 	$L__BB6_3;
	mov.u32 	%r156, %tid.x;
	setp.ne.s32 	%p58, %r156, 0;
	@%p58 bra 	$L__BB6_51;
	st.global.f32 	[%rd1], %f42;
	bra.uni 	$L__BB6_51;
$L__BB6_3:
	cvta.to.global.u64 	%rd2, %rd18;
	setp.gt.u64 	%p2, %rd19, 4095;
	@%p2 bra 	$L__BB6_28;
	cvt.u32.u64 	%r1, %rd19;
	mov.u32 	%r2, %tid.x;
	setp.ge.u32 	%p24, %r2, %r1;
	mov.f32 	%f315, 0f00000000;
	mov.u32 	%r160, %r2;
	@%p24 bra 	$L__BB6_6;
	mul.wide.u32 	%rd41, %r2, 4;
	add.s64 	%rd42, %rd2, %rd41;
	ld.global.f32 	%f315, [%rd42];
	add.s32 	%r160, %r2, 256;
$L__BB6_6:
	setp.ge.u32 	%p25, %r160, %r1;
	@%p25 bra 	$L__BB6_19;
	not.b32 	%r83, %r160;
	add.s32 	%r84, %r83, %r1;
	shr.u32 	%r85, %r84, 8;
	add.s32 	%r5, %r85, 1;
	and.b32  	%r6, %r5, 15;
	setp.lt.u32 	%p26, %r84, 3840;
	@%p26 bra 	$L__BB6_10;
	and.b32  	%r86, %r5, 33554416;
	neg.s32 	%r158, %r86;
	mul.wide.u32 	%rd43, %r160, 4;
	add.s64 	%rd44, %rd43, %rd2;
	add.s64 	%rd51, %rd44, 8192;
$L__BB6_9:
	.pragma "nounroll";
	ld.global.f32 	%f189, [%rd51+-8192];
	add.f32 	%f190, %f315, %f189;
	ld.global.f32 	%f191, [%rd51+-7168];
	add.f32 	%f192, %f190, %f191;
	ld.global.f32 	%f193, [%rd51+-6144];
	add.f32 	%f194, %f192, %f193;
	ld.global.f32 	%f195, [%rd51+-5120];
	add.f32 	%f196, %f194, %f195;
	ld.global.f32 	%f197, [%rd51+-4096];
	add.f32 	%f198, %f196, %f197;
	ld.global.f32 	%f199, [%rd51+-3072];
	add.f32 	%f200, %f198, %f199;
	ld.global.f32 	%f201, [%rd51+-2048];
	add.f32 	%f202, %f200, %f201;
	ld.global.f32 	%f203, [%rd51+-1024];
	add.f32 	%f204, %f202, %f203;
	ld.global.f32 	%f205, [%rd51];
	add.f32 	%f206, %f204, %f205;
	ld.global.f32 	%f207, [%rd51+1024];
	add.f32 	%f208, %f206, %f207;
	ld.global.f32 	%f209, [%rd51+2048];
	add.f32 	%f210, %f208, %f209;
	ld.global.f32 	%f211, [%rd51+3072];
	add.f32 	%f212, %f210, %f211;
	ld.global.f32 	%f213, [%rd51+4096];
	add.f32 	%f214, %f212, %f213;
	ld.global.f32 	%f215, [%rd51+5120];
	add.f32 	%f216, %f214, %f215;
	ld.global.f32 	%f217, [%rd51+6144];
	add.f32 	%f218, %f216, %f217;
	ld.global.f32 	%f219, [%rd51+7168];
	add.f32 	%f315, %f218, %f219;
	add.s32 	%r160, %r160, 4096;
	add.s32 	%r158, %r158, 16;
	add.s64 	%rd51, %rd51, 16384;
	setp.ne.s32 	%p27, %r158, 0;
	@%p27 bra 	$L__BB6_9;
$L__BB6_10:
	setp.eq.s32 	%p28, %r6, 0;
	@%p28 bra 	$L__BB6_19;
	and.b32  	%r13, %r5, 7;
	setp.lt.u32 	%p29, %r6, 8;
	@%p29 bra 	$L__BB6_13;
	mul.wide.s32 	%rd45, %r160, 4;
	add.s64 	%rd46, %rd2, %rd45;
	ld.global.f32 	%f221, [%rd46];
	add.f32 	%f222, %f315, %f221;
	ld.global.f32 	%f223, [%rd46+1024];
	add.f32 	%f224, %f222, %f223;
	ld.global.f32 	%f225, [%rd46+2048];
	add.f32 	%f226, %f224, %f225;
	ld.global.f32 	%f227, [%rd46+3072];
	add.f32 	%f228, %f226, %f227;
	ld.global.f32 	%f229, [%rd46+4096];
	add.f32 	%f230, %f228, %f229;
	ld.global.f32 	%f231, [%rd46+5120];
	add.f32 	%f232, %f230, %f231;
	ld.global.f32 	%f233, [%rd46+6144];
	add.f32 	%f234, %f232, %f233;
	ld.global.f32 	%f235, [%rd46+7168];
	add.f32 	%f315, %f234, %f235;
	add.s32 	%r160, %r160, 2048;
$L__BB6_13:
	setp.eq.s32 	%p30, %r13, 0;
	@%p30 bra 	$L__BB6_19;
	and.b32  	%r16, %r5, 3;
	setp.lt.u32 	%p31, %r13, 4;
	@%p31 bra 	$L__BB6_16;
	mul.wide.s32 	%rd47, %r160, 4;
	add.s64 	%rd48, %rd2, %rd47;
	ld.global.f32 	%f237, [%rd48];
	add.f32 	%f238, %f315, %f237;
	ld.global.f32 	%f239, [%rd48+1024];
	add.f32 	%f240, %f238, %f239;
	ld.global.f32 	%f241, [%rd48+2048];
	add.f32 	%f242, %f240, %f241;
	ld.global.f32 	%f243, [%rd48+3072];
	add.f32 	%f315, %f242, %f243;
	add.s32 	%r160, %r160, 1024;
$L__BB6_16:
	setp.eq.s32 	%p32, %r16, 0;
	@%p32 bra 	$L__BB6_19;
	neg.s32 	%r163, %r16;
$L__BB6_18:
	.pragma "nounroll";
	mul.wide.s32 	%rd49, %r160, 4;
	add.s64 	%rd50, %rd2, %rd49;
	ld.global.f32 	%f244, [%rd50];
	add.f32 	%f315, %f315, %f244;
	add.s32 	%r160, %r160, 256;
	add.s32 	%r163, %r163, 1;
	setp.ne.s32 	%p33, %r163, 0;
	@%p33 bra 	$L__BB6_18;
$L__BB6_19:
	setp.lt.u64 	%p34, %rd19, 256;
	@%p34 bra 	$L__BB6_24;
	// begin inline asm
	mov.u32 %r125, %laneid;
	// end inline asm
	mov.b32 	%r127, %f315;
	mov.b32 	%r128, 1;
	mov.b32 	%r149, 31;
	mov.b32 	%r150, -1;
	// begin inline asm
	shfl.sync.down.b32 %r126, %r127, %r128, %r149, %r150;
	// end inline asm
	setp.gt.s32 	%p50, %r125, 30;
	mov.b32 	%f279, %r126;
	add.f32 	%f280, %f315, %f279;
	selp.f32 	%f281, %f315, %f280, %p50;
	mov.b32 	%r132, %f281;
	mov.b32 	%r133, 2;
	// begin inline asm
	shfl.sync.down.b32 %r131, %r132, %r133, %r149, %r150;
	// end inline asm
	setp.gt.s32 	%p51, %r125, 29;
	mov.b32 	%f282, %r131;
	add.f32 	%f283, %f281, %f282;
	selp.f32 	%f284, %f281, %f283, %p51;
	mov.b32 	%r137, %f284;
	mov.b32 	%r138, 4;
	// begin inline asm
	shfl.sync.down.b32 %r136, %r137, %r138, %r149, %r150;
	// end inline asm
	setp.gt.s32 	%p52, %r125, 27;
	mov.b32 	%f285, %r136;
	add.f32 	%f286, %f284, %f285;
	selp.f32 	%f287, %f284, %f286, %p52;
	mov.b32 	%r142, %f287;
	mov.b32 	%r143, 8;
	// begin inline asm
	shfl.sync.down.b32 %r141, %r142, %r143, %r149, %r150;
	// end inline asm
	setp.gt.s32 	%p53, %r125, 23;
	mov.b32 	%f288, %r141;
	add.f32 	%f289, %f287, %f288;
	selp.f32 	%f290, %f287, %f289, %p53;
	mov.b32 	%r147, %f290;
	mov.b32 	%r148, 16;
	// begin inline asm
	shfl.sync.down.b32 %r146, %r147, %r148, %r149, %r150;
	// end inline asm
	setp.gt.s32 	%p54, %r125, 15;
	mov.b32 	%f291, %r146;
	add.f32 	%f16, %f290, %f291;
	selp.f32 	%f327, %f290, %f16, %p54;
	setp.ne.s32 	%p55, %r125, 0;
	@%p55 bra 	$L__BB6_22;
	shr.u32 	%r151, %r2, 3;
	and.b32  	%r152, %r151, 124;
	mov.u32 	%r153, _ZZN3cub18CUB_300001_SM_10006detail6reduce28DeviceReduceSingleTileKernelINS2_10policy_hubIfyN4cuda3std3__44plusIfEEE10Policy1000EN6thrust24THRUST_300001_SM_1000_NS6detail15normal_iteratorINSD_10device_ptrIfEEEEPfyS9_ffNS7_10__identityEEEvT0_T1_T2_T3_T4_T6_E12temp_storage;
	add.s32 	%r154, %r153, %r152;
	st.shared.f32 	[%r154+8], %f16;
$L__BB6_22:
	bar.sync 	0;
	setp.ne.s32 	%p56, %r2, 0;
	@%p56 bra 	$L__BB6_49;
	ld.shared.f32 	%f292, [_ZZN3cub18CUB_300001_SM_10006detail6reduce28DeviceReduceSingleTileKernelINS2_10policy_hubIfyN4cuda3std3__44plusIfEEE10Policy1000EN6thrust24THRUST_300001_SM_1000_NS6detail15normal_iteratorINSD_10device_ptrIfEEEEPfyS9_ffNS7_10__identityEEEvT0_T1_T2_T3_T4_T6_E12temp_storage+12];
	add.f32 	%f293, %f327, %f292;
	ld.shared.f32 	%f294, [_ZZN3cub18CUB_300001_SM_10006detail6reduce28DeviceReduceSingleTileKernelINS2_10policy_hubIfyN4cuda3std3__44plusIfEEE10Policy1000EN6thrust24THRUST_300001_SM_1000_NS6detail15normal_iteratorINSD_10device_ptrIfEEEEPfyS9_ffNS7_10__identityEEEvT0_T1_T2_T3_T4_T6_E12temp_storage+16];
	add.f32 	%f295, %f293, %f294;
	ld.shared.f32 	%f296, [_ZZN3cub18CUB_300001_SM_10006detail6reduce28DeviceReduceSingleTileKernelINS2_10policy_hubIfyN4cuda3std3__44plusIfEEE10Policy1000EN6thrust24THRUST_300001_SM_1000_NS6detail15normal_iteratorINSD_10device_ptrIfEEEEPfyS9_ffNS7_10__identityEEEvT0_T1_T2_T3_T4_T6_E12temp_storage+20];
	add.f32 	%f297, %f295, %f296;
	ld.shared.f32 	%f298, [_ZZN3cub18CUB_300001_SM_10006detail6reduce28DeviceReduceSingleTileKernelINS2_10policy_hubIfyN4cuda3std3__44plusIfEEE10Policy1000EN6thrust24THRUST_300001_SM_1000_NS6detail15normal_iteratorINSD_10device_ptrIfEEEEPfyS9_ffNS7_10__identityEEEvT0_T1_T2_T3_T4_T6_E12temp_storage+24];
	add.f32 	%f299, %f297, %f298;
	ld.shared.f32 	%f300, [_ZZN3cub18CUB_300001_SM_10006detail6reduce28DeviceReduceSingleTileKernelINS2_10policy_hubIfyN4cuda3std3__44plusIfEEE10Policy1000EN6thrust24THRUST_300001_SM_1000_NS6detail15normal_iteratorINSD_10device_ptrIfEEEEPfyS9_ffNS7_10__identityEEEvT0_T1_T2_T3_T4_T6_E12temp_storage+28];
	add.f32 	%f301, %f299, %f300;
	ld.shared.f32 	%f302, [_ZZN3cub18CUB_300001_SM_10006detail6reduce28DeviceReduceSingleTileKernelINS2_10policy_hubIfyN4cuda3std3__44plusIfEEE10Policy1000EN6thrust24THRUST_300001_SM_1000_NS6detail15normal_iteratorINSD_10device_ptrIfEEEEPfyS9_ffNS7_10__identityEEEvT0_T1_T2_T3_T4_T6_E12temp_storage+32];
	add.f32 	%f303, %f301, %f302;
	ld.shared.f32 	%f304, [_ZZN3cub18CUB_300001_SM_10006detail6reduce28DeviceReduceSingleTileKernelINS2_10policy_hubIfyN4cuda3std3__44plusIfEEE10Policy1000EN6thrust24THRUST_300001_SM_1000_NS6detail15normal_iteratorINSD_10device_ptrIfEEEEPfyS9_ffNS7_10__identityEEEvT0_T1_T2_T3_T4_T6_E12temp_storage+36];
	add.f32 	%f327, %f303, %f304;
	bra.uni 	$L__BB6_49;
$L__BB6_24:
	// begin inline asm
	mov.u32 %r87, %laneid;
	// end inline asm
	and.b32  	%r113, %r2, 992;
	add.s32 	%r114, %r113, 32;
	setp.gt.u32 	%p35, %r114, %r1;
	not.b32 	%r115, %r113;
	add.s32 	%r116, %r1, %r115;
	selp.b32 	%r111, %r116, 31, %p35;
	mov.b32 	%r89, %f315;
	mov.b32 	%r90, 1;
	mov.b32 	%r112, -1;
	// begin inline asm
	shfl.sync.down.b32 %r88, %r89, %r90, %r111, %r112;
	// end inline asm
	setp.lt.s32 	%p36, %r87, %r111;
	mov.b32 	%f245, %r88;
	add.f32 	%f246, %f315, %f245;
	selp.f32 	%f247, %f246, %f315, %p36;
	mov.b32 	%r94, %f247;
	mov.b32 	%r95, 2;
	// begin inline asm
	shfl.sync.down.b32 %r93, %r94, %r95, %r111, %r112;
	// end inline asm
	add.s32 	%r117, %r87, 2;
	setp.gt.s32 	%p37, %r117, %r111;
	mov.b32 	%f248, %r93;
	add.f32 	%f249, %f247, %f248;
	selp.f32 	%f250, %f247, %f249, %p37;
	mov.b32 	%r99, %f250;
	mov.b32 	%r100, 4;
	// begin inline asm
	shfl.sync.down.b32 %r98, %r99, %r100, %r111, %r112;
	// end inline asm
	add.s32 	%r118, %r87, 4;
	setp.gt.s32 	%p38, %r118, %r111;
	mov.b32 	%f251, %r98;
	add.f32 	%f252, %f250, %f251;
	selp.f32 	%f253, %f250, %f252, %p38;
	mov.b32 	%r104, %f253;
	mov.b32 	%r105, 8;
	// begin inline asm
	shfl.sync.down.b32 %r103, %r104, %r105, %r111, %r112;
	// end inline asm
	add.s32 	%r119, %r87, 8;
	setp.gt.s32 	%p39, %r119, %r111;
	mov.b32 	%f254, %r103;
	add.f32 	%f255, %f253, %f254;
	selp.f32 	%f256, %f253, %f255, %p39;
	mov.b32 	%r109, %f256;
	mov.b32 	%r110, 16;
	// begin inline asm
	shfl.sync.down.b32 %r108, %r109, %r110, %r111, %r112;
	// end inline asm
	add.s32 	%r120, %r87, 16;
	setp.gt.s32 	%p40, %r120, %r111;
	mov.b32 	%f257, %r108;
	add.f32 	%f258, %f256, %f257;
	selp.f32 	%f327, %f256, %f258, %p40;
	setp.ne.s32 	%p41, %r87, 0;
	@%p41 bra 	$L__BB6_26;
	shr.u32 	%r121, %r2, 3;
	and.b32  	%r122, %r121, 124;
	mov.u32 	%r123, _ZZN3cub18CUB_300001_SM_10006detail6reduce28DeviceReduceSingleTileKernelINS2_10policy_hubIfyN4cuda3std3__44plusIfEEE10Policy1000EN6thrust24THRUST_300001_SM_1000_NS6detail15normal_iteratorINSD_10device_ptrIfEEEEPfyS9_ffNS7_10__identityEEEvT0_T1_T2_T3_T4_T6_E12temp_storage;
	add.s32 	%r124, %r123, %r122;
	st.shared.f32 	[%r124+8], %f327;
$L__BB6_26:
	bar.sync 	0;
	setp.ne.s32 	%p42, %r2, 0;
	@%p42 bra 	$L__BB6_49;
	setp.gt.u64 	%p43, %rd19, 32;
	ld.shared.f32 	%f259, [_ZZN3cub18CUB_300001_SM_10006detail6reduce28DeviceReduceSingleTileKernelINS2_10policy_hubIfyN4cuda3std3__44plusIfEEE10Policy1000EN6thrust24THRUST_300001_SM_1000_NS6detail15normal_iteratorINSD_10device_ptrIfEEEEPfyS9_ffNS7_10__identityEEEvT0_T1_T2_T3_T4_T6_E12temp_storage+12];
	add.f32 	%f260, %f327, %f259;
	selp.f32 	%f261, %f260, %f327, %p43;
	setp.gt.u64 	%p44, %rd19, 64;
	ld.shared.f32 	%f262, [_ZZN3cub18CUB_300001_SM_10006detail6reduce28DeviceReduceSingleTileKernelINS2_10policy_hubIfyN4cuda3std3__44plusIfEEE10Policy1000EN6thrust24THRUST_300001_SM_1000_NS6detail15normal_iteratorINSD_10device_ptrIfEEEEPfyS9_ffNS7_10__identityEEEvT0_T1_T2_T3_T4_T6_E12temp_storage+16];
	add.f32 	%f263, %f262, %f261;
	selp.f32 	%f264, %f263, %f261, %p44;
	setp.gt.u64 	%p45, %rd19, 96;
	ld.shared.f32 	%f265, [_ZZN3cub18CUB_300001_SM_10006detail6reduce28DeviceReduceSingleTileKernelINS2_10policy_hubIfyN4cuda3std3__44plusIfEEE10Policy1000EN6thrust24THRUST_300001_SM_1000_NS6detail15normal_iteratorINSD_10device_ptrIfEEEEPfyS9_ffNS7_10__identityEEEvT0_T1_T2_T3_T4_T6_E12temp_storage+20];
	add.f32 	%f266, %f265, %f264;
	selp.f32 	%f267, %f266, %f264, %p45;
	setp.gt.u64 	%p46, %rd19, 128;
	ld.shared.f32 	%f268, [_ZZN3cub18CUB_300001_SM_10006detail6reduce28DeviceReduceSingleTileKernelINS2_10policy_hubIfyN4cuda3std3__44plusIfEEE10Policy1000EN6thrust24THRUST_300001_SM_1000_NS6detail15normal_iteratorINSD_10device_ptrIfEEEEPfyS9_ffNS7_10__identityEEEvT0_T1_T2_T3_T4_T6_E12temp_storage+24];
	add.f32 	%f269, %f268, %f267;
	selp.f32 	%f270, %f269, %f267, %p46;
	setp.gt.u64 	%p47, %rd19, 160;
	ld.shared.f32 	%f271, [_ZZN3cub18CUB_300001_SM_10006detail6reduce28DeviceReduceSingleTileKernelINS2_10policy_hubIfyN4cuda3std3__44plusIfEEE10Policy1000EN6thrust24THRUST_300001_SM_1000_NS6detail15normal_iteratorINSD_10device_ptrIfEEEEPfyS9_ffNS7_10__identityEEEvT0_T1_T2_T3_T4_T6_E12temp_storage+28];
	add.f32 	%f272, %f271, %f270;
	selp.f32 	%f273, %f272, %f270, %p47;
	setp.gt.u64 	%p48, %rd19, 192;
	ld.shared.f32 	%f274, [_ZZN3cub18CUB_300001_SM_10006detail6reduce28DeviceReduceSingleTileKernelINS2_10policy_hubIfyN4cuda3std3__44plusIfEEE10Policy1000EN6thrust24THRUST_300001_SM_1000_NS6detail15normal_iteratorINSD_10device_ptrIfEEEEPfyS9_ffNS7_10__identityEEEvT0_T1_T2_T3_T4_T6_E12temp_storage+32];
	add.f32 	%f275, %f274, %f273;
	selp.f32 	%f276, %f275, %f273, %p48;
	setp.gt.u64 	%p49, %rd19, 224;
	ld.shared.f32 	%f277, [_ZZN3cub18CUB_300001_SM_10006detail6reduce28DeviceReduceSingleTileKernelINS2_10policy_hubIfyN4cuda3std3__44plusIfEEE10Policy1000EN6thrust24THRUST_300001_SM_1000_NS6detail15normal_iteratorINSD_10device_ptrIfEEEEPfyS9_ffNS7_10__identityEEEvT0_T1_T2_T3_T4_T6_E12temp_storage+36];
	add.f32 	%f278, %f277, %f276;
	selp.f32 	%f327, %f278, %f276, %p49;
	bra.uni 	$L__BB6_49;
$L__BB6_28:
	mov.u32 	%r24, %tid.x;
	cvt.u64.u32 	%rd6, %r24;
	mul.wide.u32 	%rd22, %r24, 4;
	add.s64 	%rd7, %rd2, %rd22;
	ld.global.f32 	%f43, [%rd7];
	ld.global.f32 	%f44, [%rd7+1024];
	ld.global.f32 	%f45, [%rd7+2048];
	ld.global.f32 	%f46, [%rd7+3072];
	ld.global.f32 	%f47, [%rd7+4096];
	ld.global.f32 	%f48, [%rd7+5120];
	ld.global.f32 	%f49, [%rd7+6144];
	ld.global.f32 	%f50, [%rd7+7168];
	ld.global.f32 	%f51, [%rd7+8192];
	ld.global.f32 	%f52, [%rd7+9216];
	ld.global.f32 	%f53, [%rd7+10240];
	ld.global.f32 	%f54, [%rd7+11264];
	ld.global.f32 	%f55, [%rd7+12288];
	ld.global.f32 	%f56, [%rd7+13312];
	ld.global.f32 	%f57, [%rd7+14336];
	ld.global.f32 	%f58, [%rd7+15360];
	add.f32 	%f59, %f43, %f44;
	add.f32 	%f60, %f45, %f46;
	add.f32 	%f61, %f47, %f48;
	add.f32 	%f62, %f49, %f50;
	add.f32 	%f63, %f51, %f52;
	add.f32 	%f64, %f53, %f54;
	add.f32 	%f65, %f55, %f56;
	add.f32 	%f66, %f57, %f58;
	add.f32 	%f67, %f59, %f60;
	add.f32 	%f68, %f61, %f62;
	add.f32 	%f69, %f63, %f64;
	add.f32 	%f70, %f65, %f66;
	add.f32 	%f71, %f67, %f68;
	add.f32 	%f72, %f69, %f70;
	add.f32 	%f326, %f71, %f72;
	add.s64 	%rd8, %rd19, -4096;
	setp.lt.u64 	%p3, %rd8, 4096;
	mov.b64 	%rd53, 4096;
	@%p3 bra 	$L__BB6_32;
	mov.b64 	%rd53, 4096;
$L__BB6_30:
	shl.b64 	%rd24, %rd53, 2;
	add.s64 	%rd25, %rd7, %rd24;
	ld.global.f32 	%f73, [%rd25];
	ld.global.f32 	%f74, [%rd25+1024];
	ld.global.f32 	%f75, [%rd25+2048];
	ld.global.f32 	%f76, [%rd25+3072];
	ld.global.f32 	%f77, [%rd25+4096];
	ld.global.f32 	%f78, [%rd25+5120];
	ld.global.f32 	%f79, [%rd25+6144];
	ld.global.f32 	%f80, [%rd25+7168];
	ld.global.f32 	%f81, [%rd25+8192];
	ld.global.f32 	%f82, [%rd25+9216];
	ld.global.f32 	%f83, [%rd25+10240];
	ld.global.f32 	%f84, [%rd25+11264];
	ld.global.f32 	%f85, [%rd25+12288];
	ld.global.f32 	%f86, [%rd25+13312];
	ld.global.f32 	%f87, [%rd25+14336];
	ld.global.f32 	%f88, [%rd25+15360];
	add.f32 	%f89, %f326, %f73;
	add.f32 	%f90, %f74, %f75;
	add.f32 	%f91, %f76, %f77;
	add.f32 	%f92, %f78, %f79;
	add.f32 	%f93, %f80, %f81;
	add.f32 	%f94, %f82, %f83;
	add.f32 	%f95, %f84, %f85;
	add.f32 	%f96, %f86, %f87;
	add.f32 	%f97, %f89, %f90;
	add.f32 	%f98, %f91, %f92;
	add.f32 	%f99, %f93, %f94;
	add.f32 	%f100, %f95, %f96;
	add.f32 	%f101, %f97, %f98;
	add.f32 	%f102, %f99, %f100;
	add.f32 	%f103, %f101, %f102;
	add.f32 	%f326, %f103, %f88;
	sub.s64 	%rd26, %rd19, %rd53;
	setp.lt.u64 	%p4, %rd26, 4096;
	@%p4 bra 	$L__BB6_45;
	add.s64 	%rd53, %rd53, 4096;
	setp.le.u64 	%p5, %rd53, %rd8;
	@%p5 bra 	$L__BB6_30;
$L__BB6_32:
	setp.le.u64 	%p6, %rd19, %rd53;
	cvt.u32.u64 	%r42, %rd53;
	cvt.u32.u64 	%r43, %rd19;
	sub.s32 	%r44, %r43, %r42;
	setp.ge.s32 	%p7, %r24, %r44;
	or.pred  	%p8, %p6, %p7;
	@%p8 bra 	$L__BB6_45;
	not.b32 	%r47, %r24;
	add.s32 	%r48, %r47, %r43;
	sub.s32 	%r50, %r48, %r42;
	shr.u32 	%r51, %r50, 8;
	add.s32 	%r25, %r51, 1;
	and.b32  	%r26, %r25, 15;
	setp.lt.u32 	%p9, %r50, 3840;
	mov.u32 	%r167, %r24;
	@%p9 bra 	$L__BB6_36;
	and.b32  	%r52, %r25, 33554416;
	neg.s32 	%r165, %r52;
	add.s64 	%rd27, %rd53, %rd6;
	shl.b64 	%rd28, %rd27, 2;
	add.s64 	%rd29, %rd28, %rd2;
	add.s64 	%rd54, %rd29, 8192;
	mov.u32 	%r167, %r24;
$L__BB6_35:
	.pragma "nounroll";
	ld.global.f32 	%f105, [%rd54+-8192];
	add.f32 	%f106, %f326, %f105;
	ld.global.f32 	%f107, [%rd54+-7168];
	add.f32 	%f108, %f106, %f107;
	ld.global.f32 	%f109, [%rd54+-6144];
	add.f32 	%f110, %f108, %f109;
	ld.global.f32 	%f111, [%rd54+-5120];
	add.f32 	%f112, %f110, %f111;
	ld.global.f32 	%f113, [%rd54+-4096];
	add.f32 	%f114, %f112, %f113;
	ld.global.f32 	%f115, [%rd54+-3072];
	add.f32 	%f116, %f114, %f115;
	ld.global.f32 	%f117, [%rd54+-2048];
	add.f32 	%f118, %f116, %f117;
	ld.global.f32 	%f119, [%rd54+-1024];
	add.f32 	%f120, %f118, %f119;
	ld.global.f32 	%f121, [%rd54];
	add.f32 	%f122, %f120, %f121;
	ld.global.f32 	%f123, [%rd54+1024];
	add.f32 	%f124, %f122, %f123;
	ld.global.f32 	%f125, [%rd54+2048];
	add.f32 	%f126, %f124, %f125;
	ld.global.f32 	%f127, [%rd54+3072];
	add.f32 	%f128, %f126, %f127;
	ld.global.f32 	%f129, [%rd54+4096];
	add.f32 	%f130, %f128, %f129;
	ld.global.f32 	%f131, [%rd54+5120];
	add.f32 	%f132, %f130, %f131;
	ld.global.f32 	%f133, [%rd54+6144];
	add.f32 	%f134, %f132, %f133;
	ld.global.f32 	%f135, [%rd54+7168];
	add.f32 	%f326, %f134, %f135;
	add.s32 	%r167, %r167, 4096;
	add.s32 	%r165, %r165, 16;
	add.s64 	%rd54, %rd54, 16384;
	setp.ne.s32 	%p10, %r165, 0;
	@%p10 bra 	$L__BB6_35;
$L__BB6_36:
	setp.eq.s32 	%p11, %r26, 0;
	@%p11 bra 	$L__BB6_45;
	and.b32  	%r33, %r25, 7;
	setp.lt.u32 	%p12, %r26, 8;
	@%p12 bra 	$L__BB6_39;
	cvt.u64.u32 	%rd30, %r167;
	add.s64 	%rd31, %rd53, %rd30;
	shl.b64 	%rd32, %rd31, 2;
	add.s64 	%rd33, %rd2, %rd32;
	ld.global.f32 	%f137, [%rd33];
	add.f32 	%f138, %f326, %f137;
	ld.global.f32 	%f139, [%rd33+1024];
	add.f32 	%f140, %f138, %f139;
	ld.global.f32 	%f141, [%rd33+2048];
	add.f32 	%f142, %f140, %f141;
	ld.global.f32 	%f143, [%rd33+3072];
	add.f32 	%f144, %f142, %f143;
	ld.global.f32 	%f145, [%rd33+4096];
	add.f32 	%f146, %f144, %f145;
	ld.global.f32 	%f147, [%rd33+5120];
	add.f32 	%f148, %f146, %f147;
	ld.global.f32 	%f149, [%rd33+6144];
	add.f32 	%f150, %f148, %f149;
	ld.global.f32 	%f151, [%rd33+7168];
	add.f32 	%f326, %f150, %f151;
	add.s32 	%r167, %r167, 2048;
$L__BB6_39:
	setp.eq.s32 	%p13, %r33, 0;
	@%p13 bra 	$L__BB6_45;
	and.b32  	%r36, %r25, 3;
	setp.lt.u32 	%p14, %r33, 4;
	@%p14 bra 	$L__BB6_42;
	cvt.u64.u32 	%rd34, %r167;
	add.s64 	%rd35, %rd53, %rd34;
	shl.b64 	%rd36, %rd35, 2;
	add.s64 	%rd37, %rd2, %rd36;
	ld.global.f32 	%f153, [%rd37];
	add.f32 	%f154, %f326, %f153;
	ld.global.f32 	%f155, [%rd37+1024];
	add.f32 	%f156, %f154, %f155;
	ld.global.f32 	%f157, [%rd37+2048];
	add.f32 	%f158, %f156, %f157;
	ld.global.f32 	%f159, [%rd37+3072];
	add.f32 	%f326, %f158, %f159;
	add.s32 	%r167, %r167, 1024;
$L__BB6_42:
	setp.eq.s32 	%p15, %r36, 0;
	@%p15 bra 	$L__BB6_45;
	cvt.u64.u32 	%rd38, %r167;
	add.s64 	%rd39, %rd53, %rd38;
	shl.b64 	%rd40, %rd39, 2;
	add.s64 	%rd55, %rd2, %rd40;
	neg.s32 	%r170, %r36;
$L__BB6_44:
	.pragma "nounroll";
	ld.global.f32 	%f160, [%rd55];
	add.f32 	%f326, %f326, %f160;
	add.s64 	%rd55, %rd55, 1024;
	add.s32 	%r170, %r170, 1;
	setp.ne.s32 	%p16, %r170, 0;
	@%p16 bra 	$L__BB6_44;
$L__BB6_45:
	// begin inline asm
	mov.u32 %r53, %laneid;
	// end inline asm
	mov.b32 	%r55, %f326;
	mov.b32 	%r56, 1;
	mov.b32 	%r77, 31;
	mov.b32 	%r78, -1;
	// begin inline asm
	shfl.sync.down.b32 %r54, %r55, %r56, %r77, %r78;
	// end inline asm
	setp.gt.s32 	%p17, %r53, 30;
	mov.b32 	%f161, %r54;
	add.f32 	%f162, %f326, %f161;
	selp.f32 	%f163, %f326, %f162, %p17;
	mov.b32 	%r60, %f163;
	mov.b32 	%r61, 2;
	// begin inline asm
	shfl.sync.down.b32 %r59, %r60, %r61, %r77, %r78;
	// end inline asm
	setp.gt.s32 	%p18, %r53, 29;
	mov.b32 	%f164, %r59;
	add.f32 	%f165, %f163, %f164;
	selp.f32 	%f166, %f163, %f165, %p18;
	mov.b32 	%r65, %f166;
	mov.b32 	%r66, 4;
	// begin inline asm
	shfl.sync.down.b32 %r64, %r65, %r66, %r77, %r78;
	// end inline asm
	setp.gt.s32 	%p19, %r53, 27;
	mov.b32 	%f167, %r64;
	add.f32 	%f168, %f166, %f167;
	selp.f32 	%f169, %f166, %f168, %p19;
	mov.b32 	%r70, %f169;
	mov.b32 	%r71, 8;
	// begin inline asm
	shfl.sync.down.b32 %r69, %r70, %r71, %r77, %r78;
	// end inline asm
	setp.gt.s32 	%p20, %r53, 23;
	mov.b32 	%f170, %r69;
	add.f32 	%f171, %f169, %f170;
	selp.f32 	%f172, %f169, %f171, %p20;
	mov.b32 	%r75, %f172;
	mov.b32 	%r76, 16;
	// begin inline asm
	shfl.sync.down.b32 %r74, %r75, %r76, %r77, %r78;
	// end inline asm
	setp.gt.s32 	%p21, %r53, 15;
	mov.b32 	%f173, %r74;
	add.f32 	%f38, %f172, %f173;
	selp.f32 	%f327, %f172, %f38, %p21;
	setp.ne.s32 	%p22, %r53, 0;
	@%p22 bra 	$L__BB6_47;
	shr.u32 	%r79, %r24, 3;
	and.b32  	%r80, %r79, 124;
	mov.u32 	%r81, _ZZN3cub18CUB_300001_SM_10006detail6reduce28DeviceReduceSingleTileKernelINS2_10policy_hubIfyN4cuda3std3__44plusIfEEE10Policy1000EN6thrust24THRUST_300001_SM_1000_NS6detail15normal_iteratorINSD_10device_ptrIfEEEEPfyS9_ffNS7_10__identityEEEvT0_T1_T2_T3_T4_T6_E12temp_storage;
	add.s32 	%r82, %r81, %r80;
	st.shared.f32 	[%r82+8], %f38;
$L__BB6_47:
	bar.sync 	0;
	setp.ne.s32 	%p23, %r24, 0;
	@%p23 bra 	$L__BB6_49;
	ld.shared.f32 	%f174, [_ZZN3cub18CUB_300001_SM_10006detail6reduce28DeviceReduceSingleTileKernelINS2_10policy_hubIfyN4cuda3std3__44plusIfEEE10Policy1000EN6thrust24THRUST_300001_SM_1000_NS6detail15normal_iteratorINSD_10device_ptrIfEEEEPfyS9_ffNS7_10__identityEEEvT0_T1_T2_T3_T4_T6_E12temp_storage+12];
	add.f32 	%f175, %f327, %f174;
	ld.shared.f32 	%f176, [_ZZN3cub18CUB_300001_SM_10006detail6reduce28DeviceReduceSingleTileKernelINS2_10policy_hubIfyN4cuda3std3__44plusIfEEE10Policy1000EN6thrust24THRUST_300001_SM_1000_NS6detail15normal_iteratorINSD_10device_ptrIfEEEEPfyS9_ffNS7_10__identityEEEvT0_T1_T2_T3_T4_T6_E12temp_storage+16];
	add.f32 	%f177, %f175, %f176;
	ld.shared.f32 	%f178, [_ZZN3cub18CUB_300001_SM_10006detail6reduce28DeviceReduceSingleTileKernelINS2_10policy_hubIfyN4cuda3std3__44plusIfEEE10Policy1000EN6thrust24THRUST_300001_SM_1000_NS6detail15normal_iteratorINSD_10device_ptrIfEEEEPfyS9_ffNS7_10__identityEEEvT0_T1_T2_T3_T4_T6_E12temp_storage+20];
	add.f32 	%f179, %f177, %f178;
	ld.shared.f32 	%f180, [_ZZN3cub18CUB_300001_SM_10006detail6reduce28DeviceReduceSingleTileKernelINS2_10policy_hubIfyN4cuda3std3__44plusIfEEE10Policy1000EN6thrust24THRUST_300001_SM_1000_NS6detail15normal_iteratorINSD_10device_ptrIfEEEEPfyS9_ffNS7_10__identityEEEvT0_T1_T2_T3_T4_T6_E12temp_storage+24];
	add.f32 	%f181, %f179, %f180;
	ld.shared.f32 	%f182, [_ZZN3cub18CUB_300001_SM_10006detail6reduce28DeviceReduceSingleTileKernelINS2_10policy_hubIfyN4cuda3std3__44plusIfEEE10Policy1000EN6thrust24THRUST_300001_SM_1000_NS6detail15normal_iteratorINSD_10device_ptrIfEEEEPfyS9_ffNS7_10__identityEEEvT0_T1_T2_T3_T4_T6_E12temp_storage+28];
	add.f32 	%f183, %f181, %f182;
	ld.shared.f32 	%f184, [_ZZN3cub18CUB_300001_SM_10006detail6reduce28DeviceReduceSingleTileKernelINS2_10policy_hubIfyN4cuda3std3__44plusIfEEE10Policy1000EN6thrust24THRUST_300001_SM_1000_NS6detail15normal_iteratorINSD_10device_ptrIfEEEEPfyS9_ffNS7_10__identityEEEvT0_T1_T2_T3_T4_T6_E12temp_storage+32];
	add.f32 	%f185, %f183, %f184;
	ld.shared.f32 	%f186, [_ZZN3cub18CUB_300001_SM_10006detail6reduce28DeviceReduceSingleTileKernelINS2_10policy_hubIfyN4cuda3std3__44plusIfEEE10Policy1000EN6thrust24THRUST_300001_SM_1000_NS6detail15normal_iteratorINSD_10device_ptrIfEEEEPfyS9_ffNS7_10__identityEEEvT0_T1_T2_T3_T4_T6_E12temp_storage+36];
	add.f32 	%f327, %f185, %f186;
$L__BB6_49:
	mov.u32 	%r155, %tid.x;
	setp.ne.s32 	%p57, %r155, 0;
	@%p57 bra 	$L__BB6_51;
	add.f32 	%f305, %f42, %f327;
	st.global.f32 	[%rd1], %f305;
$L__BB6_51:
	ret;

}
	// .globl	_ZN3cub18CUB_300001_SM_10006detail6reduce18DeviceReduceKernelINS2_10policy_hubIfyN4cuda3std3__44plusIfEEE10Policy1000EN6thrust24THRUST_300001_SM_1000_NS6detail15normal_iteratorINSD_10device_ptrIfEEEEyS9_fNS7_10__identityEEEvT0_PT3_T1_NS0_13GridEvenShareISN_EET2_T4_
.visible .entry _ZN3cub18CUB_300001_SM_10006detail6reduce18DeviceReduceKernelINS2_10policy_hubIfyN4cuda3std3__44plusIfEEE10Policy1000EN6thrust24THRUST_300001_SM_1000_NS6detail15normal_iteratorINSD_10device_ptrIfEEEEyS9_fNS7_10__identityEEEvT0_PT3_T1_NS0_13GridEvenShareISN_EET2_T4_(
	.param .align 8 .b8 _ZN3cub18CUB_300001_SM_10006detail6reduce18DeviceReduceKernelINS2_10policy_hubIfyN4cuda3std3__44plusIfEEE10Policy1000EN6thrust24THRUST_300001_SM_1000_NS6detail15normal_iteratorINSD_10device_ptrIfEEEEyS9_fNS7_10__identityEEEvT0_PT3_T1_NS0_13GridEvenShareISN_EET2_T4__param_0[8],
	.param .u64 .ptr .align 1 _ZN3cub18CUB_300001_SM_10006detail6reduce18DeviceReduceKernelINS2_10policy_hubIfyN4cuda3std3__44plusIfEEE10Policy1000EN6thrust24THRUST_300001_SM_1000_NS6detail15normal_iteratorINSD_10device_ptrIfEEEEyS9_fNS7_10__identityEEEvT0_PT3_T1_NS0_13GridEvenShareISN_EET2_T4__param_1,
	.param .u64 _ZN3cub18CUB_300001_SM_10006detail6reduce18DeviceReduceKernelINS2_10policy_hubIfyN4cuda3std3__44plusIfEEE10Policy1000EN6thrust24THRUST_300001_SM_1000_NS6detail15normal_iteratorINSD_10device_ptrIfEEEEyS9_fNS7_10__identityEEEvT0_PT3_T1_NS0_13GridEvenShareISN_EET2_T4__param_2,
	.param .align 8 .b8 _ZN3cub18CUB_300001_SM_10006detail6reduce18DeviceReduceKernelINS2_10policy_hubIfyN4cuda3std3__44plusIfEEE10Policy1000EN6thrust24THRUST_300001_SM_1000_NS6detail15normal_iteratorINSD_10device_ptrIfEEEEyS9_fNS7_10__identityEEEvT0_PT3_T1_NS0_13GridEvenShareISN_EET2_T4__param_3[72],
	.param .align 1 .b8 _ZN3cub18CUB_300001_SM_10006detail6reduce18DeviceReduceKernelINS2_10policy_hubIfyN4cuda3std3__44plusIfEEE10Policy1000EN6thrust24THRUST_300001_SM_1000_NS6detail15normal_iteratorINSD_10device_ptrIfEEEEyS9_fNS7_10__identityEEEvT0_PT3_T1_NS0_13GridEvenShareISN_EET2_T4__param_4[1],
	.param .align 1 .b8 _ZN3cub18CUB_300001_SM_10006detail6reduce18DeviceReduceKernelINS2_10policy_hubIfyN4cuda3std3__44plusIfEEE10Policy1000EN6thrust24THRUST_300001_SM_1000_NS6detail15normal_iteratorINSD_10device_ptrIfEEEEyS9_fNS7_10__identityEEEvT0_PT3_T1_NS0_13GridEvenShareISN_EET2_T4__param_5[1]
)
.maxntid 256
{
	.reg .pred 	%p<57>;
	.reg .b16 	%rs<4>;
	.reg .b32 	%r<206>;
	.reg .b32 	%f<324>;
	.reg .b64 	%rd<78>;
	// demoted variable
	.shared .align 4 .b8 _ZZN3cub18CUB_300001_SM_10006detail6reduce18DeviceReduceKernelINS2_10policy_hubIfyN4cuda3std3__44plusIfEEE10Policy1000EN6thrust24THRUST_300001_SM_1000_NS6detail15normal_iteratorINSD_10device_ptrIfEEEEyS9_fNS7_10__identityEEEvT0_PT3_T1_NS0_13GridEvenShareISN_EET2_T4_E12temp_storage[44];
	ld.param.u64 	%rd1, [_ZN3cub18CUB_300001_SM_10006detail6reduce18DeviceReduceKernelINS2_10policy_hubIfyN4cuda3std3__44plusIfEEE10Policy1000EN6thrust24THRUST_300001_SM_1000_NS6detail15normal_iteratorINSD_10device_ptrIfEEEEyS9_fNS7_10__identityEEEvT0_PT3_T1_NS0_13GridEvenShareISN_EET2_T4__param_3+32];
	ld.param.u32 	%r1, [_ZN3cub18CUB_300001_SM_10006detail6reduce18DeviceReduceKernelINS2_10policy_hubIfyN4cuda3std3__44plusIfEEE10Policy1000EN6thrust24THRUST_300001_SM_1000_NS6detail15normal_iteratorINSD_10device_ptrIfEEEEyS9_fNS7_10__identityEEEvT0_PT3_T1_NS0_13GridEvenShareISN_EET2_T4__param_3+40];
	ld.param.u64 	%rd25, [_ZN3cub18CUB_300001_SM_10006detail6reduce18DeviceReduceKernelINS2_10policy_hubIfyN4cuda3std3__44plusIfEEE10Policy1000EN6thrust24THRUST_300001_SM_1000_NS6detail15normal_iteratorINSD_10device_ptrIfEEEEyS9_fNS7_10__identityEEEvT0_PT3_T1_NS0_13GridEvenShareISN_EET2_T4__param_0];
	cvta.to.global.u64 	%rd2, %rd25;
	mov.u32 	%r2, %ctaid.x;
	shl.b32 	%r50, %r1, 12;
	cvt.s64.s32 	%rd3, %r50;
	shl.b32 	%r51, %r2, 12;
	cvt.u64.u32 	%rd4, %r51;
	sub.s64 	%rd5, %rd1, %rd4;
	setp.gt.u64 	%p1, %rd5, 4095;
	@%p1 bra 	$L__BB7_25;
	cvt.u32.u64 	%r112, %rd4;
	cvt.u32.u64 	%r3, %rd1;
	sub.s32 	%r4, %r3, %r112;
	mov.u32 	%r5, %tid.x;
	setp.ge.s32 	%p23, %r5, %r4;
	mov.f32 	%f312, 0f00000000;
	mov.u32 	%r193, %r5;
	@%p23 bra 	$L__BB7_3;
	add.s32 	%r114, %r112, %r5;
	mul.wide.u32 	%rd51, %r114, 4;
	add.s64 	%rd52, %rd2, %rd51;
	ld.global.f32 	%f312, [%rd52];
	add.s32 	%r193, %r5, 256;
$L__BB7_3:
	setp.ge.s32 	%p24, %r193, %r4;
	@%p24 bra 	$L__BB7_16;
	not.b32 	%r116, %r193;
	add.s32 	%r117, %r116, %r3;
	sub.s32 	%r118, %r117, %r112;
	shr.u32 	%r119, %r118, 8;
	add.s32 	%r8, %r119, 1;
	and.b32  	%r9, %r8, 15;
	setp.lt.u32 	%p25, %r118, 3840;
	@%p25 bra 	$L__BB7_7;
	and.b32  	%r120, %r8, 33554416;
	neg.s32 	%r191, %r120;
	mul.wide.u32 	%rd53, %r2, 16384;
	mul.wide.u32 	%rd54, %r193, 4;
	or.b64  	%rd55, %rd53, %rd54;
	add.s64 	%rd56, %rd55, %rd2;
	add.s64 	%rd72, %rd56, 8192;
$L__BB7_6:
	.pragma "nounroll";
	ld.global.f32 	%f187, [%rd72+-8192];
	add.f32 	%f188, %f312, %f187;
	ld.global.f32 	%f189, [%rd72+-7168];
	add.f32 	%f190, %f188, %f189;
	ld.global.f32 	%f191, [%rd72+-6144];
	add.f32 	%f192, %f190, %f191;
	ld.global.f32 	%f193, [%rd72+-5120];
	add.f32 	%f194, %f192, %f193;
	ld.global.f32 	%f195, [%rd72+-4096];
	add.f32 	%f196, %f194, %f195;
	ld.global.f32 	%f197, [%rd72+-3072];
	add.f32 	%f198, %f196, %f197;
	ld.global.f32 	%f199, [%rd72+-2048];
	add.f32 	%f200, %f198, %f199;
	ld.global.f32 	%f201, [%rd72+-1024];
	add.f32 	%f202, %f200, %f201;
	ld.global.f32 	%f203, [%rd72];
	add.f32 	%f204, %f202, %f203;
	ld.global.f32 	%f205, [%rd72+1024];
	add.f32 	%f206, %f204, %f205;
	ld.global.f32 	%f207, [%rd72+2048];
	add.f32 	%f208, %f206, %f207;
	ld.global.f32 	%f209, [%rd72+3072];
	add.f32 	%f210, %f208, %f209;
	ld.global.f32 	%f211, [%rd72+4096];
	add.f32 	%f212, %f210, %f211;
	ld.global.f32 	%f213, [%rd72+5120];
	add.f32 	%f214, %f212, %f213;
	ld.global.f32 	%f215, [%rd72+6144];
	add.f32 	%f216, %f214, %f215;
	ld.global.f32 	%f217, [%rd72+7168];
	add.f32 	%f312, %f216, %f217;
	add.s32 	%r193, %r193, 4096;
	add.s32 	%r191, %r191, 16;
	add.s64 	%rd72, %rd72, 16384;
	setp.ne.s32 	%p26, %r191, 0;
	@%p26 bra 	$L__BB7_6;
$L__BB7_7:
	setp.eq.s32 	%p27, %r9, 0;
	@%p27 bra 	$L__BB7_16;
	and.b32  	%r16, %r8, 7;
	setp.lt.u32 	%p28, %r9, 8;
	@%p28 bra 	$L__BB7_10;
	cvt.s64.s32 	%rd57, %r193;
	add.s64 	%rd58, %rd57, %rd4;
	shl.b64 	%rd59, %rd58, 2;
	add.s64 	%rd60, %rd2, %rd59;
	ld.global.f32 	%f219, [%rd60];
	add.f32 	%f220, %f312, %f219;
	ld.global.f32 	%f221, [%rd60+1024];
	add.f32 	%f222, %f220, %f221;
	ld.global.f32 	%f223, [%rd60+2048];
	add.f32 	%f224, %f222, %f223;
	ld.global.f32 	%f225, [%rd60+3072];
	add.f32 	%f226, %f224, %f225;
	ld.global.f32 	%f227, [%rd60+4096];
	add.f32 	%f228, %f226, %f227;
	ld.global.f32 	%f229, [%rd60+5120];
	add.f32 	%f230, %f228, %f229;
	ld.global.f32 	%f231, [%rd60+6144];
	add.f32 	%f232, %f230, %f231;
	ld.global.f32 	%f233, [%rd60+7168];
	add.f32 	%f312, %f232, %f233;
	add.s32 	%r193, %r193, 2048;
$L__BB7_10:
	setp.eq.s32 	%p29, %r16, 0;
	@%p29 bra 	$L__BB7_16;
	and.b32  	%r19, %r8, 3;
	setp.lt.u32 	%p30, %r16, 4;
	@%p30 bra 	$L__BB7_13;
	cvt.s64.s32 	%rd61, %r193;
	add.s64 	%rd62, %rd61, %rd4;
	shl.b64 	%rd63, %rd62, 2;
	add.s64 	%rd64, %rd2, %rd63;
	ld.global.f32 	%f235, [%rd64];
	add.f32 	%f236, %f312, %f235;
	ld.global.f32 	%f237, [%rd64+1024];
	add.f32 	%f238, %f236, %f237;
	ld.global.f32 	%f239, [%rd64+2048];
	add.f32 	%f240, %f238, %f239;
	ld.global.f32 	%f241, [%rd64+3072];
	add.f32 	%f312, %f240, %f241;
	add.s32 	%r193, %r193, 1024;
$L__BB7_13:
	setp.eq.s32 	%p31, %r19, 0;
	@%p31 bra 	$L__BB7_16;
	mul.wide.u32 	%rd65, %r2, 16384;
	add.s64 	%rd9, %rd2, %rd65;
	neg.s32 	%r196, %r19;
$L__BB7_15:
	.pragma "nounroll";
	mul.wide.s32 	%rd66, %r193, 4;
	add.s64 	%rd67, %rd9, %rd66;
	ld.global.f32 	%f242, [%rd67];
	add.f32 	%f312, %f312, %f242;
	add.s32 	%r193, %r193, 256;
	add.s32 	%r196, %r196, 1;
	setp.ne.s32 	%p32, %r196, 0;
	@%p32 bra 	$L__BB7_15;
$L__BB7_16:
	setp.lt.s32 	%p33, %r4, 256;
	@%p33 bra 	$L__BB7_21;
	// begin inline asm
	mov.u32 %r159, %laneid;
	// end inline asm
	mov.b32 	%r161, %f312;
	mov.b32 	%r162, 1;
	mov.b32 	%r183, 31;
	mov.b32 	%r184, -1;
	// begin inline asm
	shfl.sync.down.b32 %r160, %r161, %r162, %r183, %r184;
	// end inline asm
	setp.gt.s32 	%p49, %r159, 30;
	mov.b32 	%f277, %r160;
	add.f32 	%f278, %f312, %f277;
	selp.f32 	%f279, %f312, %f278, %p49;
	mov.b32 	%r166, %f279;
	mov.b32 	%r167, 2;
	// begin inline asm
	shfl.sync.down.b32 %r165, %r166, %r167, %r183, %r184;
	// end inline asm
	setp.gt.s32 	%p50, %r159, 29;
	mov.b32 	%f280, %r165;
	add.f32 	%f281, %f279, %f280;
	selp.f32 	%f282, %f279, %f281, %p50;
	mov.b32 	%r171, %f282;
	mov.b32 	%r172, 4;
	// begin inline asm
	shfl.sync.down.b32 %r170, %r171, %r172, %r183, %r184;
	// end inline asm
	setp.gt.s32 	%p51, %r159, 27;
	mov.b32 	%f283, %r170;
	add.f32 	%f284, %f282, %f283;
	selp.f32 	%f285, %f282, %f284, %p51;
	mov.b32 	%r176, %f285;
	mov.b32 	%r177, 8;
	// begin inline asm
	shfl.sync.down.b32 %r175, %r176, %r177, %r183, %r184;
	// end inline asm
	setp.gt.s32 	%p52, %r159, 23;
	mov.b32 	%f286, %r175;
	add.f32 	%f287, %f285, %f286;
	selp.f32 	%f288, %f285, %f287, %p52;
	mov.b32 	%r181, %f288;
	mov.b32 	%r182, 16;
	// begin inline asm
	shfl.sync.down.b32 %r180, %r181, %r182, %r183, %r184;
	// end inline asm
	setp.gt.s32 	%p53, %r159, 15;
	mov.b32 	%f289, %r180;
	add.f32 	%f16, %f288, %f289;
	selp.f32 	%f323, %f288, %f16, %p53;
	setp.ne.s32 	%p54, %r159, 0;
	@%p54 bra 	$L__BB7_19;
	shr.u32 	%r185, %r5, 3;
	and.b32  	%r186, %r185, 124;
	mov.u32 	%r187, _ZZN3cub18CUB_300001_SM_10006detail6reduce18DeviceReduceKernelINS2_10policy_hubIfyN4cuda3std3__44plusIfEEE10Policy1000EN6thrust24THRUST_300001_SM_1000_NS6detail15normal_iteratorINSD_10device_ptrIfEEEEyS9_fNS7_10__identityEEEvT0_PT3_T1_NS0_13GridEvenShareISN_EET2_T4_E12temp_storage;
	add.s32 	%r188, %r187, %r186;
	st.shared.f32 	[%r188+8], %f16;
$L__BB7_19:
	bar.sync 	0;
	setp.ne.s32 	%p55, %r5, 0;
	@%p55 bra 	$L__BB7_46;
	ld.shared.f32 	%f290, [_ZZN3cub18CUB_300001_SM_10006detail6reduce18DeviceReduceKernelINS2_10policy_hubIfyN4cuda3std3__44plusIfEEE10Policy1000EN6thrust24THRUST_300001_SM_1000_NS6detail15normal_iteratorINSD_10device_ptrIfEEEEyS9_fNS7_10__identityEEEvT0_PT3_T1_NS0_13GridEvenShareISN_EET2_T4_E12temp_storage+12];
	add.f32 	%f291, %f323, %f290;
	ld.shared.f32 	%f292, [_ZZN3cub18CUB_300001_SM_10006detail6reduce18DeviceReduceKernelINS2_10policy_hubIfyN4cuda3std3__44plusIfEEE10Policy1000EN6thrust24THRUST_300001_SM_1000_NS6detail15normal_iteratorINSD_10device_ptrIfEEEEyS9_fNS7_10__identityEEEvT0_PT3_T1_NS0_13GridEvenShareISN_EET2_T4_E12temp_storage+16];
	add.f32 	%f293, %f291, %f292;
	ld.shared.f32 	%f294, [_ZZN3cub18CUB_300001_SM_10006detail6reduce18DeviceReduceKernelINS2_10policy_hubIfyN4cuda3std3__44plusIfEEE10Policy1000EN6thrust24THRUST_300001_SM_1000_NS6detail15normal_iteratorINSD_10device_ptrIfEEEEyS9_fNS7_10__identityEEEvT0_PT3_T1_NS0_13GridEvenShareISN_EET2_T4_E12temp_storage+20];
	add.f32 	%f295, %f293, %f294;
	ld.shared.f32 	%f296, [_ZZN3cub18CUB_300001_SM_10006detail6reduce18DeviceReduceKernelINS2_10policy_hubIfyN4cuda3std3__44plusIfEEE10Policy1000EN6thrust24THRUST_300001_SM_1000_NS6detail15normal_iteratorINSD_10device_ptrIfEEEEyS9_fNS7_10__identityEEEvT0_PT3_T1_NS0_13GridEvenShareISN_EET2_T4_E12temp_storage+24];
	add.f32 	%f297, %f295, %f296;
	ld.shared.f32 	%f298, [_ZZN3cub18CUB_300001_SM_10006detail6reduce18DeviceReduceKernelINS2_10policy_hubIfyN4cuda3std3__44plusIfEEE10Policy1000EN6thrust24THRUST_300001_SM_1000_NS6detail15normal_iteratorINSD_10device_ptrIfEEEEyS9_fNS7_10__identityEEEvT0_PT3_T1_NS0_13GridEvenShareISN_EET2_T4_E12temp_storage+28];
	add.f32 	%f299, %f297, %f298;
	ld.shared.f32 	%f300, [_ZZN3cub18CUB_300001_SM_10006detail6reduce18DeviceReduceKernelINS2_10policy_hubIfyN4cuda3std3__44plusIfEEE10Policy1000EN6thrust24THRUST_300001_SM_1000_NS6detail15normal_iteratorINSD_10device_ptrIfEEEEyS9_fNS7_10__identityEEEvT0_PT3_T1_NS0_13GridEvenShareISN_EET2_T4_E12temp_storage+32];
	add.f32 	%f301, %f299, %f300;
	ld.shared.f32 	%f302, [_ZZN3cub18CUB_300001_SM_10006detail6reduce18DeviceReduceKernelINS2_10policy_hubIfyN4cuda3std3__44plusIfEEE10Policy1000EN6thrust24THRUST_300001_SM_1000_NS6detail15normal_iteratorINSD_10device_ptrIfEEEEyS9_fNS7_10__identityEEEvT0_PT3_T1_NS0_13GridEvenShareISN_EET2_T4_E12temp_storage+36];
	add.f32 	%f323, %f301, %f302;
	bra.uni 	$L__BB7_46;
$L__BB7_21:
	// begin inline asm
	mov.u32 %r121, %laneid;
	// end inline asm
	and.b32  	%r147, %r5, 992;
	add.s32 	%r148, %r147, 32;
	setp.gt.s32 	%p34, %r148, %r4;
	not.b32 	%r149, %r147;
	add.s32 	%r150, %r4, %r149;
	selp.b32 	%r145, %r150, 31, %p34;
	mov.b32 	%r123, %f312;
	mov.b32 	%r124, 1;
	mov.b32 	%r146, -1;
	// begin inline asm
	shfl.sync.down.b32 %r122, %r123, %r124, %r145, %r146;
	// end inline asm
	setp.lt.s32 	%p35, %r121, %r145;
	mov.b32 	%f243, %r122;
	add.f32 	%f244, %f312, %f243;
	selp.f32 	%f245, %f244, %f312, %p35;
	mov.b32 	%r128, %f245;
	mov.b32 	%r129, 2;
	// begin inline asm
	shfl.sync.down.b32 %r127, %r128, %r129, %r145, %r146;
	// end inline asm
	add.s32 	%r151, %r121, 2;
	setp.gt.s32 	%p36, %r151, %r145;
	mov.b32 	%f246, %r127;
	add.f32 	%f247, %f245, %f246;
	selp.f32 	%f248, %f245, %f247, %p36;
	mov.b32 	%r133, %f248;
	mov.b32 	%r134, 4;
	// begin inline asm
	shfl.sync.down.b32 %r132, %r133, %r134, %r145, %r146;
	// end inline asm
	add.s32 	%r152, %r121, 4;
	setp.gt.s32 	%p37, %r152, %r145;
	mov.b32 	%f249, %r132;
	add.f32 	%f250, %f248, %f249;
	selp.f32 	%f251, %f248, %f250, %p37;
	mov.b32 	%r138, %f251;
	mov.b32 	%r139, 8;
	// begin inline asm
	shfl.sync.down.b32 %r137, %r138, %r139, %r145, %r146;
	// end inline asm
	add.s32 	%r153, %r121, 8;
	setp.gt.s32 	%p38, %r153, %r145;
	mov.b32 	%f252, %r137;
	add.f32 	%f253, %f251, %f252;
	selp.f32 	%f254, %f251, %f253, %p38;
	mov.b32 	%r143, %f254;
	mov.b32 	%r144, 16;
	// begin inline asm
	shfl.sync.down.b32 %r142, %r143, %r144, %r145, %r146;
	// end inline asm
	add.s32 	%r154, %r121, 16;
	setp.gt.s32 	%p39, %r154, %r145;
	mov.b32 	%f255, %r142;
	add.f32 	%f256, %f254, %f255;
	selp.f32 	%f323, %f254, %f256, %p39;
	setp.ne.s32 	%p40, %r121, 0;
	@%p40 bra 	$L__BB7_23;
	shr.u32 	%r155, %r5, 3;
	and.b32  	%r156, %r155, 124;
	mov.u32 	%r157, _ZZN3cub18CUB_300001_SM_10006detail6reduce18DeviceReduceKernelINS2_10policy_hubIfyN4cuda3std3__44plusIfEEE10Policy1000EN6thrust24THRUST_300001_SM_1000_NS6detail15normal_iteratorINSD_10device_ptrIfEEEEyS9_fNS7_10__identityEEEvT0_PT3_T1_NS0_13GridEvenShareISN_EET2_T4_E12temp_storage;
	add.s32 	%r158, %r157, %r156;
	st.shared.f32 	[%r158+8], %f323;
$L__BB7_23:
	bar.sync 	0;
	setp.ne.s32 	%p41, %r5, 0;
	@%p41 bra 	$L__BB7_46;
	setp.gt.s32 	%p42, %r4, 32;
	ld.shared.f32 	%f257, [_ZZN3cub18CUB_300001_SM_10006detail6reduce18DeviceReduceKernelINS2_10policy_hubIfyN4cuda3std3__44plusIfEEE10Policy1000EN6thrust24THRUST_300001_SM_1000_NS6detail15normal_iteratorINSD_10device_ptrIfEEEEyS9_fNS7_10__identityEEEvT0_PT3_T1_NS0_13GridEvenShareISN_EET2_T4_E12temp_storage+12];
	add.f32 	%f258, %f323, %f257;
	selp.f32 	%f259, %f258, %f323, %p42;
	setp.gt.s32 	%p43, %r4, 64;
	ld.shared.f32 	%f260, [_ZZN3cub18CUB_300001_SM_10006detail6reduce18DeviceReduceKernelINS2_10policy_hubIfyN4cuda3std3__44plusIfEEE10Policy1000EN6thrust24THRUST_300001_SM_1000_NS6detail15normal_iteratorINSD_10device_ptrIfEEEEyS9_fNS7_10__identityEEEvT0_PT3_T1_NS0_13GridEvenShareISN_EET2_T4_E12temp_storage+16];
	add.f32 	%f261, %f260, %f259;
	selp.f32 	%f262, %f261, %f259, %p43;
	setp.gt.s32 	%p44, %r4, 96;
	ld.shared.f32 	%f263, [_ZZN3cub18CUB_300001_SM_10006detail6reduce18DeviceReduceKernelINS2_10policy_hubIfyN4cuda3std3__44plusIfEEE10Policy1000EN6thrust24THRUST_300001_SM_1000_NS6detail15normal_iteratorINSD_10device_ptrIfEEEEyS9_fNS7_10__identityEEEvT0_PT3_T1_NS0_13GridEvenShareISN_EET2_T4_E12temp_storage+20];
	add.f32 	%f264, %f263, %f262;
	selp.f32 	%f265, %f264, %f262, %p44;
	setp.gt.s32 	%p45, %r4, 128;
	ld.shared.f32 	%f266, [_ZZN3cub18CUB_300001_SM_10006detail6reduce18DeviceReduceKernelINS2_10policy_hubIfyN4cuda3std3__44plusIfEEE10Policy1000EN6thrust24THRUST_300001_SM_1000_NS6detail15normal_iteratorINSD_10device_ptrIfEEEEyS9_fNS7_10__identityEEEvT0_PT3_T1_NS0_13GridEvenShareISN_EET2_T4_E12temp_storage+24];
	add.f32 	%f267, %f266, %f265;
	selp.f32 	%f268, %f267, %f265, %p45;
	setp.gt.s32 	%p46, %r4, 160;
	ld.shared.f32 	%f269, [_ZZN3cub18CUB_300001_SM_10006detail6reduce18DeviceReduceKernelINS2_10policy_hubIfyN4cuda3std3__44plusIfEEE10Policy1000EN6thrust24THRUST_300001_SM_1000_NS6detail15normal_iteratorINSD_10device_ptrIfEEEEyS9_fNS7_10__identityEEEvT0_PT3_T1_NS0_13GridEvenShareISN_EET2_T4_E12temp_storage+28];
	add.f32 	%f270, %f269, %f268;
	selp.f32 	%f271, %f270, %f268, %p46;
	setp.gt.s32 	%p47, %r4, 192;
	ld.shared.f32 	%f272, [_ZZN3cub18CUB_300001_SM_10006detail6reduce18DeviceReduceKernelINS2_10policy_hubIfyN4cuda3std3__44plusIfEEE10Policy1000EN6thrust24THRUST_300001_SM_1000_NS6detail15normal_iteratorINSD_10device_ptrIfEEEEyS9_fNS7_10__identityEEEvT0_PT3_T1_NS0_13GridEvenShareISN_EET2_T4_E12temp_storage+32];
	add.f32 	%f273, %f272, %f271;
	selp.f32 	%f274, %f273, %f271, %p47;
	setp.gt.s32 	%p48, %r4, 224;
	ld.shared.f32 	%f275, [_ZZN3cub18CUB_300001_SM_10006detail6reduce18DeviceReduceKernelINS2_10policy_hubIfyN4cuda3std3__44plusIfEEE10Policy1000EN6thrust24THRUST_300001_SM_1000_NS6detail15normal_iteratorINSD_10device_ptrIfEEEEyS9_fNS7_10__identityEEEvT0_PT3_T1_NS0_13GridEvenShareISN_EET2_T4_E12temp_storage+36];
	add.f32 	%f276, %f275, %f274;
	selp.f32 	%f323, %f276, %f274, %p48;
	bra.uni 	$L__BB7_46;
$L__BB7_25:
	cvt.u32.u64 	%r52, %rd4;
	mov.u32 	%r27, %tid.x;
	add.s32 	%r53, %r27, %r52;
	mul.wide.u32 	%rd26, %r53, 4;
	add.s64 	%rd27, %rd2, %rd26;
	ld.global.f32 	%f41, [%rd27];
	ld.global.f32 	%f42, [%rd27+1024];
	ld.global.f32 	%f43, [%rd27+2048];
	ld.global.f32 	%f44, [%rd27+3072];
	ld.global.f32 	%f45, [%rd27+4096];
	ld.global.f32 	%f46, [%rd27+5120];
	ld.global.f32 	%f47, [%rd27+6144];
	ld.global.f32 	%f48, [%rd27+7168];
	ld.global.f32 	%f49, [%rd27+8192];
	ld.global.f32 	%f50, [%rd27+9216];
	ld.global.f32 	%f51, [%rd27+10240];
	ld.global.f32 	%f52, [%rd27+11264];
	ld.global.f32 	%f53, [%rd27+12288];
	ld.global.f32 	%f54, [%rd27+13312];
	ld.global.f32 	%f55, [%rd27+14336];
	ld.global.f32 	%f56, [%rd27+15360];
	add.f32 	%f57, %f41, %f42;
	add.f32 	%f58, %f43, %f44;
	add.f32 	%f59, %f45, %f46;
	add.f32 	%f60, %f47, %f48;
	add.f32 	%f61, %f49, %f50;
	add.f32 	%f62, %f51, %f52;
	add.f32 	%f63, %f53, %f54;
	add.f32 	%f64, %f55, %f56;
	add.f32 	%f65, %f57, %f58;
	add.f32 	%f66, %f59, %f60;
	add.f32 	%f67, %f61, %f62;
	add.f32 	%f68, %f63, %f64;
	add.f32 	%f69, %f65, %f66;
	add.f32 	%f70, %f67, %f68;
	add.f32 	%f322, %f69, %f70;
	setp.lt.u64 	%p2, %rd5, %rd3;
	@%p2 bra 	$L__BB7_42;
	cvt.u32.u64 	%r55, %rd3;
	cvt.u64.u32 	%rd28, %r27;
	add.s64 	%rd74, %rd4, %rd3;
	cvt.u32.u64 	%r28, %rd1;
	not.b32 	%r57, %r27;
	add.s32 	%r58, %r57, %r28;
	sub.s32 	%r59, %r58, %r55;
	sub.s32 	%r198, %r59, %r52;
	add.s64 	%rd29, %rd74, %rd28;
	shl.b64 	%rd30, %rd29, 2;
	add.s64 	%rd31, %rd30, %rd2;
	add.s64 	%rd73, %rd31, 8192;
	mov.b32 	%r199, 0;
	shl.b32 	%r60, %r1, 12;
	mov.u64 	%rd75, %rd4;
$L__BB7_27:
	cvt.s64.s32 	%rd15, %r60;
	add.s64 	%rd75, %rd75, %rd15;
	add.s64 	%rd32, %rd1, -4096;
	setp.gt.u64 	%p3, %rd75, %rd32;
	@%p3 bra 	$L__BB7_29;
	shl.b32 	%r61, %r1, 12;
	cvt.s64.s32 	%rd33, %r61;
	cvt.u64.u32 	%rd34, %r27;
	add.s64 	%rd35, %rd75, %rd34;
	shl.b64 	%rd36, %rd35, 2;
	add.s64 	%rd37, %rd2, %rd36;
	ld.global.f32 	%f71, [%rd37];
	ld.global.f32 	%f72, [%rd37+1024];
	ld.global.f32 	%f73, [%rd37+2048];
	ld.global.f32 	%f74, [%rd37+3072];
	ld.global.f32 	%f75, [%rd37+4096];
	ld.global.f32 	%f76, [%rd37+5120];
	ld.global.f32 	%f77, [%rd37+6144];
	ld.global.f32 	%f78, [%rd37+7168];
	ld.global.f32 	%f79, [%rd37+8192];
	ld.global.f32 	%f80, [%rd37+9216];
	ld.global.f32 	%f81, [%rd37+10240];
	ld.global.f32 	%f82, [%rd37+11264];
	ld.global.f32 	%f83, [%rd37+12288];
	ld.global.f32 	%f84, [%rd37+13312];
	ld.global.f32 	%f85, [%rd37+14336];
	ld.global.f32 	%f86, [%rd37+15360];
	add.f32 	%f87, %f322, %f71;
	add.f32 	%f88, %f72, %f73;
	add.f32 	%f89, %f74, %f75;
	add.f32 	%f90, %f76, %f77;
	add.f32 	%f91, %f78, %f79;
	add.f32 	%f92, %f80, %f81;
	add.f32 	%f93, %f82, %f83;
	add.f32 	%f94, %f84, %f85;
	add.f32 	%f95, %f87, %f88;
	add.f32 	%f96, %f89, %f90;
	add.f32 	%f97, %f91, %f92;
	add.f32 	%f98, %f93, %f94;
	add.f32 	%f99, %f95, %f96;
	add.f32 	%f100, %f97, %f98;
	add.f32 	%f101, %f99, %f100;
	add.f32 	%f322, %f101, %f86;
	sub.s64 	%rd38, %rd1, %rd75;
	setp.lt.u64 	%p4, %rd38, %rd33;
	add.s32 	%r199, %r199, 1;
	add.s64 	%rd74, %rd74, %rd33;
	sub.s32 	%r198, %r198, %r61;
	mul.wide.s32 	%rd39, %r61, 4;
	add.s64 	%rd73, %rd73, %rd39;
	@%p4 bra 	$L__BB7_42;
	bra.uni 	$L__BB7_27;
$L__BB7_29:
	setp.le.u64 	%p5, %rd1, %rd75;
	cvt.u32.u64 	%r62, %rd75;
	cvt.u32.u64 	%r63, %rd1;
	sub.s32 	%r64, %r63, %r62;
	setp.ge.s32 	%p6, %r27, %r64;
	or.pred  	%p7, %p5, %p6;
	@%p7 bra 	$L__BB7_42;
	cvt.u32.u64 	%r66, %rd15;
	cvt.u32.u64 	%r67, %rd4;
	not.b32 	%r68, %r27;
	add.s32 	%r69, %r68, %r28;
	add.s32 	%r70, %r66, %r67;
	sub.s32 	%r71, %r69, %r70;
	mul.lo.s32 	%r72, %r1, %r199;
	shl.b32 	%r73, %r72, 12;
	sub.s32 	%r74, %r71, %r73;
	shr.u32 	%r75, %r74, 8;
	add.s32 	%r34, %r75, 1;
	and.b32  	%r35, %r34, 15;
	setp.lt.u32 	%p8, %r74, 3840;
	mov.u32 	%r202, %r27;
	@%p8 bra 	$L__BB7_33;
	shr.u32 	%r76, %r198, 8;
	add.s32 	%r77, %r76, 1;
	and.b32  	%r78, %r77, 33554416;
	neg.s32 	%r200, %r78;
	mov.u32 	%r202, %r27;
$L__BB7_32:
	.pragma "nounroll";
	ld.global.f32 	%f103, [%rd73+-8192];
	add.f32 	%f104, %f322, %f103;
	ld.global.f32 	%f105, [%rd73+-7168];
	add.f32 	%f106, %f104, %f105;
	ld.global.f32 	%f107, [%rd73+-6144];
	add.f32 	%f108, %f106, %f107;
	ld.global.f32 	%f109, [%rd73+-5120];
	add.f32 	%f110, %f108, %f109;
	ld.global.f32 	%f111, [%rd73+-4096];
	add.f32 	%f112, %f110, %f111;
	ld.global.f32 	%f113, [%rd73+-3072];
	add.f32 	%f114, %f112, %f113;
	ld.global.f32 	%f115, [%rd73+-2048];
	add.f32 	%f116, %f114, %f115;
	ld.global.f32 	%f117, [%rd73+-1024];
	add.f32 	%f118, %f116, %f117;
	ld.global.f32 	%f119, [%rd73];
	add.f32 	%f120, %f118, %f119;
	ld.global.f32 	%f121, [%rd73+1024];
	add.f32 	%f122, %f120, %f121;
	ld.global.f32 	%f123, [%rd73+2048];
	add.f32 	%f124, %f122, %f123;
	ld.global.f32 	%f125, [%rd73+3072];
	add.f32 	%f126, %f124, %f125;
	ld.global.f32 	%f127, [%rd73+4096];
	add.f32 	%f128, %f126, %f127;
	ld.global.f32 	%f129, [%rd73+5120];
	add.f32 	%f130, %f128, %f129;
	ld.global.f32 	%f131, [%rd73+6144];
	add.f32 	%f132, %f130, %f131;
	ld.global.f32 	%f133, [%rd73+7168];
	add.f32 	%f322, %f132, %f133;
	add.s32 	%r202, %r202, 4096;
	add.s32 	%r200, %r200, 16;
	add.s64 	%rd73, %rd73, 16384;
	setp.ne.s32 	%p9, %r200, 0;
	@%p9 bra 	$L__BB7_32;
$L__BB7_33:
	setp.eq.s32 	%p10, %r35, 0;
	@%p10 bra 	$L__BB7_42;
	and.b32  	%r42, %r34, 7;
	setp.lt.u32 	%p11, %r35, 8;
	@%p11 bra 	$L__BB7_36;
	cvt.u64.u32 	%rd40, %r202;
	add.s64 	%rd41, %rd75, %rd40;
	shl.b64 	%rd42, %rd41, 2;
	add.s64 	%rd43, %rd2, %rd42;
	ld.global.f32 	%f135, [%rd43];
	add.f32 	%f136, %f322, %f135;
	ld.global.f32 	%f137, [%rd43+1024];
	add.f32 	%f138, %f136, %f137;
	ld.global.f32 	%f139, [%rd43+2048];
	add.f32 	%f140, %f138, %f139;
	ld.global.f32 	%f141, [%rd43+3072];
	add.f32 	%f142, %f140, %f141;
	ld.global.f32 	%f143, [%rd43+4096];
	add.f32 	%f144, %f142, %f143;
	ld.global.f32 	%f145, [%rd43+5120];
	add.f32 	%f146, %f144, %f145;
	ld.global.f32 	%f147, [%rd43+6144];
	add.f32 	%f148, %f146, %f147;
	ld.global.f32 	%f149, [%rd43+7168];
	add.f32 	%f322, %f148, %f149;
	add.s32 	%r202, %r202, 2048;
$L__BB7_36:
	setp.eq.s32 	%p12, %r42, 0;
	@%p12 bra 	$L__BB7_42;
	setp.lt.u32 	%p13, %r42, 4;
	@%p13 bra 	$L__BB7_39;
	cvt.u64.u32 	%rd44, %r202;
	add.s64 	%rd45, %rd75, %rd44;
	shl.b64 	%rd46, %rd45, 2;
	add.s64 	%rd47, %rd2, %rd46;
	ld.global.f32 	%f151, [%rd47];
	add.f32 	%f152, %f322, %f151;
	ld.global.f32 	%f153, [%rd47+1024];
	add.f32 	%f154, %f152, %f153;
	ld.global.f32 	%f155, [%rd47+2048];
	add.f32 	%f156, %f154, %f155;
	ld.global.f32 	%f157, [%rd47+3072];
	add.f32 	%f322, %f156, %f157;
	add.s32 	%r202, %r202, 1024;
$L__BB7_39:
	and.b32  	%r79, %r34, 3;
	setp.eq.s32 	%p14, %r79, 0;
	@%p14 bra 	$L__BB7_42;
	cvt.u64.u32 	%rd48, %r202;
	add.s64 	%rd49, %rd48, %rd74;
	shl.b64 	%rd50, %rd49, 2;
	add.s64 	%rd77, %rd2, %rd50;
	cvt.u16.u32 	%rs1, %r198;
	shr.u16 	%rs2, %rs1, 8;
	add.s16 	%rs3, %rs2, 1;
	cvt.u32.u16 	%r80, %rs3;
	and.b32  	%r81, %r80, 3;
	neg.s32 	%r205, %r81;
$L__BB7_41:
	.pragma "nounroll";
	ld.global.f32 	%f158, [%rd77];
	add.f32 	%f322, %f322, %f158;
	add.s64 	%rd77, %rd77, 1024;
	add.s32 	%r205, %r205, 1;
	setp.ne.s32 	%p15, %r205, 0;
	@%p15 bra 	$L__BB7_41;
$L__BB7_42:
	// begin inline asm
	mov.u32 %r82, %laneid;
	// end inline asm
	mov.b32 	%r84, %f322;
	mov.b32 	%r85, 1;
	mov.b32 	%r106, 31;
	mov.b32 	%r107, -1;
	// begin inline asm
	shfl.sync.down.b32 %r83, %r84, %r85, %r106, %r107;
	// end inline asm
	setp.gt.s32 	%p16, %r82, 30;
	mov.b32 	%f159, %r83;
	add.f32 	%f160, %f322, %f159;
	selp.f32 	%f161, %f322, %f160, %p16;
	mov.b32 	%r89, %f161;
	mov.b32 	%r90, 2;
	// begin inline asm
	shfl.sync.down.b32 %r88, %r89, %r90, %r106, %r107;
	// end inline asm
	setp.gt.s32 	%p17, %r82, 29;
	mov.b32 	%f162, %r88;
	add.f32 	%f163, %f161, %f162;
	selp.f32 	%f164, %f161, %f163, %p17;
	mov.b32 	%r94, %f164;
	mov.b32 	%r95, 4;
	// begin inline asm
	shfl.sync.down.b32 %r93, %r94, %r95, %r106, %r107;
	// end inline asm
	setp.gt.s32 	%p18, %r82, 27;
	mov.b32 	%f165, %r93;
	add.f32 	%f166, %f164, %f165;
	selp.f32 	%f167, %f164, %f166, %p18;
	mov.b32 	%r99, %f167;
	mov.b32 	%r100, 8;
	// begin inline asm
	shfl.sync.down.b32 %r98, %r99, %r100, %r106, %r107;
	// end inline asm
	setp.gt.s32 	%p19, %r82, 23;
	mov.b32 	%f168, %r98;
	add.f32 	%f169, %f167, %f168;
	selp.f32 	%f170, %f167, %f169, %p19;
	mov.b32 	%r104, %f170;
	mov.b32 	%r105, 16;
	// begin inline asm
	shfl.sync.down.b32 %r103, %r104, %r105, %r106, %r107;
	// end inline asm
	setp.gt.s32 	%p20, %r82, 15;
	mov.b32 	%f171, %r103;
	add.f32 	%f37, %f170, %f171;
	selp.f32 	%f323, %f170, %f37, %p20;
	setp.ne.s32 	%p21, %r82, 0;
	@%p21 bra 	$L__BB7_44;
	shr.u32 	%r108, %r27, 3;
	and.b32  	%r109, %r108, 124;
	mov.u32 	%r110, _ZZN3cub18CUB_300001_SM_10006detail6reduce18DeviceReduceKernelINS2_10policy_hubIfyN4cuda3std3__44plusIfEEE10Policy1000EN6thrust24THRUST_300001_SM_1000_NS6detail15normal_iteratorINSD_10device_ptrIfEEEEyS9_fNS7_10__identityEEEvT0_PT3_T1_NS0_13GridEvenShareISN_EET2_T4_E12temp_storage;
	add.s32 	%r111, %r110, %r109;
	st.shared.f32 	[%r111+8], %f37;
$L__BB7_44:
	bar.sync 	0;
	setp.ne.s32 	%p22, %r27, 0;
	@%p22 bra 	$L__BB7_46;
	ld.shared.f32 	%f172, [_ZZN3cub18CUB_300001_SM_10006detail6reduce18DeviceReduceKernelINS2_10policy_hubIfyN4cuda3std3__44plusIfEEE10Policy1000EN6thrust24THRUST_300001_SM_1000_NS6detail15normal_iteratorINSD_10device_ptrIfEEEEyS9_fNS7_10__identityEEEvT0_PT3_T1_NS0_13GridEvenShareISN_EET2_T4_E12temp_storage+12];
	add.f32 	%f173, %f323, %f172;
	ld.shared.f32 	%f174, [_ZZN3cub18CUB_300001_SM_10006detail6reduce18DeviceReduceKernelINS2_10policy_hubIfyN4cuda3std3__44plusIfEEE10Policy1000EN6thrust24THRUST_300001_SM_1000_NS6detail15normal_iteratorINSD_10device_ptrIfEEEEyS9_fNS7_10__identityEEEvT0_PT3_T1_NS0_13GridEvenShareISN_EET2_T4_E12temp_storage+16];
	add.f32 	%f175, %f173, %f174;
	ld.shared.f32 	%f176, [_ZZN3cub18CUB_300001_SM_10006detail6reduce18DeviceReduceKernelINS2_10policy_hubIfyN4cuda3std3__44plusIfEEE10Policy1000EN6thrust24THRUST_300001_SM_1000_NS6detail15normal_iteratorINSD_10device_ptrIfEEEEyS9_fNS7_10__identityEEEvT0_PT3_T1_NS0_13GridEvenShareISN_EET2_T4_E12temp_storage+20];
	add.f32 	%f177, %f175, %f176;
	ld.shared.f32 	%f178, [_ZZN3cub18CUB_300001_SM_10006detail6reduce18DeviceReduceKernelINS2_10policy_hubIfyN4cuda3std3__44plusIfEEE10Policy1000EN6thrust24THRUST_300001_SM_1000_NS6detail15normal_iteratorINSD_10device_ptrIfEEEEyS9_fNS7_10__identityEEEvT0_PT3_T1_NS0_13GridEvenShareISN_EET2_T4_E12temp_storage+24];
	add.f32 	%f179, %f177, %f178;
	ld.shared.f32 	%f180, [_ZZN3cub18CUB_300001_SM_10006detail6reduce18DeviceReduceKernelINS2_10policy_hubIfyN4cuda3std3__44plusIfEEE10Policy1000EN6thrust24THRUST_300001_SM_1000_NS6detail15normal_iteratorINSD_10device_ptrIfEEEEyS9_fNS7_10__identityEEEvT0_PT3_T1_NS0_13GridEvenShareISN_EET2_T4_E12temp_storage+28];
	add.f32 	%f181, %f179, %f180;
	ld.shared.f32 	%f182, [_ZZN3cub18CUB_300001_SM_10006detail6reduce18DeviceReduceKernelINS2_10policy_hubIfyN4cuda3std3__44plusIfEEE10Policy1000EN6thrust24THRUST_300001_SM_1000_NS6detail15normal_iteratorINSD_10device_ptrIfEEEEyS9_fNS7_10__identityEEEvT0_PT3_T1_NS0_13GridEvenShareISN_EET2_T4_E12temp_storage+32];
	add.f32 	%f183, %f181, %f182;
	ld.shared.f32 	%f184, [_ZZN3cub18CUB_300001_SM_10006detail6reduce18DeviceReduceKernelINS2_10policy_hubIfyN4cuda3std3__44plusIfEEE10Policy1000EN6thrust24THRUST_300001_SM_1000_NS6detail15normal_iteratorINSD_10device_ptrIfEEEEyS9_fNS7_10__identityEEEvT0_PT3_T1_NS0_13GridEvenShareISN_EET2_T4_E12temp_storage+36];
	add.f32 	%f323, %f183, %f184;
$L__BB7_46:
	mov.u32 	%r189, %tid.x;
	setp.ne.s32 	%p56, %r189, 0;
	@%p56 bra 	$L__BB7_48;
	ld.param.u64 	%rd71, [_ZN3cub18CUB_300001_SM_10006detail6reduce18DeviceReduceKernelINS2_10policy_hubIfyN4cuda3std3__44plusIfEEE10Policy1000EN6thrust24THRUST_300001_SM_1000_NS6detail15normal_iteratorINSD_10device_ptrIfEEEEyS9_fNS7_10__identityEEEvT0_PT3_T1_NS0_13GridEvenShareISN_EET2_T4__param_1];
	cvta.to.global.u64 	%rd68, %rd71;
	mul.wide.u32 	%rd69, %r2, 4;
	add.s64 	%rd70, %rd68, %rd69;
	st.global.f32 	[%rd70], %f323;
$L__BB7_48:
	ret;

}
	// .globl	_ZN3cub18CUB_300001_SM_10006detail6reduce28DeviceReduceSingleTileKernelINS2_10policy_hubIfyN4cuda3std3__44plusIfEEE10Policy1000EPfSC_iS9_ffNS7_10__identityEEEvT0_T1_T2_T3_T4_T6_
.visible .entry _ZN3cub18CUB_300001_SM_10006detail6reduce28DeviceReduceSingleTileKernelINS2_10policy_hubIfyN4cuda3std3__44plusIfEEE10Policy1000EPfSC_iS9_ffNS7_10__identityEEEvT0_T1_T2_T3_T4_T6_(
	.param .u64 .ptr .align 1 _ZN3cub18CUB_300001_SM_10006detail6reduce28DeviceReduceSingleTileKernelINS2_10policy_hubIfyN4cuda3std3__44plusIfEEE10Policy1000EPfSC_iS9_ffNS7_10__identityEEEvT0_T1_T2_T3_T4_T6__param_0,
	.param .u64 .ptr .align 1 _ZN3cub18CUB_300001_SM_10006detail6reduce28DeviceReduceSingleTileKernelINS2_10policy_hubIfyN4cuda3std3__44plusIfEEE10Policy1000EPfSC_iS9_ffNS7_10__identityEEEvT0_T1_T2_T3_T4_T6__param_1,
	.param .u32 _ZN3cub18CUB_300001_SM_10006detail6reduce28DeviceReduceSingleTileKernelINS2_10policy_hubIfyN4cuda3std3__44plusIfEEE10Policy1000EPfSC_iS9_ffNS7_10__identityEEEvT0_T1_T2_T3_T4_T6__param_2,
	.param .align 1 .b8 _ZN3cub18CUB_300001_SM_10006detail6reduce28DeviceReduceSingleTileKernelINS2_10policy_hubIfyN4cuda3std3__44plusIfEEE10Policy1000EPfSC_iS9_ffNS7_10__identityEEEvT0_T1_T2_T3_T4_T6__param_3[1],
	.param .f32 _ZN3cub18CUB_300001_SM_10006detail6reduce28DeviceReduceSingleTileKernelINS2_10policy_hubIfyN4cuda3std3__44plusIfEEE10Policy1000EPfSC_iS9_ffNS7_10__identityEEEvT0_T1_T2_T3_T4_T6__param_4,
	.param .align 1 .b8 _ZN3cub18CUB_300001_SM_10006detail6reduce28DeviceReduceSingleTileKernelINS2_10policy_hubIfyN4cuda3std3__44plusIfEEE10Policy1000EPfSC_iS9_ffNS7_10__identityEEEvT0_T1_T2_T3_T4_T6__param_5[1]
)
.maxntid 256
.minnctapersm 1
{
	.reg .pred 	%p<97>;
	.reg .b32 	%r<407>;
	.reg .b32 	%f<419>;
	.reg .b64 	%rd<125>;
	// demoted variable
	.shared .align 4 .b8 _ZZN3cub18CUB_300001_SM_10006detail6reduce28DeviceReduceSingleTileKernelINS2_10policy_hubIfyN4cuda3std3__44plusIfEEE10Policy1000EPfSC_iS9_ffNS7_10__identityEEEvT0_T1_T2_T3_T4_T6_E12temp_storage[44];
	ld.param.u64 	%rd16, [_ZN3cub18CUB_300001_SM_10006detail6reduce28DeviceReduceSingleTileKernelINS2_10policy_hubIfyN4cuda3std3__44plusIfEEE10Policy1000EPfSC_iS9_ffNS7_10__identityEEEvT0_T1_T2_T3_T4_T6__param_0];
	ld.param.u64 	%rd17, [_ZN3cub18CUB_300001_SM_10006detail6reduce28DeviceReduceSingleTileKernelINS2_10policy_hubIfyN4cuda3std3__44plusIfEEE10Policy1000EPfSC_iS9_ffNS7_10__identityEEEvT0_T1_T2_T3_T4_T6__param_1];
	ld.param.u32 	%r67, [_ZN3cub18CUB_300001_SM_10006detail6reduce28DeviceReduceSingleTileKernelINS2_10policy_hubIfyN4cuda3std3__44plusIfEEE10Policy1000EPfSC_iS9_ffNS7_10__identityEEEvT0_T1_T2_T3_T4_T6__param_2];
	ld.param.f32 	%f58, [_ZN3cub18CUB_300001_SM_10006detail6reduce28DeviceReduceSingleTileKernelINS2_10policy_hubIfyN4cuda3std3__44plusIfEEE10Policy1000EPfSC_iS9_ffNS7_10__identityEEEvT0_T1_T2_T3_T4_T6__param_4];
	cvta.to.global.u64 	%rd1, %rd17;
	setp.ne.s32 	%p1, %r67, 0;
	@%p1 bra 	$L__BB8_3;
	mov.u32 	%r380, %tid.x;
	setp.ne.s32 	%p96, %r380, 0;
	@%p96 bra 	$L__BB8_74;
	st.global.f32 	[%rd1], %f58;
	bra.uni 	$L__BB8_74;
$L__BB8_3:
	and.b64  	%rd18, %rd16, 15;
	setp.ne.s64 	%p2, %rd18, 0;
	@%p2 bra 	$L__BB8_38;
	setp.gt.s32 	%p49, %r67, 4095;
	@%p49 bra 	$L__BB8_22;
	mov.u32 	%r1, %tid.x;
	setp.ge.s32 	%p66, %r1, %r67;
	mov.f32 	%f397, 0f00000000;
	mov.u32 	%r384, %r1;
	@%p66 bra 	$L__BB8_7;
	mul.wide.u32 	%rd113, %r1, 4;
	add.s64 	%rd112, %rd16, %rd113;
	// begin inline asm
	ld.global.nc.u32 %r300, [%rd112];
	// end inline asm
	mov.b32 	%f397, %r300;
	add.s32 	%r384, %r1, 256;
$L__BB8_7:
	setp.ge.s32 	%p67, %r384, %r67;
	@%p67 bra 	$L__BB8_13;
	not.b32 	%r301, %r384;
	add.s32 	%r4, %r67, %r301;
	and.b32  	%r302, %r4, 768;
	setp.eq.s32 	%p68, %r302, 768;
	@%p68 bra 	$L__BB8_11;
	mul.wide.u32 	%rd114, %r384, 4;
	add.s64 	%rd121, %rd16, %rd114;
	shr.u32 	%r303, %r4, 8;
	add.s32 	%r304, %r303, 1;
	and.b32  	%r305, %r304, 3;
	neg.s32 	%r382, %r305;
$L__BB8_10:
	.pragma "nounroll";
	// begin inline asm
	ld.global.nc.u32 %r306, [%rd121];
	// end inline asm
	mov.b32 	%f323, %r306;
	add.f32 	%f397, %f397, %f323;
	add.s32 	%r384, %r384, 256;
	add.s64 	%rd121, %rd121, 1024;
	add.s32 	%r382, %r382, 1;
	setp.ne.s32 	%p69, %r382, 0;
	@%p69 bra 	$L__BB8_10;
$L__BB8_11:
	setp.lt.u32 	%p70, %r4, 768;
	@%p70 bra 	$L__BB8_13;
$L__BB8_12:
	mul.wide.s32 	%rd120, %r384, 4;
	add.s64 	%rd116, %rd16, %rd120;
	// begin inline asm
	ld.global.nc.u32 %r307, [%rd116];
	// end inline asm
	mov.b32 	%f324, %r307;
	add.f32 	%f325, %f397, %f324;
	add.s64 	%rd117, %rd116, 1024;
	// begin inline asm
	ld.global.nc.u32 %r308, [%rd117];
	// end inline asm
	mov.b32 	%f326, %r308;
	add.f32 	%f327, %f325, %f326;
	add.s64 	%rd118, %rd116, 2048;
	// begin inline asm
	ld.global.nc.u32 %r309, [%rd118];
	// end inline asm
	mov.b32 	%f328, %r309;
	add.f32 	%f329, %f327, %f328;
	add.s64 	%rd119, %rd116, 3072;
	// begin inline asm
	ld.global.nc.u32 %r310, [%rd119];
	// end inline asm
	mov.b32 	%f330, %r310;
	add.f32 	%f397, %f329, %f330;
	add.s32 	%r384, %r384, 1024;
	setp.lt.s32 	%p71, %r384, %r67;
	@%p71 bra 	$L__BB8_12;
$L__BB8_13:
	setp.lt.s32 	%p72, %r67, 256;
	@%p72 bra 	$L__BB8_18;
	// begin inline asm
	mov.u32 %r349, %laneid;
	// end inline asm
	mov.b32 	%r351, %f397;
	mov.b32 	%r352, 1;
	mov.b32 	%r373, 31;
	mov.b32 	%r374, -1;
	// begin inline asm
	shfl.sync.down.b32 %r350, %r351, %r352, %r373, %r374;
	// end inline asm
	setp.gt.s32 	%p88, %r349, 30;
	mov.b32 	%f365, %r350;
	add.f32 	%f366, %f397, %f365;
	selp.f32 	%f367, %f397, %f366, %p88;
	mov.b32 	%r356, %f367;
	mov.b32 	%r357, 2;
	// begin inline asm
	shfl.sync.down.b32 %r355, %r356, %r357, %r373, %r374;
	// end inline asm
	setp.gt.s32 	%p89, %r349, 29;
	mov.b32 	%f368, %r355;
	add.f32 	%f369, %f367, %f368;
	selp.f32 	%f370, %f367, %f369, %p89;
	mov.b32 	%r361, %f370;
	mov.b32 	%r362, 4;
	// begin inline asm
	shfl.sync.down.b32 %r360, %r361, %r362, %r373, %r374;
	// end inline asm
	setp.gt.s32 	%p90, %r349, 27;
	mov.b32 	%f371, %r360;
	add.f32 	%f372, %f370, %f371;
	selp.f32 	%f373, %f370, %f372, %p90;
	mov.b32 	%r366, %f373;
	mov.b32 	%r367, 8;
	// begin inline asm
	shfl.sync.down.b32 %r365, %r366, %r367, %r373, %r374;
	// end inline asm
	setp.gt.s32 	%p91, %r349, 23;
	mov.b32 	%f374, %r365;
	add.f32 	%f375, %f373, %f374;
	selp.f32 	%f376, %f373, %f375, %p91;
	mov.b32 	%r371, %f376;
	mov.b32 	%r372, 16;
	// begin inline asm
	shfl.sync.down.b32 %r370, %r371, %r372, %r373, %r374;
	// end inline asm
	setp.gt.s32 	%p92, %r349, 15;
	mov.b32 	%f377, %r370;
	add.f32 	%f10, %f376, %f377;
	selp.f32 	%f418, %f376, %f10, %p92;
	setp.ne.s32 	%p93, %r349, 0;
	@%p93 bra 	$L__BB8_16;
	shr.u32 	%r375, %r1, 3;
	and.b32  	%r376, %r375, 124;
	mov.u32 	%r377, _ZZN3cub18CUB_300001_SM_10006detail6reduce28DeviceReduceSingleTileKernelINS2_10policy_hubIfyN4cuda3std3__44plusIfEEE10Policy1000EPfSC_iS9_ffNS7_10__identityEEEvT0_T1_T2_T3_T4_T6_E12temp_storage;
	add.s32 	%r378, %r377, %r376;
	st.shared.f32 	[%r378+8], %f10;
$L__BB8_16:
	bar.sync 	0;
	setp.ne.s32 	%p94, %r1, 0;
	@%p94 bra 	$L__BB8_72;
	ld.shared.f32 	%f378, [_ZZN3cub18CUB_300001_SM_10006detail6reduce28DeviceReduceSingleTileKernelINS2_10policy_hubIfyN4cuda3std3__44plusIfEEE10Policy1000EPfSC_iS9_ffNS7_10__identityEEEvT0_T1_T2_T3_T4_T6_E12temp_storage+12];
	add.f32 	%f379, %f418, %f378;
	ld.shared.f32 	%f380, [_ZZN3cub18CUB_300001_SM_10006detail6reduce28DeviceReduceSingleTileKernelINS2_10policy_hubIfyN4cuda3std3__44plusIfEEE10Policy1000EPfSC_iS9_ffNS7_10__identityEEEvT0_T1_T2_T3_T4_T6_E12temp_storage+16];
	add.f32 	%f381, %f379, %f380;
	ld.shared.f32 	%f382, [_ZZN3cub18CUB_300001_SM_10006detail6reduce28DeviceReduceSingleTileKernelINS2_10policy_hubIfyN4cuda3std3__44plusIfEEE10Policy1000EPfSC_iS9_ffNS7_10__identityEEEvT0_T1_T2_T3_T4_T6_E12temp_storage+20];
	add.f32 	%f383, %f381, %f382;
	ld.shared.f32 	%f384, [_ZZN3cub18CUB_300001_SM_10006detail6reduce28DeviceReduceSingleTileKernelINS2_10policy_hubIfyN4cuda3std3__44plusIfEEE10Policy1000EPfSC_iS9_ffNS7_10__identityEEEvT0_T1_T2_T3_T4_T6_E12temp_storage+24];
	add.f32 	%f385, %f383, %f384;
	ld.shared.f32 	%f386, [_ZZN3cub18CUB_300001_SM_10006detail6reduce28DeviceReduceSingleTileKernelINS2_10policy_hubIfyN4cuda3std3__44plusIfEEE10Policy1000EPfSC_iS9_ffNS7_10__identityEEEvT0_T1_T2_T3_T4_T6_E12temp_storage+28];
	add.f32 	%f387, %f385, %f386;
	ld.shared.f32 	%f388, [_ZZN3cub18CUB_300001_SM_10006detail6reduce28DeviceReduceSingleTileKernelINS2_10policy_hubIfyN4cuda3std3__44plusIfEEE10Policy1000EPfSC_iS9_ffNS7_10__identityEEEvT0_T1_T2_T3_T4_T6_E12temp_storage+32];
	add.f32 	%f389, %f387, %f388;
	ld.shared.f32 	%f390, [_ZZN3cub18CUB_300001_SM_10006detail6reduce28DeviceReduceSingleTileKernelINS2_10policy_hubIfyN4cuda3std3__44plusIfEEE10Policy1000EPfSC_iS9_ffNS7_10__identityEEEvT0_T1_T2_T3_T4_T6_E12temp_storage+36];
	add.f32 	%f418, %f389, %f390;
	bra.uni 	$L__BB8_72;
$L__BB8_18:
	// begin inline asm
	mov.u32 %r311, %laneid;
	// end inline asm
	and.b32  	%r337, %r1, 992;
	add.s32 	%r338, %r337, 32;
	setp.gt.s32 	%p73, %r338, %r67;
	not.b32 	%r339, %r337;
	add.s32 	%r340, %r67, %r339;
	selp.b32 	%r335, %r340, 31, %p73;
	mov.b32 	%r313, %f397;
	mov.b32 	%r314, 1;
	mov.b32 	%r336, -1;
	// begin inline asm
	shfl.sync.down.b32 %r312, %r313, %r314, %r335, %r336;
	// end inline asm
	setp.lt.s32 	%p74, %r311, %r335;
	mov.b32 	%f331, %r312;
	add.f32 	%f332, %f397, %f331;
	selp.f32 	%f333, %f332, %f397, %p74;
	mov.b32 	%r318, %f333;
	mov.b32 	%r319, 2;
	// begin inline asm
	shfl.sync.down.b32 %r317, %r318, %r319, %r335, %r336;
	// end inline asm
	add.s32 	%r341, %r311, 2;
	setp.gt.s32 	%p75, %r341, %r335;
	mov.b32 	%f334, %r317;
	add.f32 	%f335, %f333, %f334;
	selp.f32 	%f336, %f333, %f335, %p75;
	mov.b32 	%r323, %f336;
	mov.b32 	%r324, 4;
	// begin inline asm
	shfl.sync.down.b32 %r322, %r323, %r324, %r335, %r336;
	// end inline asm
	add.s32 	%r342, %r311, 4;
	setp.gt.s32 	%p76, %r342, %r335;
	mov.b32 	%f337, %r322;
	add.f32 	%f338, %f336, %f337;
	selp.f32 	%f339, %f336, %f338, %p76;
	mov.b32 	%r328, %f339;
	mov.b32 	%r329, 8;
	// begin inline asm
	shfl.sync.down.b32 %r327, %r328, %r329, %r335, %r336;
	// end inline asm
	add.s32 	%r343, %r311, 8;
	setp.gt.s32 	%p77, %r343, %r335;
	mov.b32 	%f340, %r327;
	add.f32 	%f341, %f339, %f340;
	selp.f32 	%f342, %f339, %f341, %p77;
	mov.b32 	%r333, %f342;
	mov.b32 	%r334, 16;
	// begin inline asm
	shfl.sync.down.b32 %r332, %r333, %r334, %r335, %r336;
	// end inline asm
	add.s32 	%r344, %r311, 16;
	setp.gt.s32 	%p78, %r344, %r335;
	mov.b32 	%f343, %r332;
	add.f32 	%f344, %f342, %f343;
	selp.f32 	%f418, %f342, %f344, %p78;
	setp.ne.s32 	%p79, %r311, 0;
	@%p79 bra 	$L__BB8_20;
	shr.u32 	%r345, %r1, 3;
	and.b32  	%r346, %r345, 124;
	mov.u32 	%r347, _ZZN3cub18CUB_300001_SM_10006detail6reduce28DeviceReduceSingleTileKernelINS2_10policy_hubIfyN4cuda3std3__44plusIfEEE10Policy1000EPfSC_iS9_ffNS7_10__identityEEEvT0_T1_T2_T3_T4_T6_E12temp_storage;
	add.s32 	%r348, %r347, %r346;
	st.shared.f32 	[%r348+8], %f418;
$L__BB8_20:
	bar.sync 	0;
	setp.ne.s32 	%p80, %r1, 0;
	@%p80 bra 	$L__BB8_72;
	setp.gt.s32 	%p81, %r67, 32;
	ld.shared.f32 	%f345, [_ZZN3cub18CUB_300001_SM_10006detail6reduce28DeviceReduceSingleTileKernelINS2_10policy_hubIfyN4cuda3std3__44plusIfEEE10Policy1000EPfSC_iS9_ffNS7_10__identityEEEvT0_T1_T2_T3_T4_T6_E12temp_storage+12];
	add.f32 	%f346, %f418, %f345;
	selp.f32 	%f347, %f346, %f418, %p81;
	setp.gt.s32 	%p82, %r67, 64;
	ld.shared.f32 	%f348, [_ZZN3cub18CUB_300001_SM_10006detail6reduce28DeviceReduceSingleTileKernelINS2_10policy_hubIfyN4cuda3std3__44plusIfEEE10Policy1000EPfSC_iS9_ffNS7_10__identityEEEvT0_T1_T2_T3_T4_T6_E12temp_storage+16];
	add.f32 	%f349, %f348, %f347;
	selp.f32 	%f350, %f349, %f347, %p82;
	setp.gt.s32 	%p83, %r67, 96;
	ld.shared.f32 	%f351, [_ZZN3cub18CUB_300001_SM_10006detail6reduce28DeviceReduceSingleTileKernelINS2_10policy_hubIfyN4cuda3std3__44plusIfEEE10Policy1000EPfSC_iS9_ffNS7_10__identityEEEvT0_T1_T2_T3_T4_T6_E12temp_storage+20];
	add.f32 	%f352, %f351, %f350;
	selp.f32 	%f353, %f352, %f350, %p83;
	setp.gt.s32 	%p84, %r67, 128;
	ld.shared.f32 	%f354, [_ZZN3cub18CUB_300001_SM_10006detail6reduce28DeviceReduceSingleTileKernelINS2_10policy_hubIfyN4cuda3std3__44plusIfEEE10Policy1000EPfSC_iS9_ffNS7_10__identityEEEvT0_T1_T2_T3_T4_T6_E12temp_storage+24];
	add.f32 	%f355, %f354, %f353;
	selp.f32 	%f356, %f355, %f353, %p84;
	setp.gt.s32 	%p85, %r67, 160;
	ld.shared.f32 	%f357, [_ZZN3cub18CUB_300001_SM_10006detail6reduce28DeviceReduceSingleTileKernelINS2_10policy_hubIfyN4cuda3std3__44plusIfEEE10Policy1000EPfSC_iS9_ffNS7_10__identityEEEvT0_T1_T2_T3_T4_T6_E12temp_storage+28];
	add.f32 	%f358, %f357, %f356;
	selp.f32 	%f359, %f358, %f356, %p85;
	setp.gt.s32 	%p86, %r67, 192;
	ld.shared.f32 	%f360, [_ZZN3cub18CUB_300001_SM_10006detail6reduce28DeviceReduceSingleTileKernelINS2_10policy_hubIfyN4cuda3std3__44plusIfEEE10Policy1000EPfSC_iS9_ffNS7_10__identityEEEvT0_T1_T2_T3_T4_T6_E12temp_storage+32];
	add.f32 	%f361, %f360, %f359;
	selp.f32 	%f362, %f361, %f359, %p86;
	setp.gt.s32 	%p87, %r67, 224;
	ld.shared.f32 	%f363, [_ZZN3cub18CUB_300001_SM_10006detail6reduce28DeviceReduceSingleTileKernelINS2_10policy_hubIfyN4cuda3std3__44plusIfEEE10Policy1000EPfSC_iS9_ffNS7_10__identityEEEvT0_T1_T2_T3_T4_T6_E12temp_storage+36];
	add.f32 	%f364, %f363, %f362;
	selp.f32 	%f418, %f364, %f362, %p87;
	bra.uni 	$L__BB8_72;
$L__BB8_22:
	mov.u32 	%r13, %tid.x;
	shl.b32 	%r224, %r13, 2;
	mul.wide.u32 	%rd86, %r224, 4;
	add.s64 	%rd76, %rd16, %rd86;
	// begin inline asm
	ld.global.nc.v2.u64 {%rd74, %rd75}, [%rd76];
	// end inline asm
	mov.b64 	{%r225, %r226}, %rd75;
	mov.b64 	{%r227, %r228}, %rd74;
	mov.b32 	%f225, %r228;
	mov.b32 	%f226, %r227;
	mov.b32 	%f227, %r226;
	mov.b32 	%f228, %r225;
	add.s64 	%rd79, %rd76, 4096;
	// begin inline asm
	ld.global.nc.v2.u64 {%rd77, %rd78}, [%rd79];
	// end inline asm
	mov.b64 	{%r229, %r230}, %rd78;
	mov.b64 	{%r231, %r232}, %rd77;
	mov.b32 	%f229, %r232;
	mov.b32 	%f230, %r231;
	mov.b32 	%f231, %r230;
	mov.b32 	%f232, %r229;
	add.s64 	%rd82, %rd76, 8192;
	// begin inline asm
	ld.global.nc.v2.u64 {%rd80, %rd81}, [%rd82];
	// end inline asm
	mov.b64 	{%r233, %r234}, %rd81;
	mov.b64 	{%r235, %r236}, %rd80;
	mov.b32 	%f233, %r236;
	mov.b32 	%f234, %r235;
	mov.b32 	%f235, %r234;
	mov.b32 	%f236, %r233;
	add.s64 	%rd85, %rd76, 12288;
	// begin inline asm
	ld.global.nc.v2.u64 {%rd83, %rd84}, [%rd85];
	// end inline asm
	mov.b64 	{%r237, %r238}, %rd84;
	mov.b64 	{%r239, %r240}, %rd83;
	mov.b32 	%f237, %r240;
	mov.b32 	%f238, %r239;
	mov.b32 	%f239, %r238;
	mov.b32 	%f240, %r237;
	add.f32 	%f241, %f226, %f225;
	add.f32 	%f242, %f228, %f227;
	add.f32 	%f243, %f230, %f229;
	add.f32 	%f244, %f232, %f231;
	add.f32 	%f245, %f234, %f233;
	add.f32 	%f246, %f236, %f235;
	add.f32 	%f247, %f238, %f237;
	add.f32 	%f248, %f240, %f239;
	add.f32 	%f249, %f241, %f242;
	add.f32 	%f250, %f243, %f244;
	add.f32 	%f251, %f245, %f246;
	add.f32 	%f252, %f247, %f248;
	add.f32 	%f253, %f249, %f250;
	add.f32 	%f254, %f251, %f252;
	add.f32 	%f404, %f253, %f254;
	setp.lt.u32 	%p50, %r67, 8192;
	mov.b32 	%r387, 4096;
	@%p50 bra 	$L__BB8_26;
	add.s32 	%r14, %r67, -4096;
	mov.b32 	%r387, 4096;
$L__BB8_24:
	mul.wide.s32 	%rd99, %r387, 4;
	add.s64 	%rd89, %rd76, %rd99;
	// begin inline asm
	ld.global.nc.v2.u64 {%rd87, %rd88}, [%rd89];
	// end inline asm
	mov.b64 	{%r242, %r243}, %rd88;
	mov.b64 	{%r244, %r245}, %rd87;
	mov.b32 	%f255, %r245;
	mov.b32 	%f256, %r244;
	mov.b32 	%f257, %r243;
	mov.b32 	%f258, %r242;
	add.s64 	%rd92, %rd89, 4096;
	// begin inline asm
	ld.global.nc.v2.u64 {%rd90, %rd91}, [%rd92];
	// end inline asm
	mov.b64 	{%r246, %r247}, %rd91;
	mov.b64 	{%r248, %r249}, %rd90;
	mov.b32 	%f259, %r249;
	mov.b32 	%f260, %r248;
	mov.b32 	%f261, %r247;
	mov.b32 	%f262, %r246;
	add.s64 	%rd95, %rd89, 8192;
	// begin inline asm
	ld.global.nc.v2.u64 {%rd93, %rd94}, [%rd95];
	// end inline asm
	mov.b64 	{%r250, %r251}, %rd94;
	mov.b64 	{%r252, %r253}, %rd93;
	mov.b32 	%f263, %r253;
	mov.b32 	%f264, %r252;
	mov.b32 	%f265, %r251;
	mov.b32 	%f266, %r250;
	add.s64 	%rd98, %rd89, 12288;
	// begin inline asm
	ld.global.nc.v2.u64 {%rd96, %rd97}, [%rd98];
	// end inline asm
	mov.b64 	{%r254, %r255}, %rd97;
	mov.b64 	{%r256, %r257}, %rd96;
	mov.b32 	%f267, %r257;
	mov.b32 	%f268, %r256;
	mov.b32 	%f269, %r255;
	mov.b32 	%f270, %r254;
	add.f32 	%f271, %f404, %f256;
	add.f32 	%f272, %f255, %f258;
	add.f32 	%f273, %f257, %f260;
	add.f32 	%f274, %f259, %f262;
	add.f32 	%f275, %f261, %f264;
	add.f32 	%f276, %f263, %f266;
	add.f32 	%f277, %f265, %f268;
	add.f32 	%f278, %f267, %f270;
	add.f32 	%f279, %f271, %f272;
	add.f32 	%f280, %f273, %f274;
	add.f32 	%f281, %f275, %f276;
	add.f32 	%f282, %f277, %f278;
	add.f32 	%f283, %f279, %f280;
	add.f32 	%f284, %f281, %f282;
	add.f32 	%f285, %f283, %f284;
	add.f32 	%f404, %f285, %f269;
	sub.s32 	%r258, %r67, %r387;
	setp.lt.s32 	%p51, %r258, 4096;
	@%p51 bra 	$L__BB8_34;
	add.s32 	%r387, %r387, 4096;
	setp.le.s32 	%p52, %r387, %r14;
	@%p52 bra 	$L__BB8_24;
$L__BB8_26:
	setp.le.s32 	%p53, %r67, %r387;
	@%p53 bra 	$L__BB8_34;
	sub.s32 	%r18, %r67, %r387;
	setp.ge.s32 	%p54, %r13, %r18;
	@%p54 bra 	$L__BB8_34;
	not.b32 	%r259, %r13;
	add.s32 	%r260, %r67, %r259;
	sub.s32 	%r19, %r260, %r387;
	and.b32  	%r261, %r19, 768;
	setp.eq.s32 	%p55, %r261, 768;
	mov.u32 	%r391, %r13;
	@%p55 bra 	$L__BB8_31;
	add.s32 	%r389, %r13, %r387;
	shr.u32 	%r262, %r19, 8;
	add.s32 	%r263, %r262, 1;
	and.b32  	%r264, %r263, 3;
	neg.s32 	%r388, %r264;
	mov.u32 	%r391, %r13;
$L__BB8_30:
	.pragma "nounroll";
	mul.wide.u32 	%rd101, %r389, 4;
	add.s64 	%rd100, %rd16, %rd101;
	// begin inline asm
	ld.global.nc.u32 %r265, [%rd100];
	// end inline asm
	mov.b32 	%f287, %r265;
	add.f32 	%f404, %f404, %f287;
	add.s32 	%r391, %r391, 256;
	add.s32 	%r389, %r389, 256;
	add.s32 	%r388, %r388, 1;
	setp.ne.s32 	%p56, %r388, 0;
	@%p56 bra 	$L__BB8_30;
$L__BB8_31:
	setp.lt.u32 	%p57, %r19, 768;
	@%p57 bra 	$L__BB8_34;
	cvt.u64.u32 	%rd102, %r391;
	cvt.u64.u32 	%rd103, %r387;
	add.s64 	%rd104, %rd102, %rd103;
	shl.b64 	%rd105, %rd104, 2;
	add.s64 	%rd106, %rd105, %rd16;
	add.s64 	%rd122, %rd106, 2048;
	add.s32 	%r392, %r391, %r387;
$L__BB8_33:
	mul.wide.u32 	%rd111, %r392, 4;
	add.s64 	%rd107, %rd16, %rd111;
	// begin inline asm
	ld.global.nc.u32 %r266, [%rd107];
	// end inline asm
	mov.b32 	%f288, %r266;
	add.f32 	%f289, %f404, %f288;
	add.s64 	%rd108, %rd122, -1024;
	// begin inline asm
	ld.global.nc.u32 %r267, [%rd108];
	// end inline asm
	mov.b32 	%f290, %r267;
	add.f32 	%f291, %f289, %f290;
	// begin inline asm
	ld.global.nc.u32 %r268, [%rd122];
	// end inline asm
	mov.b32 	%f292, %r268;
	add.f32 	%f293, %f291, %f292;
	add.s64 	%rd110, %rd122, 1024;
	// begin inline asm
	ld.global.nc.u32 %r269, [%rd110];
	// end inline asm
	mov.b32 	%f294, %r269;
	add.f32 	%f404, %f293, %f294;
	add.s32 	%r391, %r391, 1024;
	add.s64 	%rd122, %rd122, 4096;
	add.s32 	%r392, %r392, 1024;
	setp.lt.s32 	%p58, %r391, %r18;
	@%p58 bra 	$L__BB8_33;
$L__BB8_34:
	// begin inline asm
	mov.u32 %r270, %laneid;
	// end inline asm
	mov.b32 	%r272, %f404;
	mov.b32 	%r273, 1;
	mov.b32 	%r294, 31;
	mov.b32 	%r295, -1;
	// begin inline asm
	shfl.sync.down.b32 %r271, %r272, %r273, %r294, %r295;
	// end inline asm
	setp.gt.s32 	%p59, %r270, 30;
	mov.b32 	%f295, %r271;
	add.f32 	%f296, %f404, %f295;
	selp.f32 	%f297, %f404, %f296, %p59;
	mov.b32 	%r277, %f297;
	mov.b32 	%r278, 2;
	// begin inline asm
	shfl.sync.down.b32 %r276, %r277, %r278, %r294, %r295;
	// end inline asm
	setp.gt.s32 	%p60, %r270, 29;
	mov.b32 	%f298, %r276;
	add.f32 	%f299, %f297, %f298;
	selp.f32 	%f300, %f297, %f299, %p60;
	mov.b32 	%r282, %f300;
	mov.b32 	%r283, 4;
	// begin inline asm
	shfl.sync.down.b32 %r281, %r282, %r283, %r294, %r295;
	// end inline asm
	setp.gt.s32 	%p61, %r270, 27;
	mov.b32 	%f301, %r281;
	add.f32 	%f302, %f300, %f301;
	selp.f32 	%f303, %f300, %f302, %p61;
	mov.b32 	%r287, %f303;
	mov.b32 	%r288, 8;
	// begin inline asm
	shfl.sync.down.b32 %r286, %r287, %r288, %r294, %r295;
	// end inline asm
	setp.gt.s32 	%p62, %r270, 23;
	mov.b32 	%f304, %r286;
	add.f32 	%f305, %f303, %f304;
	selp.f32 	%f306, %f303, %f305, %p62;
	mov.b32 	%r292, %f306;
	mov.b32 	%r293, 16;
	// begin inline asm
	shfl.sync.down.b32 %r291, %r292, %r293, %r294, %r295;
	// end inline asm
	setp.gt.s32 	%p63, %r270, 15;
	mov.b32 	%f307, %r291;
	add.f32 	%f26, %f306, %f307;
	selp.f32 	%f418, %f306, %f26, %p63;
	setp.ne.s32 	%p64, %r270, 0;
	@%p64 bra 	$L__BB8_36;
	shr.u32 	%r296, %r13, 3;
	and.b32  	%r297, %r296, 124;
	mov.u32 	%r298, _ZZN3cub18CUB_300001_SM_10006detail6reduce28DeviceReduceSingleTileKernelINS2_10policy_hubIfyN4cuda3std3__44plusIfEEE10Policy1000EPfSC_iS9_ffNS7_10__identityEEEvT0_T1_T2_T3_T4_T6_E12temp_storage;
	add.s32 	%r299, %r298, %r297;
	st.shared.f32 	[%r299+8], %f26;
$L__BB8_36:
	bar.sync 	0;
	setp.ne.s32 	%p65, %r13, 0;
	@%p65 bra 	$L__BB8_72;
	ld.shared.f32 	%f308, [_ZZN3cub18CUB_300001_SM_10006detail6reduce28DeviceReduceSingleTileKernelINS2_10policy_hubIfyN4cuda3std3__44plusIfEEE10Policy1000EPfSC_iS9_ffNS7_10__identityEEEvT0_T1_T2_T3_T4_T6_E12temp_storage+12];
	add.f32 	%f309, %f418, %f308;
	ld.shared.f32 	%f310, [_ZZN3cub18CUB_300001_SM_10006detail6reduce28DeviceReduceSingleTileKernelINS2_10policy_hubIfyN4cuda3std3__44plusIfEEE10Policy1000EPfSC_iS9_ffNS7_10__identityEEEvT0_T1_T2_T3_T4_T6_E12temp_storage+16];
	add.f32 	%f311, %f309, %f310;
	ld.shared.f32 	%f312, [_ZZN3cub18CUB_300001_SM_10006detail6reduce28DeviceReduceSingleTileKernelINS2_10policy_hubIfyN4cuda3std3__44plusIfEEE10Policy1000EPfSC_iS9_ffNS7_10__identityEEEvT0_T1_T2_T3_T4_T6_E12temp_storage+20];
	add.f32 	%f313, %f311, %f312;
	ld.shared.f32 	%f314, [_ZZN3cub18CUB_300001_SM_10006detail6reduce28DeviceReduceSingleTileKernelINS2_10policy_hubIfyN4cuda3std3__44plusIfEEE10Policy1000EPfSC_iS9_ffNS7_10__identityEEEvT0_T1_T2_T3_T4_T6_E12temp_storage+24];
	add.f32 	%f315, %f313, %f314;
	ld.shared.f32 	%f316, [_ZZN3cub18CUB_300001_SM_10006detail6reduce28DeviceReduceSingleTileKernelINS2_10policy_hubIfyN4cuda3std3__44plusIfEEE10Policy1000EPfSC_iS9_ffNS7_10__identityEEEvT0_T1_T2_T3_T4_T6_E12temp_storage+28];
	add.f32 	%f317, %f315, %f316;
	ld.shared.f32 	%f318, [_ZZN3cub18CUB_300001_SM_10006detail6reduce28DeviceReduceSingleTileKernelINS2_10policy_hubIfyN4cuda3std3__44plusIfEEE10Policy1000EPfSC_iS9_ffNS7_10__identityEEEvT0_T1_T2_T3_T4_T6_E12temp_storage+32];
	add.f32 	%f319, %f317, %f318;
	ld.shared.f32 	%f320, [_ZZN3cub18CUB_300001_SM_10006detail6reduce28DeviceReduceSingleTileKernelINS2_10policy_hubIfyN4cuda3std3__44plusIfEEE10Policy1000EPfSC_iS9_ffNS7_10__identityEEEvT0_T1_T2_T3_T4_T6_E12temp_storage+36];
	add.f32 	%f418, %f319, %f320;
	bra.uni 	$L__BB8_72;
$L__BB8_38:
	setp.gt.s32 	%p3, %r67, 4095;
	@%p3 bra 	$L__BB8_56;
	mov.u32 	%r34, %tid.x;
	setp.ge.s32 	%p20, %r34, %r67;
	mov.f32 	%f410, 0f00000000;
	mov.u32 	%r397, %r34;
	@%p20 bra 	$L__BB8_41;
	mul.wide.u32 	%rd66, %r34, 4;
	add.s64 	%rd65, %rd16, %rd66;
	// begin inline asm
	ld.global.nc.u32 %r144, [%rd65];
	// end inline asm
	mov.b32 	%f410, %r144;
	add.s32 	%r397, %r34, 256;
$L__BB8_41:
	setp.ge.s32 	%p21, %r397, %r67;
	@%p21 bra 	$L__BB8_47;
	not.b32 	%r145, %r397;
	add.s32 	%r37, %r67, %r145;
	and.b32  	%r146, %r37, 768;
	setp.eq.s32 	%p22, %r146, 768;
	@%p22 bra 	$L__BB8_45;
	mul.wide.u32 	%rd67, %r397, 4;
	add.s64 	%rd123, %rd16, %rd67;
	shr.u32 	%r147, %r37, 8;
	add.s32 	%r148, %r147, 1;
	and.b32  	%r149, %r148, 3;
	neg.s32 	%r395, %r149;
$L__BB8_44:
	.pragma "nounroll";
	// begin inline asm
	ld.global.nc.u32 %r150, [%rd123];
	// end inline asm
	mov.b32 	%f157, %r150;
	add.f32 	%f410, %f410, %f157;
	add.s32 	%r397, %r397, 256;
	add.s64 	%rd123, %rd123, 1024;
	add.s32 	%r395, %r395, 1;
	setp.ne.s32 	%p23, %r395, 0;
	@%p23 bra 	$L__BB8_44;
$L__BB8_45:
	setp.lt.u32 	%p24, %r37, 768;
	@%p24 bra 	$L__BB8_47;
$L__BB8_46:
	mul.wide.s32 	%rd73, %r397, 4;
	add.s64 	%rd69, %rd16, %rd73;
	// begin inline asm
	ld.global.nc.u32 %r151, [%rd69];
	// end inline asm
	mov.b32 	%f158, %r151;
	add.f32 	%f159, %f410, %f158;
	add.s64 	%rd70, %rd69, 1024;
	// begin inline asm
	ld.global.nc.u32 %r152, [%rd70];
	// end inline asm
	mov.b32 	%f160, %r152;
	add.f32 	%f161, %f159, %f160;
	add.s64 	%rd71, %rd69, 2048;
	// begin inline asm
	ld.global.nc.u32 %r153, [%rd71];
	// end inline asm
	mov.b32 	%f162, %r153;
	add.f32 	%f163, %f161, %f162;
	add.s64 	%rd72, %rd69, 3072;
	// begin inline asm
	ld.global.nc.u32 %r154, [%rd72];
	// end inline asm
	mov.b32 	%f164, %r154;
	add.f32 	%f410, %f163, %f164;
	add.s32 	%r397, %r397, 1024;
	setp.lt.s32 	%p25, %r397, %r67;
	@%p25 bra 	$L__BB8_46;
$L__BB8_47:
	setp.lt.s32 	%p26, %r67, 256;
	@%p26 bra 	$L__BB8_52;
	// begin inline asm
	mov.u32 %r193, %laneid;
	// end inline asm
	mov.b32 	%r195, %f410;
	mov.b32 	%r196, 1;
	mov.b32 	%r217, 31;
	mov.b32 	%r218, -1;
	// begin inline asm
	shfl.sync.down.b32 %r194, %r195, %r196, %r217, %r218;
	// end inline asm
	setp.gt.s32 	%p42, %r193, 30;
	mov.b32 	%f199, %r194;
	add.f32 	%f200, %f410, %f199;
	selp.f32 	%f201, %f410, %f200, %p42;
	mov.b32 	%r200, %f201;
	mov.b32 	%r201, 2;
	// begin inline asm
	shfl.sync.down.b32 %r199, %r200, %r201, %r217, %r218;
	// end inline asm
	setp.gt.s32 	%p43, %r193, 29;
	mov.b32 	%f202, %r199;
	add.f32 	%f203, %f201, %f202;
	selp.f32 	%f204, %f201, %f203, %p43;
	mov.b32 	%r205, %f204;
	mov.b32 	%r206, 4;
	// begin inline asm
	shfl.sync.down.b32 %r204, %r205, %r206, %r217, %r218;
	// end inline asm
	setp.gt.s32 	%p44, %r193, 27;
	mov.b32 	%f205, %r204;
	add.f32 	%f206, %f204, %f205;
	selp.f32 	%f207, %f204, %f206, %p44;
	mov.b32 	%r210, %f207;
	mov.b32 	%r211, 8;
	// begin inline asm
	shfl.sync.down.b32 %r209, %r210, %r211, %r217, %r218;
	// end inline asm
	setp.gt.s32 	%p45, %r193, 23;
	mov.b32 	%f208, %r209;
	add.f32 	%f209, %f207, %f208;
	selp.f32 	%f210, %f207, %f209, %p45;
	mov.b32 	%r215, %f210;
	mov.b32 	%r216, 16;
	// begin inline asm
	shfl.sync.down.b32 %r214, %r215, %r216, %r217, %r218;
	// end inline asm
	setp.gt.s32 	%p46, %r193, 15;
	mov.b32 	%f211, %r214;
	add.f32 	%f38, %f210, %f211;
	selp.f32 	%f418, %f210, %f38, %p46;
	setp.ne.s32 	%p47, %r193, 0;
	@%p47 bra 	$L__BB8_50;
	shr.u32 	%r219, %r34, 3;
	and.b32  	%r220, %r219, 124;
	mov.u32 	%r221, _ZZN3cub18CUB_300001_SM_10006detail6reduce28DeviceReduceSingleTileKernelINS2_10policy_hubIfyN4cuda3std3__44plusIfEEE10Policy1000EPfSC_iS9_ffNS7_10__identityEEEvT0_T1_T2_T3_T4_T6_E12temp_storage;
	add.s32 	%r222, %r221, %r220;
	st.shared.f32 	[%r222+8], %f38;
$L__BB8_50:
	bar.sync 	0;
	setp.ne.s32 	%p48, %r34, 0;
	@%p48 bra 	$L__BB8_72;
	ld.shared.f32 	%f212, [_ZZN3cub18CUB_300001_SM_10006detail6reduce28DeviceReduceSingleTileKernelINS2_10policy_hubIfyN4cuda3std3__44plusIfEEE10Policy1000EPfSC_iS9_ffNS7_10__identityEEEvT0_T1_T2_T3_T4_T6_E12temp_storage+12];
	add.f32 	%f213, %f418, %f212;
	ld.shared.f32 	%f214, [_ZZN3cub18CUB_300001_SM_10006detail6reduce28DeviceReduceSingleTileKernelINS2_10policy_hubIfyN4cuda3std3__44plusIfEEE10Policy1000EPfSC_iS9_ffNS7_10__identityEEEvT0_T1_T2_T3_T4_T6_E12temp_storage+16];
	add.f32 	%f215, %f213, %f214;
	ld.shared.f32 	%f216, [_ZZN3cub18CUB_300001_SM_10006detail6reduce28DeviceReduceSingleTileKernelINS2_10policy_hubIfyN4cuda3std3__44plusIfEEE10Policy1000EPfSC_iS9_ffNS7_10__identityEEEvT0_T1_T2_T3_T4_T6_E12temp_storage+20];
	add.f32 	%f217, %f215, %f216;
	ld.shared.f32 	%f218, [_ZZN3cub18CUB_300001_SM_10006detail6reduce28DeviceReduceSingleTileKernelINS2_10policy_hubIfyN4cuda3std3__44plusIfEEE10Policy1000EPfSC_iS9_ffNS7_10__identityEEEvT0_T1_T2_T3_T4_T6_E12temp_storage+24];
	add.f32 	%f219, %f217, %f218;
	ld.shared.f32 	%f220, [_ZZN3cub18CUB_300001_SM_10006detail6reduce28DeviceReduceSingleTileKernelINS2_10policy_hubIfyN4cuda3std3__44plusIfEEE10Policy1000EPfSC_iS9_ffNS7_10__identityEEEvT0_T1_T2_T3_T4_T6_E12temp_storage+28];
	add.f32 	%f221, %f219, %f220;
	ld.shared.f32 	%f222, [_ZZN3cub18CUB_300001_SM_10006detail6reduce28DeviceReduceSingleTileKernelINS2_10policy_hubIfyN4cuda3std3__44plusIfEEE10Policy1000EPfSC_iS9_ffNS7_10__identityEEEvT0_T1_T2_T3_T4_T6_E12temp_storage+32];
	add.f32 	%f223, %f221, %f222;
	ld.shared.f32 	%f224, [_ZZN3cub18CUB_300001_SM_10006detail6reduce28DeviceReduceSingleTileKernelINS2_10policy_hubIfyN4cuda3std3__44plusIfEEE10Policy1000EPfSC_iS9_ffNS7_10__identityEEEvT0_T1_T2_T3_T4_T6_E12temp_storage+36];
	add.f32 	%f418, %f223, %f224;
	bra.uni 	$L__BB8_72;
$L__BB8_52:
	// begin inline asm
	mov.u32 %r155, %laneid;
	// end inline asm
	and.b32  	%r181, %r34, 992;
	add.s32 	%r182, %r181, 32;
	setp.gt.s32 	%p27, %r182, %r67;
	not.b32 	%r183, %r181;
	add.s32 	%r184, %r67, %r183;
	selp.b32 	%r179, %r184, 31, %p27;
	mov.b32 	%r157, %f410;
	mov.b32 	%r158, 1;
	mov.b32 	%r180, -1;
	// begin inline asm
	shfl.sync.down.b32 %r156, %r157, %r158, %r179, %r180;
	// end inline asm
	setp.lt.s32 	%p28, %r155, %r179;
	mov.b32 	%f165, %r156;
	add.f32 	%f166, %f410, %f165;
	selp.f32 	%f167, %f166, %f410, %p28;
	mov.b32 	%r162, %f167;
	mov.b32 	%r163, 2;
	// begin inline asm
	shfl.sync.down.b32 %r161, %r162, %r163, %r179, %r180;
	// end inline asm
	add.s32 	%r185, %r155, 2;
	setp.gt.s32 	%p29, %r185, %r179;
	mov.b32 	%f168, %r161;
	add.f32 	%f169, %f167, %f168;
	selp.f32 	%f170, %f167, %f169, %p29;
	mov.b32 	%r167, %f170;
	mov.b32 	%r168, 4;
	// begin inline asm
	shfl.sync.down.b32 %r166, %r167, %r168, %r179, %r180;
	// end inline asm
	add.s32 	%r186, %r155, 4;
	setp.gt.s32 	%p30, %r186, %r179;
	mov.b32 	%f171, %r166;
	add.f32 	%f172, %f170, %f171;
	selp.f32 	%f173, %f170, %f172, %p30;
	mov.b32 	%r172, %f173;
	mov.b32 	%r173, 8;
	// begin inline asm
	shfl.sync.down.b32 %r171, %r172, %r173, %r179, %r180;
	// end inline asm
	add.s32 	%r187, %r155, 8;
	setp.gt.s32 	%p31, %r187, %r179;
	mov.b32 	%f174, %r171;
	add.f32 	%f175, %f173, %f174;
	selp.f32 	%f176, %f173, %f175, %p31;
	mov.b32 	%r177, %f176;
	mov.b32 	%r178, 16;
	// begin inline asm
	shfl.sync.down.b32 %r176, %r177, %r178, %r179, %r180;
	// end inline asm
	add.s32 	%r188, %r155, 16;
	setp.gt.s32 	%p32, %r188, %r179;
	mov.b32 	%f177, %r176;
	add.f32 	%f178, %f176, %f177;
	selp.f32 	%f418, %f176, %f178, %p32;
	setp.ne.s32 	%p33, %r155, 0;
	@%p33 bra 	$L__BB8_54;
	shr.u32 	%r189, %r34, 3;
	and.b32  	%r190, %r189, 124;
	mov.u32 	%r191, _ZZN3cub18CUB_300001_SM_10006detail6reduce28DeviceReduceSingleTileKernelINS2_10policy_hubIfyN4cuda3std3__44plusIfEEE10Policy1000EPfSC_iS9_ffNS7_10__identityEEEvT0_T1_T2_T3_T4_T6_E12temp_storage;
	add.s32 	%r192, %r191, %r190;
	st.shared.f32 	[%r192+8], %f418;
$L__BB8_54:
	bar.sync 	0;
	setp.ne.s32 	%p34, %r34, 0;
	@%p34 bra 	$L__BB8_72;
	setp.gt.s32 	%p35, %r67, 32;
	ld.shared.f32 	%f179, [_ZZN3cub18CUB_300001_SM_10006detail6reduce28DeviceReduceSingleTileKernelINS2_10policy_hubIfyN4cuda3std3__44plusIfEEE10Policy1000EPfSC_iS9_ffNS7_10__identityEEEvT0_T1_T2_T3_T4_T6_E12temp_storage+12];
	add.f32 	%f180, %f418, %f179;
	selp.f32 	%f181, %f180, %f418, %p35;
	setp.gt.s32 	%p36, %r67, 64;
	ld.shared.f32 	%f182, [_ZZN3cub18CUB_300001_SM_10006detail6reduce28DeviceReduceSingleTileKernelINS2_10policy_hubIfyN4cuda3std3__44plusIfEEE10Policy1000EPfSC_iS9_ffNS7_10__identityEEEvT0_T1_T2_T3_T4_T6_E12temp_storage+16];
	add.f32 	%f183, %f182, %f181;
	selp.f32 	%f184, %f183, %f181, %p36;
	setp.gt.s32 	%p37, %r67, 96;
	ld.shared.f32 	%f185, [_ZZN3cub18CUB_300001_SM_10006detail6reduce28DeviceReduceSingleTileKernelINS2_10policy_hubIfyN4cuda3std3__44plusIfEEE10Policy1000EPfSC_iS9_ffNS7_10__identityEEEvT0_T1_T2_T3_T4_T6_E12temp_storage+20];
	add.f32 	%f186, %f185, %f184;
	selp.f32 	%f187, %f186, %f184, %p37;
	setp.gt.s32 	%p38, %r67, 128;
	ld.shared.f32 	%f188, [_ZZN3cub18CUB_300001_SM_10006detail6reduce28DeviceReduceSingleTileKernelINS2_10policy_hubIfyN4cuda3std3__44plusIfEEE10Policy1000EPfSC_iS9_ffNS7_10__identityEEEvT0_T1_T2_T3_T4_T6_E12temp_storage+24];
	add.f32 	%f189, %f188, %f187;
	selp.f32 	%f190, %f189, %f187, %p38;
	setp.gt.s32 	%p39, %r67, 160;
	ld.shared.f32 	%f191, [_ZZN3cub18CUB_300001_SM_10006detail6reduce28DeviceReduceSingleTileKernelINS2_10policy_hubIfyN4cuda3std3__44plusIfEEE10Policy1000EPfSC_iS9_ffNS7_10__identityEEEvT0_T1_T2_T3_T4_T6_E12temp_storage+28];
	add.f32 	%f192, %f191, %f190;
	selp.f32 	%f193, %f192, %f190, %p39;
	setp.gt.s32 	%p40, %r67, 192;
	ld.shared.f32 	%f194, [_ZZN3cub18CUB_300001_SM_10006detail6reduce28DeviceReduceSingleTileKernelINS2_10policy_hubIfyN4cuda3std3__44plusIfEEE10Policy1000EPfSC_iS9_ffNS7_10__identityEEEvT0_T1_T2_T3_T4_T6_E12temp_storage+32];
	add.f32 	%f195, %f194, %f193;
	selp.f32 	%f196, %f195, %f193, %p40;
	setp.gt.s32 	%p41, %r67, 224;
	ld.shared.f32 	%f197, [_ZZN3cub18CUB_300001_SM_10006detail6reduce28DeviceReduceSingleTileKernelINS2_10policy_hubIfyN4cuda3std3__44plusIfEEE10Policy1000EPfSC_iS9_ffNS7_10__identityEEEvT0_T1_T2_T3_T4_T6_E12temp_storage+36];
	add.f32 	%f198, %f197, %f196;
	selp.f32 	%f418, %f198, %f196, %p41;
	bra.uni 	$L__BB8_72;
$L__BB8_56:
	mov.u32 	%r46, %tid.x;
	mul.wide.u32 	%rd35, %r46, 4;
	add.s64 	%rd19, %rd16, %rd35;
	// begin inline asm
	ld.global.nc.u32 %r68, [%rd19];
	// end inline asm
	mov.b32 	%f59, %r68;
	add.s64 	%rd20, %rd19, 1024;
	// begin inline asm
	ld.global.nc.u32 %r69, [%rd20];
	// end inline asm
	mov.b32 	%f60, %r69;
	add.s64 	%rd21, %rd19, 2048;
	// begin inline asm
	ld.global.nc.u32 %r70, [%rd21];
	// end inline asm
	mov.b32 	%f61, %r70;
	add.s64 	%rd22, %rd19, 3072;
	// begin inline asm
	ld.global.nc.u32 %r71, [%rd22];
	// end inline asm
	mov.b32 	%f62, %r71;
	add.s64 	%rd23, %rd19, 4096;
	// begin inline asm
	ld.global.nc.u32 %r72, [%rd23];
	// end inline asm
	mov.b32 	%f63, %r72;
	add.s64 	%rd24, %rd19, 5120;
	// begin inline asm
	ld.global.nc.u32 %r73, [%rd24];
	// end inline asm
	mov.b32 	%f64, %r73;
	add.s64 	%rd25, %rd19, 6144;
	// begin inline asm
	ld.global.nc.u32 %r74, [%rd25];
	// end inline asm
	mov.b32 	%f65, %r74;
	add.s64 	%rd26, %rd19, 7168;
	// begin inline asm
	ld.global.nc.u32 %r75, [%rd26];
	// end inline asm
	mov.b32 	%f66, %r75;
	add.s64 	%rd27, %rd19, 8192;
	// begin inline asm
	ld.global.nc.u32 %r76, [%rd27];
	// end inline asm
	mov.b32 	%f67, %r76;
	add.s64 	%rd28, %rd19, 9216;
	// begin inline asm
	ld.global.nc.u32 %r77, [%rd28];
	// end inline asm
	mov.b32 	%f68, %r77;
	add.s64 	%rd29, %rd19, 10240;
	// begin inline asm
	ld.global.nc.u32 %r78, [%rd29];
	// end inline asm
	mov.b32 	%f69, %r78;
	add.s64 	%rd30, %rd19, 11264;
	// begin inline asm
	ld.global.nc.u32 %r79, [%rd30];
	// end inline asm
	mov.b32 	%f70, %r79;
	add.s64 	%rd31, %rd19, 12288;
	// begin inline asm
	ld.global.nc.u32 %r80, [%rd31];
	// end inline asm
	mov.b32 	%f71, %r80;
	add.s64 	%rd32, %rd19, 13312;
	// begin inline asm
	ld.global.nc.u32 %r81, [%rd32];
	// end inline asm
	mov.b32 	%f72, %r81;
	add.s64 	%rd33, %rd19, 14336;
	// begin inline asm
	ld.global.nc.u32 %r82, [%rd33];
	// end inline asm
	mov.b32 	%f73, %r82;
	add.s64 	%rd34, %rd19, 15360;
	// begin inline asm
	ld.global.nc.u32 %r83, [%rd34];
	// end inline asm
	mov.b32 	%f74, %r83;
	add.f32 	%f75, %f59, %f60;
	add.f32 	%f76, %f61, %f62;
	add.f32 	%f77, %f63, %f64;
	add.f32 	%f78, %f65, %f66;
	add.f32 	%f79, %f67, %f68;
	add.f32 	%f80, %f69, %f70;
	add.f32 	%f81, %f71, %f72;
	add.f32 	%f82, %f73, %f74;
	add.f32 	%f83, %f75, %f76;
	add.f32 	%f84, %f77, %f78;
	add.f32 	%f85, %f79, %f80;
	add.f32 	%f86, %f81, %f82;
	add.f32 	%f87, %f83, %f84;
	add.f32 	%f88, %f85, %f86;
	add.f32 	%f417, %f87, %f88;
	setp.lt.u32 	%p4, %r67, 8192;
	mov.b32 	%r400, 4096;
	@%p4 bra 	$L__BB8_60;
	add.s32 	%r47, %r67, -4096;
	mov.b32 	%r400, 4096;
$L__BB8_58:
	mul.wide.s32 	%rd52, %r400, 4;
	add.s64 	%rd36, %rd19, %rd52;
	// begin inline asm
	ld.global.nc.u32 %r86, [%rd36];
	// end inline asm
	mov.b32 	%f89, %r86;
	add.s64 	%rd37, %rd36, 1024;
	// begin inline asm
	ld.global.nc.u32 %r87, [%rd37];
	// end inline asm
	mov.b32 	%f90, %r87;
	add.s64 	%rd38, %rd36, 2048;
	// begin inline asm
	ld.global.nc.u32 %r88, [%rd38];
	// end inline asm
	mov.b32 	%f91, %r88;
	add.s64 	%rd39, %rd36, 3072;
	// begin inline asm
	ld.global.nc.u32 %r89, [%rd39];
	// end inline asm
	mov.b32 	%f92, %r89;
	add.s64 	%rd40, %rd36, 4096;
	// begin inline asm
	ld.global.nc.u32 %r90, [%rd40];
	// end inline asm
	mov.b32 	%f93, %r90;
	add.s64 	%rd41, %rd36, 5120;
	// begin inline asm
	ld.global.nc.u32 %r91, [%rd41];
	// end inline asm
	mov.b32 	%f94, %r91;
	add.s64 	%rd42, %rd36, 6144;
	// begin inline asm
	ld.global.nc.u32 %r92, [%rd42];
	// end inline asm
	mov.b32 	%f95, %r92;
	add.s64 	%rd43, %rd36, 7168;
	// begin inline asm
	ld.global.nc.u32 %r93, [%rd43];
	// end inline asm
	mov.b32 	%f96, %r93;
	add.s64 	%rd44, %rd36, 8192;
	// begin inline asm
	ld.global.nc.u32 %r94, [%rd44];
	// end inline asm
	mov.b32 	%f97, %r94;
	add.s64 	%rd45, %rd36, 9216;
	// begin inline asm
	ld.global.nc.u32 %r95, [%rd45];
	// end inline asm
	mov.b32 	%f98, %r95;
	add.s64 	%rd46, %rd36, 10240;
	// begin inline asm
	ld.global.nc.u32 %r96, [%rd46];
	// end inline asm
	mov.b32 	%f99, %r96;
	add.s64 	%rd47, %rd36, 11264;
	// begin inline asm
	ld.global.nc.u32 %r97, [%rd47];
	// end inline asm
	mov.b32 	%f100, %r97;
	add.s64 	%rd48, %rd36, 12288;
	// begin inline asm
	ld.global.nc.u32 %r98, [%rd48];
	// end inline asm
	mov.b32 	%f101, %r98;
	add.s64 	%rd49, %rd36, 13312;
	// begin inline asm
	ld.global.nc.u32 %r99, [%rd49];
	// end inline asm
	mov.b32 	%f102, %r99;
	add.s64 	%rd50, %rd36, 14336;
	// begin inline asm
	ld.global.nc.u32 %r100, [%rd50];
	// end inline asm
	mov.b32 	%f103, %r100;
	add.s64 	%rd51, %rd36, 15360;
	// begin inline asm
	ld.global.nc.u32 %r101, [%rd51];
	// end inline asm
	mov.b32 	%f104, %r101;
	add.f32 	%f105, %f417, %f89;
	add.f32 	%f106, %f90, %f91;
	add.f32 	%f107, %f92, %f93;
	add.f32 	%f108, %f94, %f95;
	add.f32 	%f109, %f96, %f97;
	add.f32 	%f110, %f98, %f99;
	add.f32 	%f111, %f100, %f101;
	add.f32 	%f112, %f102, %f103;
	add.f32 	%f113, %f105, %f106;
	add.f32 	%f114, %f107, %f108;
	add.f32 	%f115, %f109, %f110;
	add.f32 	%f116, %f111, %f112;
	add.f32 	%f117, %f113, %f114;
	add.f32 	%f118, %f115, %f116;
	add.f32 	%f119, %f117, %f118;
	add.f32 	%f417, %f119, %f104;
	sub.s32 	%r102, %r67, %r400;
	setp.lt.s32 	%p5, %r102, 4096;
	@%p5 bra 	$L__BB8_68;
	add.s32 	%r400, %r400, 4096;
	setp.le.s32 	%p6, %r400, %r47;
	@%p6 bra 	$L__BB8_58;
$L__BB8_60:
	setp.le.s32 	%p7, %r67, %r400;
	@%p7 bra 	$L__BB8_68;
	sub.s32 	%r51, %r67, %r400;
	setp.ge.s32 	%p8, %r46, %r51;
	@%p8 bra 	$L__BB8_68;
	not.b32 	%r103, %r46;
	add.s32 	%r104, %r67, %r103;
	sub.s32 	%r52, %r104, %r400;
	and.b32  	%r105, %r52, 768;
	setp.eq.s32 	%p9, %r105, 768;
	mov.u32 	%r404, %r46;
	@%p9 bra 	$L__BB8_65;
	add.s32 	%r402, %r46, %r400;
	shr.u32 	%r106, %r52, 8;
	add.s32 	%r107, %r106, 1;
	and.b32  	%r108, %r107, 3;
	neg.s32 	%r401, %r108;
	mov.u32 	%r404, %r46;
$L__BB8_64:
	.pragma "nounroll";
	mul.wide.u32 	%rd54, %r402, 4;
	add.s64 	%rd53, %rd16, %rd54;
	// begin inline asm
	ld.global.nc.u32 %r109, [%rd53];
	// end inline asm
	mov.b32 	%f121, %r109;
	add.f32 	%f417, %f417, %f121;
	add.s32 	%r404, %r404, 256;
	add.s32 	%r402, %r402, 256;
	add.s32 	%r401, %r401, 1;
	setp.ne.s32 	%p10, %r401, 0;
	@%p10 bra 	$L__BB8_64;
$L__BB8_65:
	setp.lt.u32 	%p11, %r52, 768;
	@%p11 bra 	$L__BB8_68;
	cvt.u64.u32 	%rd55, %r404;
	cvt.u64.u32 	%rd56, %r400;
	add.s64 	%rd57, %rd55, %rd56;
	shl.b64 	%rd58, %rd57, 2;
	add.s64 	%rd59, %rd58, %rd16;
	add.s64 	%rd124, %rd59, 2048;
	add.s32 	%r405, %r404, %r400;
$L__BB8_67:
	mul.wide.u32 	%rd64, %r405, 4;
	add.s64 	%rd60, %rd16, %rd64;
	// begin inline asm
	ld.global.nc.u32 %r110, [%rd60];
	// end inline asm
	mov.b32 	%f122, %r110;
	add.f32 	%f123, %f417, %f122;
	add.s64 	%rd61, %rd124, -1024;
	// begin inline asm
	ld.global.nc.u32 %r111, [%rd61];
	// end inline asm
	mov.b32 	%f124, %r111;
	add.f32 	%f125, %f123, %f124;
	// begin inline asm
	ld.global.nc.u32 %r112, [%rd124];
	// end inline asm
	mov.b32 	%f126, %r112;
	add.f32 	%f127, %f125, %f126;
	add.s64 	%rd63, %rd124, 1024;
	// begin inline asm
	ld.global.nc.u32 %r113, [%rd63];
	// end inline asm
	mov.b32 	%f128, %r113;
	add.f32 	%f417, %f127, %f128;
	add.s32 	%r404, %r404, 1024;
	add.s64 	%rd124, %rd124, 4096;
	add.s32 	%r405, %r405, 1024;
	setp.lt.s32 	%p12, %r404, %r51;
	@%p12 bra 	$L__BB8_67;
$L__BB8_68:
	// begin inline asm
	mov.u32 %r114, %laneid;
	// end inline asm
	mov.b32 	%r116, %f417;
	mov.b32 	%r117, 1;
	mov.b32 	%r138, 31;
	mov.b32 	%r139, -1;
	// begin inline asm
	shfl.sync.down.b32 %r115, %r116, %r117, %r138, %r139;
	// end inline asm
	setp.gt.s32 	%p13, %r114, 30;
	mov.b32 	%f129, %r115;
	add.f32 	%f130, %f417, %f129;
	selp.f32 	%f131, %f417, %f130, %p13;
	mov.b32 	%r121, %f131;
	mov.b32 	%r122, 2;
	// begin inline asm
	shfl.sync.down.b32 %r120, %r121, %r122, %r138, %r139;
	// end inline asm
	setp.gt.s32 	%p14, %r114, 29;
	mov.b32 	%f132, %r120;
	add.f32 	%f133, %f131, %f132;
	selp.f32 	%f134, %f131, %f133, %p14;
	mov.b32 	%r126, %f134;
	mov.b32 	%r127, 4;
	// begin inline asm
	shfl.sync.down.b32 %r125, %r126, %r127, %r138, %r139;
	// end inline asm
	setp.gt.s32 	%p15, %r114, 27;
	mov.b32 	%f135, %r125;
	add.f32 	%f136, %f134, %f135;
	selp.f32 	%f137, %f134, %f136, %p15;
	mov.b32 	%r131, %f137;
	mov.b32 	%r132, 8;
	// begin inline asm
	shfl.sync.down.b32 %r130, %r131, %r132, %r138, %r139;
	// end inline asm
	setp.gt.s32 	%p16, %r114, 23;
	mov.b32 	%f138, %r130;
	add.f32 	%f139, %f137, %f138;
	selp.f32 	%f140, %f137, %f139, %p16;
	mov.b32 	%r136, %f140;
	mov.b32 	%r137, 16;
	// begin inline asm
	shfl.sync.down.b32 %r135, %r136, %r137, %r138, %r139;
	// end inline asm
	setp.gt.s32 	%p17, %r114, 15;
	mov.b32 	%f141, %r135;
	add.f32 	%f54, %f140, %f141;
	selp.f32 	%f418, %f140, %f54, %p17;
	setp.ne.s32 	%p18, %r114, 0;
	@%p18 bra 	$L__BB8_70;
	shr.u32 	%r140, %r46, 3;
	and.b32  	%r141, %r140, 124;
	mov.u32 	%r142, _ZZN3cub18CUB_300001_SM_10006detail6reduce28DeviceReduceSingleTileKernelINS2_10policy_hubIfyN4cuda3std3__44plusIfEEE10Policy1000EPfSC_iS9_ffNS7_10__identityEEEvT0_T1_T2_T3_T4_T6_E12temp_storage;
	add.s32 	%r143, %r142, %r141;
	st.shared.f32 	[%r143+8], %f54;
$L__BB8_70:
	bar.sync 	0;
	setp.ne.s32 	%p19, %r46, 0;
	@%p19 bra 	$L__BB8_72;
	ld.shared.f32 	%f142, [_ZZN3cub18CUB_300001_SM_10006detail6reduce28DeviceReduceSingleTileKernelINS2_10policy_hubIfyN4cuda3std3__44plusIfEEE10Policy1000EPfSC_iS9_ffNS7_10__identityEEEvT0_T1_T2_T3_T4_T6_E12temp_storage+12];
	add.f32 	%f143, %f418, %f142;
	ld.shared.f32 	%f144, [_ZZN3cub18CUB_300001_SM_10006detail6reduce28DeviceReduceSingleTileKernelINS2_10policy_hubIfyN4cuda3std3__44plusIfEEE10Policy1000EPfSC_iS9_ffNS7_10__identityEEEvT0_T1_T2_T3_T4_T6_E12temp_storage+16];
	add.f32 	%f145, %f143, %f144;
	ld.shared.f32 	%f146, [_ZZN3cub18CUB_300001_SM_10006detail6reduce28DeviceReduceSingleTileKernelINS2_10policy_hubIfyN4cuda3std3__44plusIfEEE10Policy1000EPfSC_iS9_ffNS7_10__identityEEEvT0_T1_T2_T3_T4_T6_E12temp_storage+20];
	add.f32 	%f147, %f145, %f146;
	ld.shared.f32 	%f148, [_ZZN3cub18CUB_300001_SM_10006detail6reduce28DeviceReduceSingleTileKernelINS2_10policy_hubIfyN4cuda3std3__44plusIfEEE10Policy1000EPfSC_iS9_ffNS7_10__identityEEEvT0_T1_T2_T3_T4_T6_E12temp_storage+24];
	add.f32 	%f149, %f147, %f148;
	ld.shared.f32 	%f150, [_ZZN3cub18CUB_300001_SM_10006detail6reduce28DeviceReduceSingleTileKernelINS2_10policy_hubIfyN4cuda3std3__44plusIfEEE10Policy1000EPfSC_iS9_ffNS7_10__identityEEEvT0_T1_T2_T3_T4_T6_E12temp_storage+28];
	add.f32 	%f151, %f149, %f150;
	ld.shared.f32 	%f152, [_ZZN3cub18CUB_300001_SM_10006detail6reduce28DeviceReduceSingleTileKernelINS2_10policy_hubIfyN4cuda3std3__44plusIfEEE10Policy1000EPfSC_iS9_ffNS7_10__identityEEEvT0_T1_T2_T3_T4_T6_E12temp_storage+32];
	add.f32 	%f153, %f151, %f152;
	ld.shared.f32 	%f154, [_ZZN3cub18CUB_300001_SM_10006detail6reduce28DeviceReduceSingleTileKernelINS2_10policy_hubIfyN4cuda3std3__44plusIfEEE10Policy1000EPfSC_iS9_ffNS7_10__identityEEEvT0_T1_T2_T3_T4_T6_E12temp_storage+36];
	add.f32 	%f418, %f153, %f154;
$L__BB8_72:
	mov.u32 	%r379, %tid.x;
	setp.ne.s32 	%p95, %r379, 0;
	@%p95 bra 	$L__BB8_74;
	add.f32 	%f391, %f58, %f418;
	st.global.f32 	[%rd1], %f391;
$L__BB8_74:
	ret;

}


// ===== COMPILED SASS (sm_100) =====

	.target	sm_100

	.elftype	@"ET_EXEC"


//--------------------- .note.nv.tkinfo           --------------------------
	.section	.note.nv.tkinfo,"",@"SHT_NOTE"
	.sectionflags	@"SHF_NOTE_NV_TKINFO"
	.tkinfo
        /*0018*/ 	.word	0x00000002
        /*0030*/ 	.string	""
        /*0030*/ 	.string	"ptxas"
        /*0030*/ 	.string	"Cuda compilation tools, release 13.0, V13.0.88"
        /*0030*/ 	.string	"Build cuda_13.0.r13.0/compiler.36424714_0"
        /*0030*/ 	.string	"-arch sm_100 -m 64 "



//--------------------- .note.nv.cuinfo           --------------------------
	.section	.note.nv.cuinfo,"",@"SHT_NOTE"
	.sectionflags	@"SHF_NOTE_NV_CUINFO"
        /*0018*/ 	.short	0x0002
        /*001a*/ 	.short	0x0064
        /*001c*/ 	.short	0x0082
	.zero		2


//--------------------- .nv.info                  --------------------------
	.section	.nv.info,"",@"SHT_CUDA_INFO"
	.align	4


	//----- nvinfo : EIATTR_REGCOUNT
	.align		4
        /*0000*/ 	.byte	0x04, 0x2f
        /*0002*/ 	.short	(.L_44 - .L_43)
	.align		4
.L_43:
        /*0004*/ 	.word	index@(_Z11get_sum_gpuPfiS_)
        /*0008*/ 	.word	0x00000017


	//----- nvinfo : EIATTR_FRAME_SIZE
	.align		4
.L_44:
        /*000c*/ 	.byte	0x04, 0x11
        /*000e*/ 	.short	(.L_46 - .L_45)
	.align		4
.L_45:
        /*0010*/ 	.word	index@(_Z11get_sum_gpuPfiS_)
        /*0014*/ 	.word	0x00000000


	//----- nvinfo : EIATTR_REGCOUNT
	.align		4
.L_46:
        /*0018*/ 	.byte	0x04, 0x2f
        /*001a*/ 	.short	(.L_48 - .L_47)
	.align		4
.L_47:
        /*001c*/ 	.word	index@(_ZN3cub18CUB_300001_SM_10006detail11EmptyKernelIvEEvv)
        /*0020*/ 	.word	0x00000004


	//----- nvinfo : EIATTR_FRAME_SIZE
	.align		4
.L_48:
        /*0024*/ 	.byte	0x04, 0x11
        /*0026*/ 	.short	(.L_50 - .L_49)
	.align		4
.L_49:
        /*0028*/ 	.word	index@(_ZN3cub18CUB_300001_SM_10006detail11EmptyKernelIvEEvv)
        /*002c*/ 	.word	0x00000000


	//----- nvinfo : EIATTR_REGCOUNT
	.align		4
.L_50:
        /*0030*/ 	.byte	0x04, 0x2f
        /*0032*/ 	.short	(.L_52 - .L_51)
	.align		4
.L_51:
        /*0034*/ 	.word	index@(_ZN3cub18CUB_300001_SM_10006detail8for_each13static_kernelINS2_12policy_hub_t12policy_500_tEmN6thrust24THRUST_300001_SM_1000_NS8cuda_cub20__uninitialized_fill7functorINS7_10device_ptrIfEEfEEEEvT0_T1_)
        /*0038*/ 	.word	0x00000008


	//----- nvinfo : EIATTR_FRAME_SIZE
	.align		4
.L_52:
        /*003c*/ 	.byte	0x04, 0x11
        /*003e*/ 	.short	(.L_54 - .L_53)
	.align		4
.L_53:
        /*0040*/ 	.word	index@(_ZN3cub18CUB_300001_SM_10006detail8for_each13static_kernelINS2_12policy_hub_t12policy_500_tEmN6thrust24THRUST_300001_SM_1000_NS8cuda_cub20__uninitialized_fill7functorINS7_10device_ptrIfEEfEEEEvT0_T1_)
        /*0044*/ 	.word	0x00000000


	//----- nvinfo : EIATTR_REGCOUNT
	.align		4
.L_54:
        /*0048*/ 	.byte	0x04, 0x2f
        /*004a*/ 	.short	(.L_56 - .L_55)
	.align		4
.L_55:
        /*004c*/ 	.word	index@(_ZN3cub18CUB_300001_SM_10006detail6reduce28DeviceReduceSingleTileKernelINS2_10policy_hubIfjN4cuda3std3__44plusIfEEE10Policy1000EN6thrust24THRUST_300001_SM_1000_NS6detail15normal_iteratorINSD_10device_ptrIfEEEEPfjS9_ffNS7_10__identityEEEvT0_T1_T2_T3_T4_T6_)
        /*0050*/ 	.word	0x00000020


	//----- nvinfo : EIATTR_FRAME_SIZE
	.align		4
.L_56:
        /*0054*/ 	.byte	0x04, 0x11
        /*0056*/ 	.short	(.L_58 - .L_57)
	.align		4
.L_57:
        /*0058*/ 	.word	index@(_ZN3cub18CUB_300001_SM_10006detail6reduce28DeviceReduceSingleTileKernelINS2_10policy_hubIfjN4cuda3std3__44plusIfEEE10Policy1000EN6thrust24THRUST_300001_SM_1000_NS6detail15normal_iteratorINSD_10device_ptrIfEEEEPfjS9_ffNS7_10__identityEEEvT0_T1_T2_T3_T4_T6_)
        /*005c*/ 	.word	0x00000000


	//----- nvinfo : EIATTR_REGCOUNT
	.align		4
.L_58:
        /*0060*/ 	.byte	0x04, 0x2f
        /*0062*/ 	.short	(.L_60 - .L_59)
	.align		4
.L_59:
        /*0064*/ 	.word	index@(_ZN3cub18CUB_300001_SM_10006detail6reduce18DeviceReduceKernelINS2_10policy_hubIfjN4cuda3std3__44plusIfEEE10Policy1000EN6thrust24THRUST_300001_SM_1000_NS6detail15normal_iteratorINSD_10device_ptrIfEEEEjS9_fNS7_10__identityEEEvT0_PT3_T1_NS0_13GridEvenShareISN_EET2_T4_)
        /*0068*/ 	.word	0x00000020


	//----- nvinfo : EIATTR_FRAME_SIZE
	.align		4
.L_60:
        /*006c*/ 	.byte	0x04, 0x11
        /*006e*/ 	.short	(.L_62 - .L_61)
	.align		4
.L_61:
        /*0070*/ 	.word	index@(_ZN3cub18CUB_300001_SM_10006detail6reduce18DeviceReduceKernelINS2_10policy_hubIfjN4cuda3std3__44plusIfEEE10Policy1000EN6thrust24THRUST_300001_SM_1000_NS6detail15normal_iteratorINSD_10device_ptrIfEEEEjS9_fNS7_10__identityEEEvT0_PT3_T1_NS0_13GridEvenShareISN_EET2_T4_)
        /*0074*/ 	.word	0x00000000


	//----- nvinfo : EIATTR_REGCOUNT
	.align		4
.L_62:
        /*0078*/ 	.byte	0x04, 0x2f
        /*007a*/ 	.short	(.L_64 - .L_63)
	.align		4
.L_63:
        /*007c*/ 	.word	index@(_ZN3cub18CUB_300001_SM_10006detail6reduce28DeviceReduceSingleTileKernelINS2_10policy_hubIfjN4cuda3std3__44plusIfEEE10Policy1000EPfSC_iS9_ffNS7_10__identityEEEvT0_T1_T2_T3_T4_T6_)
        /*0080*/ 	.word	0x0000001e


	//----- nvinfo : EIATTR_FRAME_SIZE
	.align		4
.L_64:
        /*0084*/ 	.byte	0x04, 0x11
        /*0086*/ 	.short	(.L_66 - .L_65)
	.align		4
.L_65:
        /*0088*/ 	.word	index@(_ZN3cub18CUB_300001_SM_10006detail6reduce28DeviceReduceSingleTileKernelINS2_10policy_hubIfjN4cuda3std3__44plusIfEEE10Policy1000EPfSC_iS9_ffNS7_10__identityEEEvT0_T1_T2_T3_T4_T6_)
        /*008c*/ 	.word	0x00000000


	//----- nvinfo : EIATTR_REGCOUNT
	.align		4
.L_66:
        /*0090*/ 	.byte	0x04, 0x2f
        /*0092*/ 	.short	(.L_68 - .L_67)
	.align		4
.L_67:
        /*0094*/ 	.word	index@(_ZN3cub18CUB_300001_SM_10006detail6reduce28DeviceReduceSingleTileKernelINS2_10policy_hubIfyN4cuda3std3__44plusIfEEE10Policy1000EN6thrust24THRUST_300001_SM_1000_NS6detail15normal_iteratorINSD_10device_ptrIfEEEEPfyS9_ffNS7_10__identityEEEvT0_T1_T2_T3_T4_T6_)
        /*0098*/ 	.word	0x00000020


	//----- nvinfo : EIATTR_FRAME_SIZE
	.align		4
.L_68:
        /*009c*/ 	.byte	0x04, 0x11
        /*009e*/ 	.short	(.L_70 - .L_69)
	.align		4
.L_69:
        /*00a0*/ 	.word	index@(_ZN3cub18CUB_300001_SM_10006detail6reduce28DeviceReduceSingleTileKernelINS2_10policy_hubIfyN4cuda3std3__44plusIfEEE10Policy1000EN6thrust24THRUST_300001_SM_1000_NS6detail15normal_iteratorINSD_10device_ptrIfEEEEPfyS9_ffNS7_10__identityEEEvT0_T1_T2_T3_T4_T6_)
        /*00a4*/ 	.word	0x00000000


	//----- nvinfo : EIATTR_REGCOUNT
	.align		4
.L_70:
        /*00a8*/ 	.byte	0x04, 0x2f
        /*00aa*/ 	.short	(.L_72 - .L_71)
	.align		4
.L_71:
        /*00ac*/ 	.word	index@(_ZN3cub18CUB_300001_SM_10006detail6reduce18DeviceReduceKernelINS2_10policy_hubIfyN4cuda3std3__44plusIfEEE10Policy1000EN6thrust24THRUST_300001_SM_1000_NS6detail15normal_iteratorINSD_10device_ptrIfEEEEyS9_fNS7_10__identityEEEvT0_PT3_T1_NS0_13GridEvenShareISN_EET2_T4_)
        /*00b0*/ 	.word	0x0000001e


	//----- nvinfo : EIATTR_FRAME_SIZE
	.align		4
.L_72:
        /*00b4*/ 	.byte	0x04, 0x11
        /*00b6*/ 	.short	(.L_74 - .L_73)
	.align		4
.L_73:
        /*00b8*/ 	.word	index@(_ZN3cub18CUB_300001_SM_10006detail6reduce18DeviceReduceKernelINS2_10policy_hubIfyN4cuda3std3__44plusIfEEE10Policy1000EN6thrust24THRUST_300001_SM_1000_NS6detail15normal_iteratorINSD_10device_ptrIfEEEEyS9_fNS7_10__identityEEEvT0_PT3_T1_NS0_13GridEvenShareISN_EET2_T4_)
        /*00bc*/ 	.word	0x00000000


	//----- nvinfo : EIATTR_REGCOUNT
	.align		4
.L_74:
        /*00c0*/ 	.byte	0x04, 0x2f
        /*00c2*/ 	.short	(.L_76 - .L_75)
	.align		4
.L_75:
        /*00c4*/ 	.word	index@(_ZN3cub18CUB_300001_SM_10006detail6reduce28DeviceReduceSingleTileKernelINS2_10policy_hubIfyN4cuda3std3__44plusIfEEE10Policy1000EPfSC_iS9_ffNS7_10__identityEEEvT0_T1_T2_T3_T4_T6_)
        /*00c8*/ 	.word	0x0000001e


	//----- nvinfo : EIATTR_FRAME_SIZE
	.align		4
.L_76:
        /*00cc*/ 	.byte	0x04, 0x11
        /*00ce*/ 	.short	(.L_78 - .L_77)
	.align		4
.L_77:
        /*00d0*/ 	.word	index@(_ZN3cub18CUB_300001_SM_10006detail6reduce28DeviceReduceSingleTileKernelINS2_10policy_hubIfyN4cuda3std3__44plusIfEEE10Policy1000EPfSC_iS9_ffNS7_10__identityEEEvT0_T1_T2_T3_T4_T6_)
        /*00d4*/ 	.word	0x00000000


	//----- nvinfo : EIATTR_MIN_STACK_SIZE
	.align		4
.L_78:
        /*00d8*/ 	.byte	0x04, 0x12
        /*00da*/ 	.short	(.L_80 - .L_79)
	.align		4
.L_79:
        /*00dc*/ 	.word	index@(_ZN3cub18CUB_300001_SM_10006detail6reduce28DeviceReduceSingleTileKernelINS2_10policy_hubIfyN4cuda3std3__44plusIfEEE10Policy1000EPfSC_iS9_ffNS7_10__identityEEEvT0_T1_T2_T3_T4_T6_)
        /*00e0*/ 	.word	0x00000000


	//----- nvinfo : EIATTR_MIN_STACK_SIZE
	.align		4
.L_80:
        /*00e4*/ 	.byte	0x04, 0x12
        /*00e6*/ 	.short	(.L_82 - .L_81)
	.align		4
.L_81:
        /*00e8*/ 	.word	index@(_ZN3cub18CUB_300001_SM_10006detail6reduce18DeviceReduceKernelINS2_10policy_hubIfyN4cuda3std3__44plusIfEEE10Policy1000EN6thrust24THRUST_300001_SM_1000_NS6detail15normal_iteratorINSD_10device_ptrIfEEEEyS9_fNS7_10__identityEEEvT0_PT3_T1_NS0_13GridEvenShareISN_EET2_T4_)
        /*00ec*/ 	.word	0x00000000


	//----- nvinfo : EIATTR_MIN_STACK_SIZE
	.align		4
.L_82:
        /*00f0*/ 	.byte	0x04, 0x12
        /*00f2*/ 	.short	(.L_84 - .L_83)
	.align		4
.L_83:
        /*00f4*/ 	.word	index@(_ZN3cub18CUB_300001_SM_10006detail6reduce28DeviceReduceSingleTileKernelINS2_10policy_hubIfyN4cuda3std3__44plusIfEEE10Policy1000EN6thrust24THRUST_300001_SM_1000_NS6detail15normal_iteratorINSD_10device_ptrIfEEEEPfyS9_ffNS7_10__identityEEEvT0_T1_T2_T3_T4_T6_)
        /*00f8*/ 	.word	0x00000000


	//----- nvinfo : EIATTR_MIN_STACK_SIZE
	.align		4
.L_84:
        /*00fc*/ 	.byte	0x04, 0x12
        /*00fe*/ 	.short	(.L_86 - .L_85)
	.align		4
.L_85:
        /*0100*/ 	.word	index@(_ZN3cub18CUB_300001_SM_10006detail6reduce28DeviceReduceSingleTileKernelINS2_10policy_hubIfjN4cuda3std3__44plusIfEEE10Policy1000EPfSC_iS9_ffNS7_10__identityEEEvT0_T1_T2_T3_T4_T6_)
        /*0104*/ 	.word	0x00000000


	//----- nvinfo : EIATTR_MIN_STACK_SIZE
	.align		4
.L_86:
        /*0108*/ 	.byte	0x04, 0x12
        /*010a*/ 	.short	(.L_88 - .L_87)
	.align		4
.L_87:
        /*010c*/ 	.word	index@(_ZN3cub18CUB_300001_SM_10006detail6reduce18DeviceReduceKernelINS2_10policy_hubIfjN4cuda3std3__44plusIfEEE10Policy1000EN6thrust24THRUST_300001_SM_1000_NS6detail15normal_iteratorINSD_10device_ptrIfEEEEjS9_fNS7_10__identityEEEvT0_PT3_T1_NS0_13GridEvenShareISN_EET2_T4_)
        /*0110*/ 	.word	0x00000000


	//----- nvinfo : EIATTR_MIN_STACK_SIZE
	.align		4
.L_88:
        /*0114*/ 	.byte	0x04, 0x12
        /*0116*/ 	.short	(.L_90 - .L_89)
	.align		4
.L_89:
        /*0118*/ 	.word	index@(_ZN3cub18CUB_300001_SM_10006detail6reduce28DeviceReduceSingleTileKernelINS2_10policy_hubIfjN4cuda3std3__44plusIfEEE10Policy1000EN6thrust24THRUST_300001_SM_1000_NS6detail15normal_iteratorINSD_10device_ptrIfEEEEPfjS9_ffNS7_10__identityEEEvT0_T1_T2_T3_T4_T6_)
        /*011c*/ 	.word	0x00000000


	//----- nvinfo : EIATTR_MIN_STACK_SIZE
	.align		4
.L_90:
        /*0120*/ 	.byte	0x04, 0x12
        /*0122*/ 	.short	(.L_92 - .L_91)
	.align		4
.L_91:
        /*0124*/ 	.word	index@(_ZN3cub18CUB_300001_SM_10006detail8for_each13static_kernelINS2_12policy_hub_t12policy_500_tEmN6thrust24THRUST_300001_SM_1000_NS8cuda_cub20__uninitialized_fill7functorINS7_10device_ptrIfEEfEEEEvT0_T1_)
        /*0128*/ 	.word	0x00000000


	//----- nvinfo : EIATTR_MIN_STACK_SIZE
	.align		4
.L_92:
        /*012c*/ 	.byte	0x04, 0x12
        /*012e*/ 	.short	(.L_94 - .L_93)
	.align		4
.L_93:
        /*0130*/ 	.word	index@(_ZN3cub18CUB_300001_SM_10006detail11EmptyKernelIvEEvv)
        /*0134*/ 	.word	0x00000000


	//----- nvinfo : EIATTR_MIN_STACK_SIZE
	.align		4
.L_94:
        /*0138*/ 	.byte	0x04, 0x12
        /*013a*/ 	.short	(.L_96 - .L_95)
	.align		4
.L_95:
        /*013c*/ 	.word	index@(_Z11get_sum_gpuPfiS_)
        /*0140*/ 	.word	0x00000000
.L_96:


//--------------------- .nv.compat                --------------------------
	.section	.nv.compat,"",@"SHT_CUDA_COMPAT_INFO"
	.align	4
        /*0000*/ 	.byte	0x02, 0x09, 0x00, 0x00, 0x02, 0x02, 0x01, 0x00, 0x02, 0x05, 0x05, 0x00, 0x03, 0x07, 0x01, 0x01
        /*0010*/ 	.byte	0x02, 0x03, 0x00, 0x00, 0x02, 0x06, 0x01, 0x00, 0x04, 0x0b, 0x08, 0x00, 0x09, 0x00, 0x00, 0x00
        /*0020*/ 	.byte	0x00, 0x00, 0x00, 0x00


//--------------------- .nv.info._ZN3cub18CUB_300001_SM_10006detail6reduce28DeviceReduceSingleTileKernelINS2_10policy_hubIfyN4cuda3std3__44plusIfEEE10Policy1000EPfSC_iS9_ffNS7_10__identityEEEvT0_T1_T2_T3_T4_T6_ --------------------------
	.section	.nv.info._ZN3cub18CUB_300001_SM_10006detail6reduce28DeviceReduceSingleTileKernelINS2_10policy_hubIfyN4cuda3std3__44plusIfEEE10Policy1000EPfSC_iS9_ffNS7_10__identityEEEvT0_T1_T2_T3_T4_T6_,"",@"SHT_CUDA_INFO"
	.sectionflags	@""
	.align	4


	//----- nvinfo : EIATTR_CUDA_API_VERSION
	.align		4
        /*0000*/ 	.byte	0x04, 0x37
        /*0002*/ 	.short	(.L_98 - .L_97)
.L_97:
        /*0004*/ 	.word	0x00000082


	//----- nvinfo : EIATTR_KPARAM_INFO
	.align		4
.L_98:
        /*0008*/ 	.byte	0x04, 0x17
        /*000a*/ 	.short	(.L_100 - .L_99)
.L_99:
        /*000c*/ 	.word	0x00000000
        /*0010*/ 	.short	0x0005
        /*0012*/ 	.short	0x001c
        /*0014*/ 	.byte	0x00, 0xf0, 0x05, 0x00


	//----- nvinfo : EIATTR_KPARAM_INFO
	.align		4
.L_100:
        /*0018*/ 	.byte	0x04, 0x17
        /*001a*/ 	.short	(.L_102 - .L_101)
.L_101:
        /*001c*/ 	.word	0x00000000
        /*0020*/ 	.short	0x0004
        /*0022*/ 	.short	0x0018
        /*0024*/ 	.byte	0x00, 0xf0, 0x11, 0x00


	//----- nvinfo : EIATTR_KPARAM_INFO
	.align		4
.L_102:
        /*0028*/ 	.byte	0x04, 0x17
        /*002a*/ 	.short	(.L_104 - .L_103)
.L_103:
        /*002c*/ 	.word	0x00000000
        /*0030*/ 	.short	0x0003
        /*0032*/ 	.short	0x0014
        /*0034*/ 	.byte	0x00, 0xf0, 0x05, 0x00


	//----- nvinfo : EIATTR_KPARAM_INFO
	.align		4
.L_104:
        /*0038*/ 	.byte	0x04, 0x17
        /*003a*/ 	.short	(.L_106 - .L_105)
.L_105:
        /*003c*/ 	.word	0x00000000
        /*0040*/ 	.short	0x0002
        /*0042*/ 	.short	0x0010
        /*0044*/ 	.byte	0x00, 0xf0, 0x11, 0x00


	//----- nvinfo : EIATTR_KPARAM_INFO
	.align		4
.L_106:
        /*0048*/ 	.byte	0x04, 0x17
        /*004a*/ 	.short	(.L_108 - .L_107)
.L_107:
        /*004c*/ 	.word	0x00000000
        /*0050*/ 	.short	0x0001
        /*0052*/ 	.short	0x0008
        /*0054*/ 	.byte	0x00, 0xf5, 0x21, 0x00


	//----- nvinfo : EIATTR_KPARAM_INFO
	.align		4
.L_108:
        /*0058*/ 	.byte	0x04, 0x17
        /*005a*/ 	.short	(.L_110 - .L_109)
.L_109:
        /*005c*/ 	.word	0x00000000
        /*0060*/ 	.short	0x0000
        /*0062*/ 	.short	0x0000
        /*0064*/ 	.byte	0x00, 0xf5, 0x21, 0x00


	//----- nvinfo : EIATTR_SPARSE_MMA_MASK
	.align		4
.L_110:
        /*0068*/ 	.byte	0x03, 0x50
        /*006a*/ 	.short	0x0000


	//----- nvinfo : EIATTR_MAXREG_COUNT
	.align		4
        /*006c*/ 	.byte	0x03, 0x1b
        /*006e*/ 	.short	0x00ff


	//----- nvinfo : EIATTR_NUM_BARRIERS
	.align		4
        /*0070*/ 	.byte	0x02, 0x4c
        /*0072*/ 	.byte	0x01
	.zero		1


	//----- nvinfo : EIATTR_MERCURY_ISA_VERSION
	.align		4
        /*0074*/ 	.byte	0x03, 0x5f
        /*0076*/ 	.short	0x0101


	//----- nvinfo : EIATTR_COOP_GROUP_MASK_REGIDS
	.align		4
        /*0078*/ 	.byte	0x04, 0x29
        /*007a*/ 	.short	(.L_112 - .L_111)


	//   ....[0]....
.L_111:
        /*007c*/ 	.word	0xffffffff


	//   ....[1]....
        /*0080*/ 	.word	0xffffffff


	//   ....[2]....
        /*0084*/ 	.word	0xffffffff


	//   ....[3]....
        /*0088*/ 	.word	0xffffffff


	//   ....[4]....
        /*008c*/ 	.word	0xffffffff


	//   ....[5]....
        /*0090*/ 	.word	0xffffffff


	//   ....[6]....
        /*0094*/ 	.word	0xffffffff


	//   ....[7]....
        /*0098*/ 	.word	0xffffffff


	//   ....[8]....
        /*009c*/ 	.word	0xffffffff


	//   ....[9]....
        /*00a0*/ 	.word	0xffffffff


	//   ....[10]....
        /*00a4*/ 	.word	0xffffffff


	//   ....[11]....
        /*00a8*/ 	.word	0xffffffff


	//   ....[12]....
        /*00ac*/ 	.word	0xffffffff


	//   ....[13]....
        /*00b0*/ 	.word	0xffffffff


	//   ....[14]....
        /*00b4*/ 	.word	0xffffffff


	//   ....[15]....
        /*00b8*/ 	.word	0xffffffff


	//   ....[16]....
        /*00bc*/ 	.word	0xffffffff


	//   ....[17]....
        /*00c0*/ 	.word	0xffffffff


	//   ....[18]....
        /*00c4*/ 	.word	0xffffffff


	//   ....[19]....
        /*00c8*/ 	.word	0xffffffff


	//   ....[20]....
        /*00cc*/ 	.word	0xffffffff


	//   ....[21]....
        /*00d0*/ 	.word	0xffffffff


	//   ....[22]....
        /*00d4*/ 	.word	0xffffffff


	//   ....[23]....
        /*00d8*/ 	.word	0xffffffff


	//   ....[24]....
        /*00dc*/ 	.word	0xffffffff


	//   ....[25]....
        /*00e0*/ 	.word	0xffffffff


	//   ....[26]....
        /*00e4*/ 	.word	0xffffffff


	//   ....[27]....
        /*00e8*/ 	.word	0xffffffff


	//   ....[28]....
        /*00ec*/ 	.word	0xffffffff


	//   ....[29]....
        /*00f0*/ 	.word	0xffffffff


	//----- nvinfo : EIATTR_COOP_GROUP_INSTR_OFFSETS
	.align		4
.L_112:
        /*00f4*/ 	.byte	0x04, 0x28
        /*00f6*/ 	.short	(.L_114 - .L_113)


	//   ....[0]....
.L_113:
        /*00f8*/ 	.word	0x00000980


	//   ....[1]....
        /*00fc*/ 	.word	0x000009e0


	//   ....[2]....
        /*0100*/ 	.word	0x00000a50


	//   ....[3]....
        /*0104*/ 	.word	0x00000aa0


	//   ....[4]....
        /*0108*/ 	.word	0x00000ad0


	//   ....[5]....
        /*010c*/ 	.word	0x00000c90


	//   ....[6]....
        /*0110*/ 	.word	0x00000d20


	//   ....[7]....
        /*0114*/ 	.word	0x00000d60


	//   ....[8]....
        /*0118*/ 	.word	0x00000db0


	//   ....[9]....
        /*011c*/ 	.word	0x00000df0


	//   ....[10]....
        /*0120*/ 	.word	0x00001c00


	//   ....[11]....
        /*0124*/ 	.word	0x00001c80


	//   ....[12]....
        /*0128*/ 	.word	0x00001cd0


	//   ....[13]....
        /*012c*/ 	.word	0x00001d10


	//   ....[14]....
        /*0130*/ 	.word	0x00001d40


	//   ....[15]....
        /*0134*/ 	.word	0x00002700


	//   ....[16]....
        /*0138*/ 	.word	0x00002760


	//   ....[17]....
        /*013c*/ 	.word	0x000027d0


	//   ....[18]....
        /*0140*/ 	.word	0x00002820


	//   ....[19]....
        /*0144*/ 	.word	0x00002850


	//   ....[20]....
        /*0148*/ 	.word	0x00002a10


	//   ....[21]....
        /*014c*/ 	.word	0x00002a90


	//   ....[22]....
        /*0150*/ 	.word	0x00002ad0


	//   ....[23]....
        /*0154*/ 	.word	0x00002b10


	//   ....[24]....
        /*0158*/ 	.word	0x00002b70


	//   ....[25]....
        /*015c*/ 	.word	0x00003b00


	//   ....[26]....
        /*0160*/ 	.word	0x00003b80


	//   ....[27]....
        /*0164*/ 	.word	0x00003bd0


	//   ....[28]....
        /*0168*/ 	.word	0x00003c10


	//   ....[29]....
        /*016c*/ 	.word	0x00003c40


	//----- nvinfo : EIATTR_VRC_CTA_INIT_COUNT
	.align		4
.L_114:
        /*0170*/ 	.byte	0x02, 0x4a
	.zero		1
	.zero		1


	//----- nvinfo : EIATTR_EXIT_INSTR_OFFSETS
	.align		4
        /*0174*/ 	.byte	0x04, 0x1c
        /*0176*/ 	.short	(.L_116 - .L_115)


	//   ....[0]....
.L_115:
        /*0178*/ 	.word	0x00000080


	//   ....[1]....
        /*017c*/ 	.word	0x000000c0


	//   ....[2]....
        /*0180*/ 	.word	0x00003d90


	//   ....[3]....
        /*0184*/ 	.word	0x00003de0


	//----- nvinfo : EIATTR_MAX_THREADS
	.align		4
.L_116:
        /*0188*/ 	.byte	0x04, 0x05
        /*018a*/ 	.short	(.L_118 - .L_117)
.L_117:
        /*018c*/ 	.word	0x00000100
        /*0190*/ 	.word	0x00000001
        /*0194*/ 	.word	0x00000001


	//----- nvinfo : EIATTR_CRS_STACK_SIZE
	.align		4
.L_118:
        /*0198*/ 	.byte	0x04, 0x1e
        /*019a*/ 	.short	(.L_120 - .L_119)
.L_119:
        /*019c*/ 	.word	0x00000000


	//----- nvinfo : EIATTR_CBANK_PARAM_SIZE
	.align		4
.L_120:
        /*01a0*/ 	.byte	0x03, 0x19
        /*01a2*/ 	.short	0x001d


	//----- nvinfo : EIATTR_PARAM_CBANK
	.align		4
        /*01a4*/ 	.byte	0x04, 0x0a
        /*01a6*/ 	.short	(.L_122 - .L_121)
	.align		4
.L_121:
        /*01a8*/ 	.word	index@(.nv.constant0._ZN3cub18CUB_300001_SM_10006detail6reduce28DeviceReduceSingleTileKernelINS2_10policy_hubIfyN4cuda3std3__44plusIfEEE10Policy1000EPfSC_iS9_ffNS7_10__identityEEEvT0_T1_T2_T3_T4_T6_)
        /*01ac*/ 	.short	0x0380
        /*01ae*/ 	.short	0x001d


	//----- nvinfo : EIATTR_SW_WAR
	.align		4
.L_122:
        /*01b0*/ 	.byte	0x04, 0x36
        /*01b2*/ 	.short	(.L_124 - .L_123)
.L_123:
        /*01b4*/ 	.word	0x00000008
.L_124:


//--------------------- .nv.info._ZN3cub18CUB_300001_SM_10006detail6reduce18DeviceReduceKernelINS2_10policy_hubIfyN4cuda3std3__44plusIfEEE10Policy1000EN6thrust24THRUST_300001_SM_1000_NS6detail15normal_iteratorINSD_10device_ptrIfEEEEyS9_fNS7_10__identityEEEvT0_PT3_T1_NS0_13GridEvenShareISN_EET2_T4_ --------------------------
	.section	.nv.info._ZN3cub18CUB_300001_SM_10006detail6reduce18DeviceReduceKernelINS2_10policy_hubIfyN4cuda3std3__44plusIfEEE10Policy1000EN6thrust24THRUST_300001_SM_1000_NS6detail15normal_iteratorINSD_10device_ptrIfEEEEyS9_fNS7_10__identityEEEvT0_PT3_T1_NS0_13GridEvenShareISN_EET2_T4_,"",@"SHT_CUDA_INFO"
	.sectionflags	@""
	.align	4


	//----- nvinfo : EIATTR_CUDA_API_VERSION
	.align		4
        /*0000*/ 	.byte	0x04, 0x37
        /*0002*/ 	.short	(.L_126 - .L_125)
.L_125:
        /*0004*/ 	.word	0x00000082


	//----- nvinfo : EIATTR_KPARAM_INFO
	.align		4
.L_126:
        /*0008*/ 	.byte	0x04, 0x17
        /*000a*/ 	.short	(.L_128 - .L_127)
.L_127:
        /*000c*/ 	.word	0x00000000
        /*0010*/ 	.short	0x0005
        /*0012*/ 	.short	0x0061
        /*0014*/ 	.byte	0x00, 0xf0, 0x05, 0x00


	//----- nvinfo : EIATTR_KPARAM_INFO
	.align		4
.L_128:
        /*0018*/ 	.byte	0x04, 0x17
        /*001a*/ 	.short	(.L_130 - .L_129)
.L_129:
        /*001c*/ 	.word	0x00000000
        /*0020*/ 	.short	0x0004
        /*0022*/ 	.short	0x0060
        /*0024*/ 	.byte	0x00, 0xf0, 0x05, 0x00


	//----- nvinfo : EIATTR_KPARAM_INFO
	.align		4
.L_130:
        /*0028*/ 	.byte	0x04, 0x17
        /*002a*/ 	.short	(.L_132 - .L_131)
.L_131:
        /*002c*/ 	.word	0x00000000
        /*0030*/ 	.short	0x0003
        /*0032*/ 	.short	0x0018
        /*0034*/ 	.byte	0x00, 0xf0, 0x21, 0x01


	//----- nvinfo : EIATTR_KPARAM_INFO
	.align		4
.L_132:
        /*0038*/ 	.byte	0x04, 0x17
        /*003a*/ 	.short	(.L_134 - .L_133)
.L_133:
        /*003c*/ 	.word	0x00000000
        /*0040*/ 	.short	0x0002
        /*0042*/ 	.short	0x0010
        /*0044*/ 	.byte	0x00, 0xf0, 0x21, 0x00


	//----- nvinfo : EIATTR_KPARAM_INFO
	.align		4
.L_134:
        /*0048*/ 	.byte	0x04, 0x17
        /*004a*/ 	.short	(.L_136 - .L_135)
.L_135:
        /*004c*/ 	.word	0x00000000
        /*0050*/ 	.short	0x0001
        /*0052*/ 	.short	0x0008
        /*0054*/ 	.byte	0x00, 0xf5, 0x21, 0x00


	//----- nvinfo : EIATTR_KPARAM_INFO
	.align		4
.L_136:
        /*0058*/ 	.byte	0x04, 0x17
        /*005a*/ 	.short	(.L_138 - .L_137)
.L_137:
        /*005c*/ 	.word	0x00000000
        /*0060*/ 	.short	0x0000
        /*0062*/ 	.short	0x0000
        /*0064*/ 	.byte	0x00, 0xf0, 0x21, 0x00


	//----- nvinfo : EIATTR_SPARSE_MMA_MASK
	.align		4
.L_138:
        /*0068*/ 	.byte	0x03, 0x50
        /*006a*/ 	.short	0x0000


	//----- nvinfo : EIATTR_MAXREG_COUNT
	.align		4
        /*006c*/ 	.byte	0x03, 0x1b
        /*006e*/ 	.short	0x00ff


	//----- nvinfo : EIATTR_NUM_BARRIERS
	.align		4
        /*0070*/ 	.byte	0x02, 0x4c
        /*0072*/ 	.byte	0x01
	.zero		1


	//----- nvinfo : EIATTR_MERCURY_ISA_VERSION
	.align		4
        /*0074*/ 	.byte	0x03, 0x5f
        /*0076*/ 	.short	0x0101


	//----- nvinfo : EIATTR_COOP_GROUP_MASK_REGIDS
	.align		4
        /*0078*/ 	.byte	0x04, 0x29
        /*007a*/ 	.short	(.L_140 - .L_139)


	//   ....[0]....
.L_139:
        /*007c*/ 	.word	0xffffffff


	//   ....[1]....
        /*0080*/ 	.word	0xffffffff


	//   ....[2]....
        /*0084*/ 	.word	0xffffffff


	//   ....[3]....
        /*0088*/ 	.word	0xffffffff


	//   ....[4]....
        /*008c*/ 	.word	0xffffffff


	//   ....[5]....
        /*0090*/ 	.word	0xffffffff


	//   ....[6]....
        /*0094*/ 	.word	0xffffffff


	//   ....[7]....
        /*0098*/ 	.word	0xffffffff


	//   ....[8]....
        /*009c*/ 	.word	0xffffffff


	//   ....[9]....
        /*00a0*/ 	.word	0xffffffff


	//   ....[10]....
        /*00a4*/ 	.word	0xffffffff


	//   ....[11]....
        /*00a8*/ 	.word	0xffffffff


	//   ....[12]....
        /*00ac*/ 	.word	0xffffffff


	//   ....[13]....
        /*00b0*/ 	.word	0xffffffff


	//   ....[14]....
        /*00b4*/ 	.word	0xffffffff


	//----- nvinfo : EIATTR_COOP_GROUP_INSTR_OFFSETS
	.align		4
.L_140:
        /*00b8*/ 	.byte	0x04, 0x28
        /*00ba*/ 	.short	(.L_142 - .L_141)


	//   ....[0]....
.L_141:
        /*00bc*/ 	.word	0x000009c0


	//   ....[1]....
        /*00c0*/ 	.word	0x00000a20


	//   ....[2]....
        /*00c4*/ 	.word	0x00000a90


	//   ....[3]....
        /*00c8*/ 	.word	0x00000ae0


	//   ....[4]....
        /*00cc*/ 	.word	0x00000b10


	//   ....[5]....
        /*00d0*/ 	.word	0x00000cd0


	//   ....[6]....
        /*00d4*/ 	.word	0x00000d60


	//   ....[7]....
        /*00d8*/ 	.word	0x00000dd0


	//   ....[8]....
        /*00dc*/ 	.word	0x00000e20


	//   ....[9]....
        /*00e0*/ 	.word	0x00000e50


	//   ....[10]....
        /*00e4*/ 	.word	0x00002030


	//   ....[11]....
        /*00e8*/ 	.word	0x000020c0


	//   ....[12]....
        /*00ec*/ 	.word	0x00002110


	//   ....[13]....
        /*00f0*/ 	.word	0x00002150


	//   ....[14]....
        /*00f4*/ 	.word	0x00002180


	//----- nvinfo : EIATTR_VRC_CTA_INIT_COUNT
	.align		4
.L_142:
        /*00f8*/ 	.byte	0x02, 0x4a
	.zero		1
	.zero		1


	//----- nvinfo : EIATTR_EXIT_INSTR_OFFSETS
	.align		4
        /*00fc*/ 	.byte	0x04, 0x1c
        /*00fe*/ 	.short	(.L_144 - .L_143)


	//   ....[0]....
.L_143:
        /*0100*/ 	.word	0x000022d0


	//   ....[1]....
        /*0104*/ 	.word	0x00002330


	//----- nvinfo : EIATTR_MAX_THREADS
	.align		4
.L_144:
        /*0108*/ 	.byte	0x04, 0x05
        /*010a*/ 	.short	(.L_146 - .L_145)
.L_145:
        /*010c*/ 	.word	0x00000100
        /*0110*/ 	.word	0x00000001
        /*0114*/ 	.word	0x00000001


	//----- nvinfo : EIATTR_CRS_STACK_SIZE
	.align		4
.L_146:
        /*0118*/ 	.byte	0x04, 0x1e
        /*011a*/ 	.short	(.L_148 - .L_147)
.L_147:
        /*011c*/ 	.word	0x00000000


	//----- nvinfo : EIATTR_CBANK_PARAM_SIZE
	.align		4
.L_148:
        /*0120*/ 	.byte	0x03, 0x19
        /*0122*/ 	.short	0x0062


	//----- nvinfo : EIATTR_PARAM_CBANK
	.align		4
        /*0124*/ 	.byte	0x04, 0x0a
        /*0126*/ 	.short	(.L_150 - .L_149)
	.align		4
.L_149:
        /*0128*/ 	.word	index@(.nv.constant0._ZN3cub18CUB_300001_SM_10006detail6reduce18DeviceReduceKernelINS2_10policy_hubIfyN4cuda3std3__44plusIfEEE10Policy1000EN6thrust24THRUST_300001_SM_1000_NS6detail15normal_iteratorINSD_10device_ptrIfEEEEyS9_fNS7_10__identityEEEvT0_PT3_T1_NS0_13GridEvenShareISN_EET2_T4_)
        /*012c*/ 	.short	0x0380
        /*012e*/ 	.short	0x0062


	//----- nvinfo : EIATTR_SW_WAR
	.align		4
.L_150:
        /*0130*/ 	.byte	0x04, 0x36
        /*0132*/ 	.short	(.L_152 - .L_151)
.L_151:
        /*0134*/ 	.word	0x00000008
.L_152:


//--------------------- .nv.info._ZN3cub18CUB_300001_SM_10006detail6reduce28DeviceReduceSingleTileKernelINS2_10policy_hubIfyN4cuda3std3__44plusIfEEE10Policy1000EN6thrust24THRUST_300001_SM_1000_NS6detail15normal_iteratorINSD_10device_ptrIfEEEEPfyS9_ffNS7_10__identityEEEvT0_T1_T2_T3_T4_T6_ --------------------------
	.section	.nv.info._ZN3cub18CUB_300001_SM_10006detail6reduce28DeviceReduceSingleTileKernelINS2_10policy_hubIfyN4cuda3std3__44plusIfEEE10Policy1000EN6thrust24THRUST_300001_SM_1000_NS6detail15normal_iteratorINSD_10device_ptrIfEEEEPfyS9_ffNS7_10__identityEEEvT0_T1_T2_T3_T4_T6_,"",@"SHT_CUDA_INFO"
	.sectionflags	@""
	.align	4


	//----- nvinfo : EIATTR_CUDA_API_VERSION
	.align		4
        /*0000*/ 	.byte	0x04, 0x37
        /*0002*/ 	.short	(.L_154 - .L_153)
.L_153:
        /*0004*/ 	.word	0x00000082


	//----- nvinfo : EIATTR_KPARAM_INFO
	.align		4
.L_154:
        /*0008*/ 	.byte	0x04, 0x17
        /*000a*/ 	.short	(.L_156 - .L_155)
.L_155:
        /*000c*/ 	.word	0x00000000
        /*0010*/ 	.short	0x0005
        /*0012*/ 	.short	0x0020
        /*0014*/ 	.byte	0x00, 0xf0, 0x05, 0x00


	//----- nvinfo : EIATTR_KPARAM_INFO
	.align		4
.L_156:
        /*0018*/ 	.byte	0x04, 0x17
        /*001a*/ 	.short	(.L_158 - .L_157)
.L_157:
        /*001c*/ 	.word	0x00000000
        /*0020*/ 	.short	0x0004
        /*0022*/ 	.short	0x001c
        /*0024*/ 	.byte	0x00, 0xf0, 0x11, 0x00


	//----- nvinfo : EIATTR_KPARAM_INFO
	.align		4
.L_158:
        /*0028*/ 	.byte	0x04, 0x17
        /*002a*/ 	.short	(.L_160 - .L_159)
.L_159:
        /*002c*/ 	.word	0x00000000
        /*0030*/ 	.short	0x0003
        /*0032*/ 	.short	0x0018
        /*0034*/ 	.byte	0x00, 0xf0, 0x05, 0x00


	//----- nvinfo : EIATTR_KPARAM_INFO
	.align		4
.L_160:
        /*0038*/ 	.byte	0x04, 0x17
        /*003a*/ 	.short	(.L_162 - .L_161)
.L_161:
        /*003c*/ 	.word	0x00000000
        /*0040*/ 	.short	0x0002
        /*0042*/ 	.short	0x0010
        /*0044*/ 	.byte	0x00, 0xf0, 0x21, 0x00


	//----- nvinfo : EIATTR_KPARAM_INFO
	.align		4
.L_162:
        /*0048*/ 	.byte	0x04, 0x17
        /*004a*/ 	.short	(.L_164 - .L_163)
.L_163:
        /*004c*/ 	.word	0x00000000
        /*0050*/ 	.short	0x0001
        /*0052*/ 	.short	0x0008
        /*0054*/ 	.byte	0x00, 0xf5, 0x21, 0x00


	//----- nvinfo : EIATTR_KPARAM_INFO
	.align		4
.L_164:
        /*0058*/ 	.byte	0x04, 0x17
        /*005a*/ 	.short	(.L_166 - .L_165)
.L_165:
        /*005c*/ 	.word	0x00000000
        /*0060*/ 	.short	0x0000
        /*0062*/ 	.short	0x0000
        /*0064*/ 	.byte	0x00, 0xf0, 0x21, 0x00


	//----- nvinfo : EIATTR_SPARSE_MMA_MASK
	.align		4
.L_166:
        /*0068*/ 	.byte	0x03, 0x50
        /*006a*/ 	.short	0x0000


	//----- nvinfo : EIATTR_MAXREG_COUNT
	.align		4
        /*006c*/ 	.byte	0x03, 0x1b
        /*006e*/ 	.short	0x00ff


	//----- nvinfo : EIATTR_NUM_BARRIERS
	.align		4
        /*0070*/ 	.byte	0x02, 0x4c
        /*0072*/ 	.byte	0x01
	.zero		1


	//----- nvinfo : EIATTR_MERCURY_ISA_VERSION
	.align		4
        /*0074*/ 	.byte	0x03, 0x5f
        /*0076*/ 	.short	0x0101


	//----- nvinfo : EIATTR_COOP_GROUP_MASK_REGIDS
	.align		4
        /*0078*/ 	.byte	0x04, 0x29
        /*007a*/ 	.short	(.L_168 - .L_167)


	//   ....[0]....
.L_167:
        /*007c*/ 	.word	0xffffffff


	//   ....[1]....
        /*0080*/ 	.word	0xffffffff


	//   ....[2]....
        /*0084*/ 	.word	0xffffffff


	//   ....[3]....
        /*0088*/ 	.word	0xffffffff


	//   ....[4]....
        /*008c*/ 	.word	0xffffffff


	//   ....[5]....
        /*0090*/ 	.word	0xffffffff


	//   ....[6]....
        /*0094*/ 	.word	0xffffffff


	//   ....[7]....
        /*0098*/ 	.word	0xffffffff


	//   ....[8]....
        /*009c*/ 	.word	0xffffffff


	//   ....[9]....
        /*00a0*/ 	.word	0xffffffff


	//   ....[10]....
        /*00a4*/ 	.word	0xffffffff


	//   ....[11]....
        /*00a8*/ 	.word	0xffffffff


	//   ....[12]....
        /*00ac*/ 	.word	0xffffffff


	//   ....[13]....
        /*00b0*/ 	.word	0xffffffff


	//   ....[14]....
        /*00b4*/ 	.word	0xffffffff


	//----- nvinfo : EIATTR_COOP_GROUP_INSTR_OFFSETS
	.align		4
.L_168:
        /*00b8*/ 	.byte	0x04, 0x28
        /*00ba*/ 	.short	(.L_170 - .L_169)


	//   ....[0]....
.L_169:
        /*00bc*/ 	.word	0x00000930


	//   ....[1]....
        /*00c0*/ 	.word	0x00000990


	//   ....[2]....
        /*00c4*/ 	.word	0x00000a00


	//   ....[3]....
        /*00c8*/ 	.word	0x00000a50


	//   ....[4]....
        /*00cc*/ 	.word	0x00000a80


	//   ....[5]....
        /*00d0*/ 	.word	0x00000c40


	//   ....[6]....
        /*00d4*/ 	.word	0x00000cd0


	//   ....[7]....
        /*00d8*/ 	.word	0x00000d20


	//   ....[8]....
        /*00dc*/ 	.word	0x00000d60


	//   ....[9]....
        /*00e0*/ 	.word	0x00000da0


	//   ....[10]....
        /*00e4*/ 	.word	0x00001dc0


	//   ....[11]....
        /*00e8*/ 	.word	0x00001e40


	//   ....[12]....
        /*00ec*/ 	.word	0x00001e90


	//   ....[13]....
        /*00f0*/ 	.word	0x00001ed0


	//   ....[14]....
        /*00f4*/ 	.word	0x00001f00


	//----- nvinfo : EIATTR_VRC_CTA_INIT_COUNT
	.align		4
.L_170:
        /*00f8*/ 	.byte	0x02, 0x4a
	.zero		1
	.zero		1


	//----- nvinfo : EIATTR_EXIT_INSTR_OFFSETS
	.align		4
        /*00fc*/ 	.byte	0x04, 0x1c
        /*00fe*/ 	.short	(.L_172 - .L_171)


	//   ....[0]....
.L_171:
        /*0100*/ 	.word	0x000000a0


	//   ....[1]....
        /*0104*/ 	.word	0x000000e0


	//   ....[2]....
        /*0108*/ 	.word	0x00002040


	//   ....[3]....
        /*010c*/ 	.word	0x00002090


	//----- nvinfo : EIATTR_MAX_THREADS
	.align		4
.L_172:
        /*0110*/ 	.byte	0x04, 0x05
        /*0112*/ 	.short	(.L_174 - .L_173)
.L_173:
        /*0114*/ 	.word	0x00000100
        /*0118*/ 	.word	0x00000001
        /*011c*/ 	.word	0x00000001


	//----- nvinfo : EIATTR_CRS_STACK_SIZE
	.align		4
.L_174:
        /*0120*/ 	.byte	0x04, 0x1e
        /*0122*/ 	.short	(.L_176 - .L_175)
.L_175:
        /*0124*/ 	.word	0x00000000


	//----- nvinfo : EIATTR_CBANK_PARAM_SIZE
	.align		4
.L_176:
        /*0128*/ 	.byte	0x03, 0x19
        /*012a*/ 	.short	0x0021


	//----- nvinfo : EIATTR_PARAM_CBANK
	.align		4
        /*012c*/ 	.byte	0x04, 0x0a
        /*012e*/ 	.short	(.L_178 - .L_177)
	.align		4
.L_177:
        /*0130*/ 	.word	index@(.nv.constant0._ZN3cub18CUB_300001_SM_10006detail6reduce28DeviceReduceSingleTileKernelINS2_10policy_hubIfyN4cuda3std3__44plusIfEEE10Policy1000EN6thrust24THRUST_300001_SM_1000_NS6detail15normal_iteratorINSD_10device_ptrIfEEEEPfyS9_ffNS7_10__identityEEEvT0_T1_T2_T3_T4_T6_)
        /*0134*/ 	.short	0x0380
        /*0136*/ 	.short	0x0021


	//----- nvinfo : EIATTR_SW_WAR
	.align		4
.L_178:
        /*0138*/ 	.byte	0x04, 0x36
        /*013a*/ 	.short	(.L_180 - .L_179)
.L_179:
        /*013c*/ 	.word	0x00000008
.L_180:


//--------------------- .nv.info._ZN3cub18CUB_300001_SM_10006detail6reduce28DeviceReduceSingleTileKernelINS2_10policy_hubIfjN4cuda3std3__44plusIfEEE10Policy1000EPfSC_iS9_ffNS7_10__identityEEEvT0_T1_T2_T3_T4_T6_ --------------------------
	.section	.nv.info._ZN3cub18CUB_300001_SM_10006detail6reduce28DeviceReduceSingleTileKernelINS2_10policy_hubIfjN4cuda3std3__44plusIfEEE10Policy1000EPfSC_iS9_ffNS7_10__identityEEEvT0_T1_T2_T3_T4_T6_,"",@"SHT_CUDA_INFO"
	.sectionflags	@""
	.align	4


	//----- nvinfo : EIATTR_CUDA_API_VERSION
	.align		4
        /*0000*/ 	.byte	0x04, 0x37
        /*0002*/ 	.short	(.L_182 - .L_181)
.L_181:
        /*0004*/ 	.word	0x00000082


	//----- nvinfo : EIATTR_KPARAM_INFO
	.align		4
.L_182:
        /*0008*/ 	.byte	0x04, 0x17
        /*000a*/ 	.short	(.L_184 - .L_183)
.L_183:
        /*000c*/ 	.word	0x00000000
        /*0010*/ 	.short	0x0005
        /*0012*/ 	.short	0x001c
        /*0014*/ 	.byte	0x00, 0xf0, 0x05, 0x00


	//----- nvinfo : EIATTR_KPARAM_INFO
	.align		4
.L_184:
        /*0018*/ 	.byte	0x04, 0x17
        /*001a*/ 	.short	(.L_186 - .L_185)
.L_185:
        /*001c*/ 	.word	0x00000000
        /*0020*/ 	.short	0x0004
        /*0022*/ 	.short	0x0018
        /*0024*/ 	.byte	0x00, 0xf0, 0x11, 0x00


	//----- nvinfo : EIATTR_KPARAM_INFO
	.align		4
.L_186:
        /*0028*/ 	.byte	0x04, 0x17
        /*002a*/ 	.short	(.L_188 - .L_187)
.L_187:
        /*002c*/ 	.word	0x00000000
        /*0030*/ 	.short	0x0003
        /*0032*/ 	.short	0x0014
        /*0034*/ 	.byte	0x00, 0xf0, 0x05, 0x00


	//----- nvinfo : EIATTR_KPARAM_INFO
	.align		4
.L_188:
        /*0038*/ 	.byte	0x04, 0x17
        /*003a*/ 	.short	(.L_190 - .L_189)
.L_189:
        /*003c*/ 	.word	0x00000000
        /*0040*/ 	.short	0x0002
        /*0042*/ 	.short	0x0010
        /*0044*/ 	.byte	0x00, 0xf0, 0x11, 0x00


	//----- nvinfo : EIATTR_KPARAM_INFO
	.align		4
.L_190:
        /*0048*/ 	.byte	0x04, 0x17
        /*004a*/ 	.short	(.L_192 - .L_191)
.L_191:
        /*004c*/ 	.word	0x00000000
        /*0050*/ 	.short	0x0001
        /*0052*/ 	.short	0x0008
        /*0054*/ 	.byte	0x00, 0xf5, 0x21, 0x00


	//----- nvinfo : EIATTR_KPARAM_INFO
	.align		4
.L_192:
        /*0058*/ 	.byte	0x04, 0x17
        /*005a*/ 	.short	(.L_194 - .L_193)
.L_193:
        /*005c*/ 	.word	0x00000000
        /*0060*/ 	.short	0x0000
        /*0062*/ 	.short	0x0000
        /*0064*/ 	.byte	0x00, 0xf5, 0x21, 0x00


	//----- nvinfo : EIATTR_SPARSE_MMA_MASK
	.align		4
.L_194:
        /*0068*/ 	.byte	0x03, 0x50
        /*006a*/ 	.short	0x0000


	//----- nvinfo : EIATTR_MAXREG_COUNT
	.align		4
        /*006c*/ 	.byte	0x03, 0x1b
        /*006e*/ 	.short	0x0080


	//----- nvinfo : EIATTR_NUM_BARRIERS
	.align		4
        /*0070*/ 	.byte	0x02, 0x4c
        /*0072*/ 	.byte	0x01
	.zero		1


	//----- nvinfo : EIATTR_MERCURY_ISA_VERSION
	.align		4
        /*0074*/ 	.byte	0x03, 0x5f
        /*0076*/ 	.short	0x0101


	//----- nvinfo : EIATTR_UNUSED_LOAD_BYTE_OFFSET
	.align		4
        /*0078*/ 	.byte	0x04, 0x44
        /*007a*/ 	.short	(.L_196 - .L_195)


	//   ....[0]....
.L_195:
        /*007c*/ 	.word	0x00000b70
        /*0080*/ 	.word	0x0000fff0


	//   ....[1]....
        /*0084*/ 	.word	0x00000f80
        /*0088*/ 	.word	0x0000fff0


	//   ....[2]....
        /*008c*/ 	.word	0x00002010
        /*0090*/ 	.word	0x0000fff0


	//   ....[3]....
        /*0094*/ 	.word	0x00002bb0
        /*0098*/ 	.word	0x0000fff0


	//   ....[4]....
        /*009c*/ 	.word	0x00002fc0
        /*00a0*/ 	.word	0x0000fff0


	//   ....[5]....
        /*00a4*/ 	.word	0x00004140
        /*00a8*/ 	.word	0x0000fff0


	//----- nvinfo : EIATTR_COOP_GROUP_MASK_REGIDS
	.align		4
.L_196:
        /*00ac*/ 	.byte	0x04, 0x29
        /*00ae*/ 	.short	(.L_198 - .L_197)


	//   ....[0]....
.L_197:
        /*00b0*/ 	.word	0xffffffff


	//   ....[1]....
        /*00b4*/ 	.word	0xffffffff


	//   ....[2]....
        /*00b8*/ 	.word	0xffffffff


	//   ....[3]....
        /*00bc*/ 	.word	0xffffffff


	//   ....[4]....
        /*00c0*/ 	.word	0xffffffff


	//   ....[5]....
        /*00c4*/ 	.word	0xffffffff


	//   ....[6]....
        /*00c8*/ 	.word	0xffffffff


	//   ....[7]....
        /*00cc*/ 	.word	0xffffffff


	//   ....[8]....
        /*00d0*/ 	.word	0xffffffff


	//   ....[9]....
        /*00d4*/ 	.word	0xffffffff


	//   ....[10]....
        /*00d8*/ 	.word	0xffffffff


	//   ....[11]....
        /*00dc*/ 	.word	0xffffffff


	//   ....[12]....
        /*00e0*/ 	.word	0xffffffff


	//   ....[13]....
        /*00e4*/ 	.word	0xffffffff


	//   ....[14]....
        /*00e8*/ 	.word	0xffffffff


	//   ....[15]....
        /*00ec*/ 	.word	0xffffffff


	//   ....[16]....
        /*00f0*/ 	.word	0xffffffff


	//   ....[17]....
        /*00f4*/ 	.word	0xffffffff


	//   ....[18]....
        /*00f8*/ 	.word	0xffffffff


	//   ....[19]....
        /*00fc*/ 	.word	0xffffffff


	//   ....[20]....
        /*0100*/ 	.word	0xffffffff


	//   ....[21]....
        /*0104*/ 	.word	0xffffffff


	//   ....[22]....
        /*0108*/ 	.word	0xffffffff


	//   ....[23]....
        /*010c*/ 	.word	0xffffffff


	//   ....[24]....
        /*0110*/ 	.word	0xffffffff


	//   ....[25]....
        /*0114*/ 	.word	0xffffffff


	//   ....[26]....
        /*0118*/ 	.word	0xffffffff


	//   ....[27]....
        /*011c*/ 	.word	0xffffffff


	//   ....[28]....
        /*0120*/ 	.word	0xffffffff


	//   ....[29]....
        /*0124*/ 	.word	0xffffffff


	//----- nvinfo : EIATTR_COOP_GROUP_INSTR_OFFSETS
	.align		4
.L_198:
        /*0128*/ 	.byte	0x04, 0x28
        /*012a*/ 	.short	(.L_200 - .L_199)


	//   ....[0]....
.L_199:
        /*012c*/ 	.word	0x00000980


	//   ....[1]....
        /*0130*/ 	.word	0x000009e0


	//   ....[2]....
        /*0134*/ 	.word	0x00000a50


	//   ....[3]....
        /*0138*/ 	.word	0x00000aa0


	//   ....[4]....
        /*013c*/ 	.word	0x00000ad0


	//   ....[5]....
        /*0140*/ 	.word	0x00000d20


	//   ....[6]....
        /*0144*/ 	.word	0x00000db0


	//   ....[7]....
        /*0148*/ 	.word	0x00000df0


	//   ....[8]....
        /*014c*/ 	.word	0x00000e40


	//   ....[9]....
        /*0150*/ 	.word	0x00000e80


	//   ....[10]....
        /*0154*/ 	.word	0x00001e30


	//   ....[11]....
        /*0158*/ 	.word	0x00001eb0


	//   ....[12]....
        /*015c*/ 	.word	0x00001f00


	//   ....[13]....
        /*0160*/ 	.word	0x00001f40


	//   ....[14]....
        /*0164*/ 	.word	0x00001f70


	//   ....[15]....
        /*0168*/ 	.word	0x000029c0


	//   ....[16]....
        /*016c*/ 	.word	0x00002a20


	//   ....[17]....
        /*0170*/ 	.word	0x00002a90


	//   ....[18]....
        /*0174*/ 	.word	0x00002ae0


	//   ....[19]....
        /*0178*/ 	.word	0x00002b10


	//   ....[20]....
        /*017c*/ 	.word	0x00002d60


	//   ....[21]....
        /*0180*/ 	.word	0x00002de0


	//   ....[22]....
        /*0184*/ 	.word	0x00002e20


	//   ....[23]....
        /*0188*/ 	.word	0x00002e60


	//   ....[24]....
        /*018c*/ 	.word	0x00002ec0


	//   ....[25]....
        /*0190*/ 	.word	0x00003f60


	//   ....[26]....
        /*0194*/ 	.word	0x00003fe0


	//   ....[27]....
        /*0198*/ 	.word	0x00004030


	//   ....[28]....
        /*019c*/ 	.word	0x00004070


	//   ....[29]....
        /*01a0*/ 	.word	0x000040a0


	//----- nvinfo : EIATTR_VRC_CTA_INIT_COUNT
	.align		4
.L_200:
        /*01a4*/ 	.byte	0x02, 0x4a
	.zero		1
	.zero		1


	//----- nvinfo : EIATTR_EXIT_INSTR_OFFSETS
	.align		4
        /*01a8*/ 	.byte	0x04, 0x1c
        /*01aa*/ 	.short	(.L_202 - .L_201)


	//   ....[0]....
.L_201:
        /*01ac*/ 	.word	0x00000080


	//   ....[1]....
        /*01b0*/ 	.word	0x000000c0


	//   ....[2]....
        /*01b4*/ 	.word	0x00004280


	//   ....[3]....
        /*01b8*/ 	.word	0x000042d0


	//----- nvinfo : EIATTR_MAX_THREADS
	.align		4
.L_202:
        /*01bc*/ 	.byte	0x04, 0x05
        /*01be*/ 	.short	(.L_204 - .L_203)
.L_203:
        /*01c0*/ 	.word	0x00000200
        /*01c4*/ 	.word	0x00000001
        /*01c8*/ 	.word	0x00000001


	//----- nvinfo : EIATTR_CRS_STACK_SIZE
	.align		4
.L_204:
        /*01cc*/ 	.byte	0x04, 0x1e
        /*01ce*/ 	.short	(.L_206 - .L_205)
.L_205:
        /*01d0*/ 	.word	0x00000000


	//----- nvinfo : EIATTR_CBANK_PARAM_SIZE
	.align		4
.L_206:
        /*01d4*/ 	.byte	0x03, 0x19
        /*01d6*/ 	.short	0x001d


	//----- nvinfo : EIATTR_PARAM_CBANK
	.align		4
        /*01d8*/ 	.byte	0x04, 0x0a
        /*01da*/ 	.short	(.L_208 - .L_207)
	.align		4
.L_207:
        /*01dc*/ 	.word	index@(.nv.constant0._ZN3cub18CUB_300001_SM_10006detail6reduce28DeviceReduceSingleTileKernelINS2_10policy_hubIfjN4cuda3std3__44plusIfEEE10Policy1000EPfSC_iS9_ffNS7_10__identityEEEvT0_T1_T2_T3_T4_T6_)
        /*01e0*/ 	.short	0x0380
        /*01e2*/ 	.short	0x001d


	//----- nvinfo : EIATTR_SW_WAR
	.align		4
.L_208:
        /*01e4*/ 	.byte	0x04, 0x36
        /*01e6*/ 	.short	(.L_210 - .L_209)
.L_209:
        /*01e8*/ 	.word	0x00000008
.L_210:


//--------------------- .nv.info._ZN3cub18CUB_300001_SM_10006detail6reduce18DeviceReduceKernelINS2_10policy_hubIfjN4cuda3std3__44plusIfEEE10Policy1000EN6thrust24THRUST_300001_SM_1000_NS6detail15normal_iteratorINSD_10device_ptrIfEEEEjS9_fNS7_10__identityEEEvT0_PT3_T1_NS0_13GridEvenShareISN_EET2_T4_ --------------------------
	.section	.nv.info._ZN3cub18CUB_300001_SM_10006detail6reduce18DeviceReduceKernelINS2_10policy_hubIfjN4cuda3std3__44plusIfEEE10Policy1000EN6thrust24THRUST_300001_SM_1000_NS6detail15normal_iteratorINSD_10device_ptrIfEEEEjS9_fNS7_10__identityEEEvT0_PT3_T1_NS0_13GridEvenShareISN_EET2_T4_,"",@"SHT_CUDA_INFO"
	.sectionflags	@""
	.align	4


	//----- nvinfo : EIATTR_CUDA_API_VERSION
	.align		4
        /*0000*/ 	.byte	0x04, 0x37
        /*0002*/ 	.short	(.L_212 - .L_211)
.L_211:
        /*0004*/ 	.word	0x00000082


	//----- nvinfo : EIATTR_KPARAM_INFO
	.align		4
.L_212:
        /*0008*/ 	.byte	0x04, 0x17
        /*000a*/ 	.short	(.L_214 - .L_213)
.L_213:
        /*000c*/ 	.word	0x00000000
        /*0010*/ 	.short	0x0005
        /*0012*/ 	.short	0x003d
        /*0014*/ 	.byte	0x00, 0xf0, 0x05, 0x00


	//----- nvinfo : EIATTR_KPARAM_INFO
	.align		4
.L_214:
        /*0018*/ 	.byte	0x04, 0x17
        /*001a*/ 	.short	(.L_216 - .L_215)
.L_215:
        /*001c*/ 	.word	0x00000000
        /*0020*/ 	.short	0x0004
        /*0022*/ 	.short	0x003c
        /*0024*/ 	.byte	0x00, 0xf0, 0x05, 0x00


	//----- nvinfo : EIATTR_KPARAM_INFO
	.align		4
.L_216:
        /*0028*/ 	.byte	0x04, 0x17
        /*002a*/ 	.short	(.L_218 - .L_217)
.L_217:
        /*002c*/ 	.word	0x00000000
        /*0030*/ 	.short	0x0003
        /*0032*/ 	.short	0x0014
        /*0034*/ 	.byte	0x00, 0xf0, 0xa1, 0x00


	//----- nvinfo : EIATTR_KPARAM_INFO
	.align		4
.L_218:
        /*0038*/ 	.byte	0x04, 0x17
        /*003a*/ 	.short	(.L_220 - .L_219)
.L_219:
        /*003c*/ 	.word	0x00000000
        /*0040*/ 	.short	0x0002
        /*0042*/ 	.short	0x0010
        /*0044*/ 	.byte	0x00, 0xf0, 0x11, 0x00


	//----- nvinfo : EIATTR_KPARAM_INFO
	.align		4
.L_220:
        /*0048*/ 	.byte	0x04, 0x17
        /*004a*/ 	.short	(.L_222 - .L_221)
.L_221:
        /*004c*/ 	.word	0x00000000
        /*0050*/ 	.short	0x0001
        /*0052*/ 	.short	0x0008
        /*0054*/ 	.byte	0x00, 0xf5, 0x21, 0x00


	//----- nvinfo : EIATTR_KPARAM_INFO
	.align		4
.L_222:
        /*0058*/ 	.byte	0x04, 0x17
        /*005a*/ 	.short	(.L_224 - .L_223)
.L_223:
        /*005c*/ 	.word	0x00000000
        /*0060*/ 	.short	0x0000
        /*0062*/ 	.short	0x0000
        /*0064*/ 	.byte	0x00, 0xf0, 0x21, 0x00


	//----- nvinfo : EIATTR_SPARSE_MMA_MASK
	.align		4
.L_224:
        /*0068*/ 	.byte	0x03, 0x50
        /*006a*/ 	.short	0x0000


	//----- nvinfo : EIATTR_MAXREG_COUNT
	.align		4
        /*006c*/ 	.byte	0x03, 0x1b
        /*006e*/ 	.short	0x0080


	//----- nvinfo : EIATTR_NUM_BARRIERS
	.align		4
        /*0070*/ 	.byte	0x02, 0x4c
        /*0072*/ 	.byte	0x01
	.zero		1


	//----- nvinfo : EIATTR_MERCURY_ISA_VERSION
	.align		4
        /*0074*/ 	.byte	0x03, 0x5f
        /*0076*/ 	.short	0x0101


	//----- nvinfo : EIATTR_UNUSED_LOAD_BYTE_OFFSET
	.align		4
        /*0078*/ 	.byte	0x04, 0x44
        /*007a*/ 	.short	(.L_226 - .L_225)


	//   ....[0]....
.L_225:
        /*007c*/ 	.word	0x00000de0
        /*0080*/ 	.word	0x0000fff0


	//   ....[1]....
        /*0084*/ 	.word	0x000011f0
        /*0088*/ 	.word	0x0000fff0


	//   ....[2]....
        /*008c*/ 	.word	0x000026b0
        /*0090*/ 	.word	0x0000fff0


	//----- nvinfo : EIATTR_COOP_GROUP_MASK_REGIDS
	.align		4
.L_226:
        /*0094*/ 	.byte	0x04, 0x29
        /*0096*/ 	.short	(.L_228 - .L_227)


	//   ....[0]....
.L_227:
        /*0098*/ 	.word	0xffffffff


	//   ....[1]....
        /*009c*/ 	.word	0xffffffff


	//   ....[2]....
        /*00a0*/ 	.word	0xffffffff


	//   ....[3]....
        /*00a4*/ 	.word	0xffffffff


	//   ....[4]....
        /*00a8*/ 	.word	0xffffffff


	//   ....[5]....
        /*00ac*/ 	.word	0xffffffff


	//   ....[6]....
        /*00b0*/ 	.word	0xffffffff


	//   ....[7]....
        /*00b4*/ 	.word	0xffffffff


	//   ....[8]....
        /*00b8*/ 	.word	0xffffffff


	//   ....[9]....
        /*00bc*/ 	.word	0xffffffff


	//   ....[10]....
        /*00c0*/ 	.word	0xffffffff


	//   ....[11]....
        /*00c4*/ 	.word	0xffffffff


	//   ....[12]....
        /*00c8*/ 	.word	0xffffffff


	//   ....[13]....
        /*00cc*/ 	.word	0xffffffff


	//   ....[14]....
        /*00d0*/ 	.word	0xffffffff


	//----- nvinfo : EIATTR_COOP_GROUP_INSTR_OFFSETS
	.align		4
.L_228:
        /*00d4*/ 	.byte	0x04, 0x28
        /*00d6*/ 	.short	(.L_230 - .L_229)


	//   ....[0]....
.L_229:
        /*00d8*/ 	.word	0x00000bf0


	//   ....[1]....
        /*00dc*/ 	.word	0x00000c50


	//   ....[2]....
        /*00e0*/ 	.word	0x00000cc0


	//   ....[3]....
        /*00e4*/ 	.word	0x00000d10


	//   ....[4]....
        /*00e8*/ 	.word	0x00000d40


	//   ....[5]....
        /*00ec*/ 	.word	0x00000f90


	//   ....[6]....
        /*00f0*/ 	.word	0x00001020


	//   ....[7]....
        /*00f4*/ 	.word	0x00001070


	//   ....[8]....
        /*00f8*/ 	.word	0x000010b0


	//   ....[9]....
        /*00fc*/ 	.word	0x000010f0


	//   ....[10]....
        /*0100*/ 	.word	0x000024c0


	//   ....[11]....
        /*0104*/ 	.word	0x00002550


	//   ....[12]....
        /*0108*/ 	.word	0x000025a0


	//   ....[13]....
        /*010c*/ 	.word	0x000025e0


	//   ....[14]....
        /*0110*/ 	.word	0x00002610


	//----- nvinfo : EIATTR_VRC_CTA_INIT_COUNT
	.align		4
.L_230:
        /*0114*/ 	.byte	0x02, 0x4a
	.zero		1
	.zero		1


	//----- nvinfo : EIATTR_EXIT_INSTR_OFFSETS
	.align		4
        /*0118*/ 	.byte	0x04, 0x1c
        /*011a*/ 	.short	(.L_232 - .L_231)


	//   ....[0]....
.L_231:
        /*011c*/ 	.word	0x000027f0


	//   ....[1]....
        /*0120*/ 	.word	0x00002830


	//----- nvinfo : EIATTR_MAX_THREADS
	.align		4
.L_232:
        /*0124*/ 	.byte	0x04, 0x05
        /*0126*/ 	.short	(.L_234 - .L_233)
.L_233:
        /*0128*/ 	.word	0x00000200
        /*012c*/ 	.word	0x00000001
        /*0130*/ 	.word	0x00000001


	//----- nvinfo : EIATTR_CRS_STACK_SIZE
	.align		4
.L_234:
        /*0134*/ 	.byte	0x04, 0x1e
        /*0136*/ 	.short	(.L_236 - .L_235)
.L_235:
        /*0138*/ 	.word	0x00000000


	//----- nvinfo : EIATTR_CBANK_PARAM_SIZE
	.align		4
.L_236:
        /*013c*/ 	.byte	0x03, 0x19
        /*013e*/ 	.short	0x003e


	//----- nvinfo : EIATTR_PARAM_CBANK
	.align		4
        /*0140*/ 	.byte	0x04, 0x0a
        /*0142*/ 	.short	(.L_238 - .L_237)
	.align		4
.L_237:
        /*0144*/ 	.word	index@(.nv.constant0._ZN3cub18CUB_300001_SM_10006detail6reduce18DeviceReduceKernelINS2_10policy_hubIfjN4cuda3std3__44plusIfEEE10Policy1000EN6thrust24THRUST_300001_SM_1000_NS6detail15normal_iteratorINSD_10device_ptrIfEEEEjS9_fNS7_10__identityEEEvT0_PT3_T1_NS0_13GridEvenShareISN_EET2_T4_)
        /*0148*/ 	.short	0x0380
        /*014a*/ 	.short	0x003e


	//----- nvinfo : EIATTR_SW_WAR
	.align		4
.L_238:
        /*014c*/ 	.byte	0x04, 0x36
        /*014e*/ 	.short	(.L_240 - .L_239)
.L_239:
        /*0150*/ 	.word	0x00000008
.L_240:


//--------------------- .nv.info._ZN3cub18CUB_300001_SM_10006detail6reduce28DeviceReduceSingleTileKernelINS2_10policy_hubIfjN4cuda3std3__44plusIfEEE10Policy1000EN6thrust24THRUST_300001_SM_1000_NS6detail15normal_iteratorINSD_10device_ptrIfEEEEPfjS9_ffNS7_10__identityEEEvT0_T1_T2_T3_T4_T6_ --------------------------
	.section	.nv.info._ZN3cub18CUB_300001_SM_10006detail6reduce28DeviceReduceSingleTileKernelINS2_10policy_hubIfjN4cuda3std3__44plusIfEEE10Policy1000EN6thrust24THRUST_300001_SM_1000_NS6detail15normal_iteratorINSD_10device_ptrIfEEEEPfjS9_ffNS7_10__identityEEEvT0_T1_T2_T3_T4_T6_,"",@"SHT_CUDA_INFO"
	.sectionflags	@""
	.align	4


	//----- nvinfo : EIATTR_CUDA_API_VERSION
	.align		4
        /*0000*/ 	.byte	0x04, 0x37
        /*0002*/ 	.short	(.L_242 - .L_241)
.L_241:
        /*0004*/ 	.word	0x00000082


	//----- nvinfo : EIATTR_KPARAM_INFO
	.align		4
.L_242:
        /*0008*/ 	.byte	0x04, 0x17
        /*000a*/ 	.short	(.L_244 - .L_243)
.L_243:
        /*000c*/ 	.word	0x00000000
        /*0010*/ 	.short	0x0005
        /*0012*/ 	.short	0x001c
        /*0014*/ 	.byte	0x00, 0xf0, 0x05, 0x00


	//----- nvinfo : EIATTR_KPARAM_INFO
	.align		4
.L_244:
        /*0018*/ 	.byte	0x04, 0x17
        /*001a*/ 	.short	(.L_246 - .L_245)
.L_245:
        /*001c*/ 	.word	0x00000000
        /*0020*/ 	.short	0x0004
        /*0022*/ 	.short	0x0018
        /*0024*/ 	.byte	0x00, 0xf0, 0x11, 0x00


	//----- nvinfo : EIATTR_KPARAM_INFO
	.align		4
.L_246:
        /*0028*/ 	.byte	0x04, 0x17
        /*002a*/ 	.short	(.L_248 - .L_247)
.L_247:
        /*002c*/ 	.word	0x00000000
        /*0030*/ 	.short	0x0003
        /*0032*/ 	.short	0x0014
        /*0034*/ 	.byte	0x00, 0xf0, 0x05, 0x00


	//----- nvinfo : EIATTR_KPARAM_INFO
	.align		4
.L_248:
        /*0038*/ 	.byte	0x04, 0x17
        /*003a*/ 	.short	(.L_250 - .L_249)
.L_249:
        /*003c*/ 	.word	0x00000000
        /*0040*/ 	.short	0x0002
        /*0042*/ 	.short	0x0010
        /*0044*/ 	.byte	0x00, 0xf0, 0x11, 0x00


	//----- nvinfo : EIATTR_KPARAM_INFO
	.align		4
.L_250:
        /*0048*/ 	.byte	0x04, 0x17
        /*004a*/ 	.short	(.L_252 - .L_251)
.L_251:
        /*004c*/ 	.word	0x00000000
        /*0050*/ 	.short	0x0001
        /*0052*/ 	.short	0x0008
        /*0054*/ 	.byte	0x00, 0xf5, 0x21, 0x00


	//----- nvinfo : EIATTR_KPARAM_INFO
	.align		4
.L_252:
        /*0058*/ 	.byte	0x04, 0x17
        /*005a*/ 	.short	(.L_254 - .L_253)
.L_253:
        /*005c*/ 	.word	0x00000000
        /*0060*/ 	.short	0x0000
        /*0062*/ 	.short	0x0000
        /*0064*/ 	.byte	0x00, 0xf0, 0x21, 0x00


	//----- nvinfo : EIATTR_SPARSE_MMA_MASK
	.align		4
.L_254:
        /*0068*/ 	.byte	0x03, 0x50
        /*006a*/ 	.short	0x0000


	//----- nvinfo : EIATTR_MAXREG_COUNT
	.align		4
        /*006c*/ 	.byte	0x03, 0x1b
        /*006e*/ 	.short	0x0080


	//----- nvinfo : EIATTR_NUM_BARRIERS
	.align		4
        /*0070*/ 	.byte	0x02, 0x4c
        /*0072*/ 	.byte	0x01
	.zero		1


	//----- nvinfo : EIATTR_MERCURY_ISA_VERSION
	.align		4
        /*0074*/ 	.byte	0x03, 0x5f
        /*0076*/ 	.short	0x0101


	//----- nvinfo : EIATTR_UNUSED_LOAD_BYTE_OFFSET
	.align		4
        /*0078*/ 	.byte	0x04, 0x44
        /*007a*/ 	.short	(.L_256 - .L_255)


	//   ....[0]....
.L_255:
        /*007c*/ 	.word	0x00000b00
        /*0080*/ 	.word	0x0000fff0


	//   ....[1]....
        /*0084*/ 	.word	0x00000f10
        /*0088*/ 	.word	0x0000fff0


	//   ....[2]....
        /*008c*/ 	.word	0x00002270
        /*0090*/ 	.word	0x0000fff0


	//----- nvinfo : EIATTR_COOP_GROUP_MASK_REGIDS
	.align		4
.L_256:
        /*0094*/ 	.byte	0x04, 0x29
        /*0096*/ 	.short	(.L_258 - .L_257)


	//   ....[0]....
.L_257:
        /*0098*/ 	.word	0xffffffff


	//   ....[1]....
        /*009c*/ 	.word	0xffffffff


	//   ....[2]....
        /*00a0*/ 	.word	0xffffffff


	//   ....[3]....
        /*00a4*/ 	.word	0xffffffff


	//   ....[4]....
        /*00a8*/ 	.word	0xffffffff


	//   ....[5]....
        /*00ac*/ 	.word	0xffffffff


	//   ....[6]....
        /*00b0*/ 	.word	0xffffffff


	//   ....[7]....
        /*00b4*/ 	.word	0xffffffff


	//   ....[8]....
        /*00b8*/ 	.word	0xffffffff


	//   ....[9]....
        /*00bc*/ 	.word	0xffffffff


	//   ....[10]....
        /*00c0*/ 	.word	0xffffffff


	//   ....[11]....
        /*00c4*/ 	.word	0xffffffff


	//   ....[12]....
        /*00c8*/ 	.word	0xffffffff


	//   ....[13]....
        /*00cc*/ 	.word	0xffffffff


	//   ....[14]....
        /*00d0*/ 	.word	0xffffffff


	//----- nvinfo : EIATTR_COOP_GROUP_INSTR_OFFSETS
	.align		4
.L_258:
        /*00d4*/ 	.byte	0x04, 0x28
        /*00d6*/ 	.short	(.L_260 - .L_259)


	//   ....[0]....
.L_259:
        /*00d8*/ 	.word	0x00000910


	//   ....[1]....
        /*00dc*/ 	.word	0x00000970


	//   ....[2]....
        /*00e0*/ 	.word	0x000009e0


	//   ....[3]....
        /*00e4*/ 	.word	0x00000a30


	//   ....[4]....
        /*00e8*/ 	.word	0x00000a60


	//   ....[5]....
        /*00ec*/ 	.word	0x00000cb0


	//   ....[6]....
        /*00f0*/ 	.word	0x00000d40


	//   ....[7]....
        /*00f4*/ 	.word	0x00000d80


	//   ....[8]....
        /*00f8*/ 	.word	0x00000dd0


	//   ....[9]....
        /*00fc*/ 	.word	0x00000e10


	//   ....[10]....
        /*0100*/ 	.word	0x00002090


	//   ....[11]....
        /*0104*/ 	.word	0x00002110


	//   ....[12]....
        /*0108*/ 	.word	0x00002160


	//   ....[13]....
        /*010c*/ 	.word	0x000021a0


	//   ....[14]....
        /*0110*/ 	.word	0x000021d0


	//----- nvinfo : EIATTR_VRC_CTA_INIT_COUNT
	.align		4
.L_260:
        /*0114*/ 	.byte	0x02, 0x4a
	.zero		1
	.zero		1


	//----- nvinfo : EIATTR_EXIT_INSTR_OFFSETS
	.align		4
        /*0118*/ 	.byte	0x04, 0x1c
        /*011a*/ 	.short	(.L_262 - .L_261)


	//   ....[0]....
.L_261:
        /*011c*/ 	.word	0x00000080


	//   ....[1]....
        /*0120*/ 	.word	0x000000c0


	//   ....[2]....
        /*0124*/ 	.word	0x000023b0


	//   ....[3]....
        /*0128*/ 	.word	0x00002400


	//----- nvinfo : EIATTR_MAX_THREADS
	.align		4
.L_262:
        /*012c*/ 	.byte	0x04, 0x05
        /*012e*/ 	.short	(.L_264 - .L_263)
.L_263:
        /*0130*/ 	.word	0x00000200
        /*0134*/ 	.word	0x00000001
        /*0138*/ 	.word	0x00000001


	//----- nvinfo : EIATTR_CRS_STACK_SIZE
	.align		4
.L_264:
        /*013c*/ 	.byte	0x04, 0x1e
        /*013e*/ 	.short	(.L_266 - .L_265)
.L_265:
        /*0140*/ 	.word	0x00000000


	//----- nvinfo : EIATTR_CBANK_PARAM_SIZE
	.align		4
.L_266:
        /*0144*/ 	.byte	0x03, 0x19
        /*0146*/ 	.short	0x001d


	//----- nvinfo : EIATTR_PARAM_CBANK
	.align		4
        /*0148*/ 	.byte	0x04, 0x0a
        /*014a*/ 	.short	(.L_268 - .L_267)
	.align		4
.L_267:
        /*014c*/ 	.word	index@(.nv.constant0._ZN3cub18CUB_300001_SM_10006detail6reduce28DeviceReduceSingleTileKernelINS2_10policy_hubIfjN4cuda3std3__44plusIfEEE10Policy1000EN6thrust24THRUST_300001_SM_1000_NS6detail15normal_iteratorINSD_10device_ptrIfEEEEPfjS9_ffNS7_10__identityEEEvT0_T1_T2_T3_T4_T6_)
        /*0150*/ 	.short	0x0380
        /*0152*/ 	.short	0x001d


	//----- nvinfo : EIATTR_SW_WAR
	.align		4
.L_268:
        /*0154*/ 	.byte	0x04, 0x36
        /*0156*/ 	.short	(.L_270 - .L_269)
.L_269:
        /*0158*/ 	.word	0x00000008
.L_270:


//--------------------- .nv.info._ZN3cub18CUB_300001_SM_10006detail8for_each13static_kernelINS2_12policy_hub_t12policy_500_tEmN6thrust24THRUST_300001_SM_1000_NS8cuda_cub20__uninitialized_fill7functorINS7_10device_ptrIfEEfEEEEvT0_T1_ --------------------------
	.section	.nv.info._ZN3cub18CUB_300001_SM_10006detail8for_each13static_kernelINS2_12policy_hub_t12policy_500_tEmN6thrust24THRUST_300001_SM_1000_NS8cuda_cub20__uninitialized_fill7functorINS7_10device_ptrIfEEfEEEEvT0_T1_,"",@"SHT_CUDA_INFO"
	.sectionflags	@""
	.align	4


	//----- nvinfo : EIATTR_CUDA_API_VERSION
	.align		4
        /*0000*/ 	.byte	0x04, 0x37
        /*0002*/ 	.short	(.L_272 - .L_271)
.L_271:
        /*0004*/ 	.word	0x00000082


	//----- nvinfo : EIATTR_KPARAM_INFO
	.align		4
.L_272:
        /*0008*/ 	.byte	0x04, 0x17
        /*000a*/ 	.short	(.L_274 - .L_273)
.L_273:
        /*000c*/ 	.word	0x00000000
        /*0010*/ 	.short	0x0001
        /*0012*/ 	.short	0x0008
        /*0014*/ 	.byte	0x00, 0xf0, 0x41, 0x00


	//----- nvinfo : EIATTR_KPARAM_INFO
	.align		4
.L_274:
        /*0018*/ 	.byte	0x04, 0x17
        /*001a*/ 	.short	(.L_276 - .L_275)
.L_275:
        /*001c*/ 	.word	0x00000000
        /*0020*/ 	.short	0x0000
        /*0022*/ 	.short	0x0000
        /*0024*/ 	.byte	0x00, 0xf0, 0x21, 0x00


	//----- nvinfo : EIATTR_SPARSE_MMA_MASK
	.align		4
.L_276:
        /*0028*/ 	.byte	0x03, 0x50
        /*002a*/ 	.short	0x0000


	//----- nvinfo : EIATTR_MAXREG_COUNT
	.align		4
        /*002c*/ 	.byte	0x03, 0x1b
        /*002e*/ 	.short	0x00ff


	//----- nvinfo : EIATTR_MERCURY_ISA_VERSION
	.align		4
        /*0030*/ 	.byte	0x03, 0x5f
        /*0032*/ 	.short	0x0101


	//----- nvinfo : EIATTR_VRC_CTA_INIT_COUNT
	.align		4
        /*0034*/ 	.byte	0x02, 0x4a
	.zero		1
	.zero		1


	//----- nvinfo : EIATTR_EXIT_INSTR_OFFSETS
	.align		4
        /*0038*/ 	.byte	0x04, 0x1c
        /*003a*/ 	.short	(.L_278 - .L_277)


	//   ....[0]....
.L_277:
        /*003c*/ 	.word	0x00000130


	//   ....[1]....
        /*0040*/ 	.word	0x00000230


	//   ....[2]....
        /*0044*/ 	.word	0x00000260


	//----- nvinfo : EIATTR_MAX_THREADS
	.align		4
.L_278:
        /*0048*/ 	.byte	0x04, 0x05
        /*004a*/ 	.short	(.L_280 - .L_279)
.L_279:
        /*004c*/ 	.word	0x00000100
        /*0050*/ 	.word	0x00000001
        /*0054*/ 	.word	0x00000001


	//----- nvinfo : EIATTR_CBANK_PARAM_SIZE
	.align		4
.L_280:
        /*0058*/ 	.byte	0x03, 0x19
        /*005a*/ 	.short	0x0018


	//----- nvinfo : EIATTR_PARAM_CBANK
	.align		4
        /*005c*/ 	.byte	0x04, 0x0a
        /*005e*/ 	.short	(.L_282 - .L_281)
	.align		4
.L_281:
        /*0060*/ 	.word	index@(.nv.constant0._ZN3cub18CUB_300001_SM_10006detail8for_each13static_kernelINS2_12policy_hub_t12policy_500_tEmN6thrust24THRUST_300001_SM_1000_NS8cuda_cub20__uninitialized_fill7functorINS7_10device_ptrIfEEfEEEEvT0_T1_)
        /*0064*/ 	.short	0x0380
        /*0066*/ 	.short	0x0018


	//----- nvinfo : EIATTR_SW_WAR
	.align		4
.L_282:
        /*0068*/ 	.byte	0x04, 0x36
        /*006a*/ 	.short	(.L_284 - .L_283)
.L_283:
        /*006c*/ 	.word	0x00000008
.L_284:


//--------------------- .nv.info._ZN3cub18CUB_300001_SM_10006detail11EmptyKernelIvEEvv --------------------------
	.section	.nv.info._ZN3cub18CUB_300001_SM_10006detail11EmptyKernelIvEEvv,"",@"SHT_CUDA_INFO"
	.sectionflags	@""
	.align	4


	//----- nvinfo : EIATTR_CUDA_API_VERSION
	.align		4
        /*0000*/ 	.byte	0x04, 0x37
        /*0002*/ 	.short	(.L_286 - .L_285)
.L_285:
        /*0004*/ 	.word	0x00000082


	//----- nvinfo : EIATTR_SPARSE_MMA_MASK
	.align		4
.L_286:
        /*0008*/ 	.byte	0x03, 0x50
        /*000a*/ 	.short	0x0000


	//----- nvinfo : EIATTR_MAXREG_COUNT
	.align		4
        /*000c*/ 	.byte	0x03, 0x1b
        /*000e*/ 	.short	0x00ff


	//----- nvinfo : EIATTR_MERCURY_ISA_VERSION
	.align		4
        /*0010*/ 	.byte	0x03, 0x5f
        /*0012*/ 	.short	0x0101


	//----- nvinfo : EIATTR_VRC_CTA_INIT_COUNT
	.align		4
        /*0014*/ 	.byte	0x02, 0x4a
	.zero		1
	.zero		1


	//----- nvinfo : EIATTR_EXIT_INSTR_OFFSETS
	.align		4
        /*0018*/ 	.byte	0x04, 0x1c
        /*001a*/ 	.short	(.L_288 - .L_287)


	//   ....[0]....
.L_287:
        /*001c*/ 	.word	0x00000010


	//----- nvinfo : EIATTR_SW_WAR
	.align		4
.L_288:
        /*0020*/ 	.byte	0x04, 0x36
        /*0022*/ 	.short	(.L_290 - .L_289)
.L_289:
        /*0024*/ 	.word	0x00000008
.L_290:


//--------------------- .nv.info._Z11get_sum_gpuPfiS_ --------------------------
	.section	.nv.info._Z11get_sum_gpuPfiS_,"",@"SHT_CUDA_INFO"
	.sectionflags	@""
	.align	4


	//----- nvinfo : EIATTR_CUDA_API_VERSION
	.align		4
        /*0000*/ 	.byte	0x04, 0x37
        /*0002*/ 	.short	(.L_292 - .L_291)
.L_291:
        /*0004*/ 	.word	0x00000082


	//----- nvinfo : EIATTR_KPARAM_INFO
	.align		4
.L_292:
        /*0008*/ 	.byte	0x04, 0x17
        /*000a*/ 	.short	(.L_294 - .L_293)
.L_293:
        /*000c*/ 	.word	0x00000000
        /*0010*/ 	.short	0x0002
        /*0012*/ 	.short	0x0010
        /*0014*/ 	.byte	0x00, 0xf5, 0x21, 0x00


	//----- nvinfo : EIATTR_KPARAM_INFO
	.align		4
.L_294:
        /*0018*/ 	.byte	0x04, 0x17
        /*001a*/ 	.short	(.L_296 - .L_295)
.L_295:
        /*001c*/ 	.word	0x00000000
        /*0020*/ 	.short	0x0001
        /*0022*/ 	.short	0x0008
        /*0024*/ 	.byte	0x00, 0xf0, 0x11, 0x00


	//----- nvinfo : EIATTR_KPARAM_INFO
	.align		4
.L_296:
        /*0028*/ 	.byte	0x04, 0x17
        /*002a*/ 	.short	(.L_298 - .L_297)
.L_297:
        /*002c*/ 	.word	0x00000000
        /*0030*/ 	.short	0x0000
        /*0032*/ 	.short	0x0000
        /*0034*/ 	.byte	0x00, 0xf5, 0x21, 0x00


	//----- nvinfo : EIATTR_SPARSE_MMA_MASK
	.align		4
.L_298:
        /*0038*/ 	.byte	0x03, 0x50
        /*003a*/ 	.short	0x0000


	//----- nvinfo : EIATTR_MAXREG_COUNT
	.align		4
        /*003c*/ 	.byte	0x03, 0x1b
        /*003e*/ 	.short	0x00ff


	//----- nvinfo : EIATTR_NUM_BARRIERS
	.align		4
        /*0040*/ 	.byte	0x02, 0x4c
        /*0042*/ 	.byte	0x01
	.zero		1


	//----- nvinfo : EIATTR_MERCURY_ISA_VERSION
	.align		4
        /*0044*/ 	.byte	0x03, 0x5f
        /*0046*/ 	.short	0x0101


	//----- nvinfo : EIATTR_VRC_CTA_INIT_COUNT
	.align		4
        /*0048*/ 	.byte	0x02, 0x4a
	.zero		1
	.zero		1


	//----- nvinfo : EIATTR_EXIT_INSTR_OFFSETS
	.align		4
        /*004c*/ 	.byte	0x04, 0x1c
        /*004e*/ 	.short	(.L_300 - .L_299)


	//   ....[0]....
.L_299:
        /*0050*/ 	.word	0x00000150


	//   ....[1]....
        /*0054*/ 	.word	0x000006d0


	//----- nvinfo : EIATTR_CRS_STACK_SIZE
	.align		4
.L_300:
        /*0058*/ 	.byte	0x04, 0x1e
        /*005a*/ 	.short	(.L_302 - .L_301)
.L_301:
        /*005c*/ 	.word	0x00000000


	//----- nvinfo : EIATTR_CBANK_PARAM_SIZE
	.align		4
.L_302:
        /*0060*/ 	.byte	0x03, 0x19
        /*0062*/ 	.short	0x0018


	//----- nvinfo : EIATTR_PARAM_CBANK
	.align		4
        /*0064*/ 	.byte	0x04, 0x0a
        /*0066*/ 	.short	(.L_304 - .L_303)
	.align		4
.L_303:
        /*0068*/ 	.word	index@(.nv.constant0._Z11get_sum_gpuPfiS_)
        /*006c*/ 	.short	0x0380
        /*006e*/ 	.short	0x0018


	//----- nvinfo : EIATTR_SW_WAR
	.align		4
.L_304:
        /*0070*/ 	.byte	0x04, 0x36
        /*0072*/ 	.short	(.L_306 - .L_305)
.L_305:
        /*0074*/ 	.word	0x00000008
.L_306:


//--------------------- .nv.callgraph             --------------------------
	.section	.nv.callgraph,"",@"SHT_CUDA_CALLGRAPH"
	.align	4
	.sectionentsize	8
	.align		4
        /*0000*/ 	.word	0x00000000
	.align		4
        /*0004*/ 	.word	0xffffffff
	.align		4
        /*0008*/ 	.word	0x00000000
	.align		4
        /*000c*/ 	.word	0xfffffffe
	.align		4
        /*0010*/ 	.word	0x00000000
	.align		4
        /*0014*/ 	.word	0xfffffffd
	.align		4
        /*0018*/ 	.word	0x00000000
	.align		4
        /*001c*/ 	.word	0xfffffffc


//--------------------- .nv.constant4             --------------------------
	.section	.nv.constant4,"a",@progbits
	.align	8
	.align		8
.nv.constant4:
        /*0000*/ 	.dword	_ZN34_INTERNAL_ab90681f_4_k_cu_188477c64cuda3std3__45__cpo5beginE
	.align		8
        /*0008*/ 	.dword	_ZN34_INTERNAL_ab90681f_4_k_cu_188477c64cuda3std3__45__cpo3endE
	.align		8
        /*0010*/ 	.dword	_ZN34_INTERNAL_ab90681f_4_k_cu_188477c64cuda3std3__45__cpo6cbeginE
	.align		8
        /*0018*/ 	.dword	_ZN34_INTERNAL_ab90681f_4_k_cu_188477c64cuda3std3__45__cpo4cendE
	.align		8
        /*0020*/ 	.dword	_ZN34_INTERNAL_ab90681f_4_k_cu_188477c64cuda3std3__45__cpo6rbeginE
	.align		8
        /*0028*/ 	.dword	_ZN34_INTERNAL_ab90681f_4_k_cu_188477c64cuda3std3__45__cpo4rendE
	.align		8
        /*0030*/ 	.dword	_ZN34_INTERNAL_ab90681f_4_k_cu_188477c64cuda3std3__45__cpo7crbeginE
	.align		8
        /*0038*/ 	.dword	_ZN34_INTERNAL_ab90681f_4_k_cu_188477c64cuda3std3__45__cpo5crendE
	.align		8
        /*0040*/ 	.dword	_ZN34_INTERNAL_ab90681f_4_k_cu_188477c64cuda3std3__436_GLOBAL__N__ab90681f_4_k_cu_188477c66ignoreE
	.align		8
        /*0048*/ 	.dword	_ZN34_INTERNAL_ab90681f_4_k_cu_188477c64cuda3std3__419piecewise_constructE
	.align		8
        /*0050*/ 	.dword	_ZN34_INTERNAL_ab90681f_4_k_cu_188477c64cuda3std3__48in_placeE
	.align		8
        /*0058*/ 	.dword	_ZN34_INTERNAL_ab90681f_4_k_cu_188477c64cuda3std3__420unreachable_sentinelE
	.align		8
        /*0060*/ 	.dword	_ZN34_INTERNAL_ab90681f_4_k_cu_188477c64cuda3std3__47nulloptE
	.align		8
        /*0068*/ 	.dword	_ZN34_INTERNAL_ab90681f_4_k_cu_188477c64cuda3std3__48unexpectE
	.align		8
        /*0070*/ 	.dword	_ZN34_INTERNAL_ab90681f_4_k_cu_188477c64cuda3std6ranges3__45__cpo4swapE
	.align		8
        /*0078*/ 	.dword	_ZN34_INTERNAL_ab90681f_4_k_cu_188477c64cuda3std6ranges3__45__cpo9iter_moveE
	.align		8
        /*0080*/ 	.dword	_ZN34_INTERNAL_ab90681f_4_k_cu_188477c64cuda3std6ranges3__45__cpo5beginE
	.align		8
        /*0088*/ 	.dword	_ZN34_INTERNAL_ab90681f_4_k_cu_188477c64cuda3std6ranges3__45__cpo3endE
	.align		8
        /*0090*/ 	.dword	_ZN34_INTERNAL_ab90681f_4_k_cu_188477c64cuda3std6ranges3__45__cpo6cbeginE
	.align		8
        /*0098*/ 	.dword	_ZN34_INTERNAL_ab90681f_4_k_cu_188477c64cuda3std6ranges3__45__cpo4cendE
	.align		8
        /*00a0*/ 	.dword	_ZN34_INTERNAL_ab90681f_4_k_cu_188477c64cuda3std6ranges3__45__cpo7advanceE
	.align		8
        /*00a8*/ 	.dword	_ZN34_INTERNAL_ab90681f_4_k_cu_188477c64cuda3std6ranges3__45__cpo9iter_swapE
	.align		8
        /*00b0*/ 	.dword	_ZN34_INTERNAL_ab90681f_4_k_cu_188477c64cuda3std6ranges3__45__cpo4nextE
	.align		8
        /*00b8*/ 	.dword	_ZN34_INTERNAL_ab90681f_4_k_cu_188477c64cuda3std6ranges3__45__cpo4prevE
	.align		8
        /*00c0*/ 	.dword	_ZN34_INTERNAL_ab90681f_4_k_cu_188477c64cuda3std6ranges3__45__cpo4dataE
	.align		8
        /*00c8*/ 	.dword	_ZN34_INTERNAL_ab90681f_4_k_cu_188477c64cuda3std6ranges3__45__cpo5cdataE
	.align		8
        /*00d0*/ 	.dword	_ZN34_INTERNAL_ab90681f_4_k_cu_188477c64cuda3std6ranges3__45__cpo4sizeE
	.align		8
        /*00d8*/ 	.dword	_ZN34_INTERNAL_ab90681f_4_k_cu_188477c64cuda3std6ranges3__45__cpo5ssizeE
	.align		8
        /*00e0*/ 	.dword	_ZN34_INTERNAL_ab90681f_4_k_cu_188477c64cuda3std6ranges3__45__cpo8distanceE
	.align		8
        /*00e8*/ 	.dword	_ZN34_INTERNAL_ab90681f_4_k_cu_188477c66thrust24THRUST_300001_SM_1000_NS8cuda_cub3parE
	.align		8
        /*00f0*/ 	.dword	_ZN34_INTERNAL_ab90681f_4_k_cu_188477c66thrust24THRUST_300001_SM_1000_NS8cuda_cub10par_nosyncE
	.align		8
        /*00f8*/ 	.dword	_ZN34_INTERNAL_ab90681f_4_k_cu_188477c66thrust24THRUST_300001_SM_1000_NS6system6detail10sequential3seqE
	.align		8
        /*0100*/ 	.dword	_ZN34_INTERNAL_ab90681f_4_k_cu_188477c66thrust24THRUST_300001_SM_1000_NS12placeholders2_1E
	.align		8
        /*0108*/ 	.dword	_ZN34_INTERNAL_ab90681f_4_k_cu_188477c66thrust24THRUST_300001_SM_1000_NS12placeholders2_2E
	.align		8
        /*0110*/ 	.dword	_ZN34_INTERNAL_ab90681f_4_k_cu_188477c66thrust24THRUST_300001_SM_1000_NS12placeholders2_3E
	.align		8
        /*0118*/ 	.dword	_ZN34_INTERNAL_ab90681f_4_k_cu_188477c66thrust24THRUST_300001_SM_1000_NS12placeholders2_4E
	.align		8
        /*0120*/ 	.dword	_ZN34_INTERNAL_ab90681f_4_k_cu_188477c66thrust24THRUST_300001_SM_1000_NS12placeholders2_5E
	.align		8
        /*0128*/ 	.dword	_ZN34_INTERNAL_ab90681f_4_k_cu_188477c66thrust24THRUST_300001_SM_1000_NS12placeholders2_6E
	.align		8
        /*0130*/ 	.dword	_ZN34_INTERNAL_ab90681f_4_k_cu_188477c66thrust24THRUST_300001_SM_1000_NS12placeholders2_7E
	.align		8
        /*0138*/ 	.dword	_ZN34_INTERNAL_ab90681f_4_k_cu_188477c66thrust24THRUST_300001_SM_1000_NS12placeholders2_8E
	.align		8
        /*0140*/ 	.dword	_ZN34_INTERNAL_ab90681f_4_k_cu_188477c66thrust24THRUST_300001_SM_1000_NS12placeholders2_9E
	.align		8
        /*0148*/ 	.dword	_ZN34_INTERNAL_ab90681f_4_k_cu_188477c66thrust24THRUST_300001_SM_1000_NS12placeholders3_10E
	.align		8
        /*0150*/ 	.dword	_ZN34_INTERNAL_ab90681f_4_k_cu_188477c66thrust24THRUST_300001_SM_1000_NS3seqE


//--------------------- .text._ZN3cub18CUB_300001_SM_10006detail6reduce28DeviceReduceSingleTileKernelINS2_10policy_hubIfyN4cuda3std3__44plusIfEEE10Policy1000EPfSC_iS9_ffNS7_10__identityEEEvT0_T1_T2_T3_T4_T6_ --------------------------
	.section	.text._ZN3cub18CUB_300001_SM_10006detail6reduce28DeviceReduceSingleTileKernelINS2_10policy_hubIfyN4cuda3std3__44plusIfEEE10Policy1000EPfSC_iS9_ffNS7_10__identityEEEvT0_T1_T2_T3_T4_T6_,"ax",@progbits
	.align	128
        .global         _ZN3cub18CUB_300001_SM_10006detail6reduce28DeviceReduceSingleTileKernelINS2_10policy_hubIfyN4cuda3std3__44plusIfEEE10Policy1000EPfSC_iS9_ffNS7_10__identityEEEvT0_T1_T2_T3_T4_T6_
        .type           _ZN3cub18CUB_300001_SM_10006detail6reduce28DeviceReduceSingleTileKernelINS2_10policy_hubIfyN4cuda3std3__44plusIfEEE10Policy1000EPfSC_iS9_ffNS7_10__identityEEEvT0_T1_T2_T3_T4_T6_,@function
        .size           _ZN3cub18CUB_300001_SM_10006detail6reduce28DeviceReduceSingleTileKernelINS2_10policy_hubIfyN4cuda3std3__44plusIfEEE10Policy1000EPfSC_iS9_ffNS7_10__identityEEEvT0_T1_T2_T3_T4_T6_,(.L_x_247 - _ZN3cub18CUB_300001_SM_10006detail6reduce28DeviceReduceSingleTileKernelINS2_10policy_hubIfyN4cuda3std3__44plusIfEEE10Policy1000EPfSC_iS9_ffNS7_10__identityEEEvT0_T1_T2_T3_T4_T6_)
        .other          _ZN3cub18CUB_300001_SM_10006detail6reduce28DeviceReduceSingleTileKernelINS2_10policy_hubIfyN4cuda3std3__44plusIfEEE10Policy1000EPfSC_iS9_ffNS7_10__identityEEEvT0_T1_T2_T3_T4_T6_,@"STO_CUDA_ENTRY STV_DEFAULT"
_ZN3cub18CUB_300001_SM_10006detail6reduce28DeviceReduceSingleTileKernelINS2_10policy_hubIfyN4cuda3std3__44plusIfEEE10Policy1000EPfSC_iS9_ffNS7_10__identityEEEvT0_T1_T2_T3_T4_T6_:
.text._ZN3cub18CUB_300001_SM_10006detail6reduce28DeviceReduceSingleTileKernelINS2_10policy_hubIfyN4cuda3std3__44plusIfEEE10Policy1000EPfSC_iS9_ffNS7_10__identityEEEvT0_T1_T2_T3_T4_T6_:
[----:B------:R-:W-:Y:S01]  /*0000*/  LDC R1, c[0x0][0x37c] ;  /* 0x0000df00ff017b82 */ /* 0x000fe20000000800 */
[----:B------:R-:W0:Y:S01]  /*0010*/  LDCU UR4, c[0x0][0x390] ;  /* 0x00007200ff0477ac */ /* 0x000e220008000800 */
[----:B------:R-:W1:Y:S01]  /*0020*/  LDCU.64 UR6, c[0x0][0x358] ;  /* 0x00006b00ff0677ac */ /* 0x000e620008000a00 */
[----:B0-----:R-:W-:-:S04]  /*0030*/  MOV R20, UR4 ;  /* 0x0000000400147c02 */ /* 0x001fc80008000f00 */
[----:B------:R-:W-:-:S13]  /*0040*/  ISETP.NE.AND P0, PT, R20, RZ, PT ;  /* 0x000000ff1400720c */ /* 0x000fda0003f05270 */
[----:B-1----:R-:W-:Y:S05]  /*0050*/  @P0 BRA `(.L_x_0) ;  /* 0x00000000001c0947 */ /* 0x002fea0003800000 */
[----:B------:R-:W0:Y:S02]  /*0060*/  S2R R0, SR_TID.X ;  /* 0x0000000000007919 */ /* 0x000e240000002100 */
[----:B0-----:R-:W-:-:S13]  /*0070*/  ISETP.NE.AND P0, PT, R0, RZ, PT ;  /* 0x000000ff0000720c */ /* 0x001fda0003f05270 */
[----:B------:R-:W-:Y:S05]  /*0080*/  @P0 EXIT ;  /* 0x000000000000094d */ /* 0x000fea0003800000 */
[----:B------:R-:W0:Y:S08]  /*0090*/  LDC R5, c[0x0][0x398] ;  /* 0x0000e600ff057b82 */ /* 0x000e300000000800 */
[----:B------:R-:W0:Y:S02]  /*00a0*/  LDC.64 R2, c[0x0][0x388] ;  /* 0x0000e200ff027b82 */ /* 0x000e240000000a00 */
[----:B0-----:R-:W-:Y:S01]  /*00b0*/  STG.E desc[UR6][R2.64], R5 ;  /* 0x0000000502007986 */ /* 0x001fe2000c101906 */
[----:B------:R-:W-:Y:S05]  /*00c0*/  EXIT ;  /* 0x000000000000794d */ /* 0x000fea0003800000 */
.L_x_0:
[----:B------:R-:W0:Y:S01]  /*00d0*/  LDCU UR4, c[0x0][0x380] ;  /* 0x00007000ff0477ac */ /* 0x000e220008000800 */
[----:B------:R-:W-:Y:S01]  /*00e0*/  BSSY.RECONVERGENT B0, `(.L_x_1) ;  /* 0x00003ca000007945 */ /* 0x000fe20003800200 */
[----:B0-----:R-:W-:-:S09]  /*00f0*/  ULOP3.LUT UP0, URZ, UR4, 0xf, URZ, 0xc0, !UPT ;  /* 0x0000000f04ff7892 */ /* 0x001fd2000f80c0ff */
[----:B------:R-:W-:Y:S05]  /*0100*/  BRA.U UP0, `(.L_x_2) ;  /* 0x0000001d00607547 */ /* 0x000fea000b800000 */
[----:B------:R-:W-:-:S13]  /*0110*/  ISETP.GT.AND P0, PT, R20, 0xfff, PT ;  /* 0x00000fff1400780c */ /* 0x000fda0003f04270 */
[----:B------:R-:W-:Y:S05]  /*0120*/  @P0 BRA `(.L_x_3) ;  /* 0x0000000c00a80947 */ /* 0x000fea0003800000 */
[----:B------:R-:W0:Y:S01]  /*0130*/  S2R R9, SR_TID.X ;  /* 0x0000000000097919 */ /* 0x000e220000002100 */
[----:B------:R-:W-:Y:S01]  /*0140*/  BSSY.RECONVERGENT B1, `(.L_x_4) ;  /* 0x0000009000017945 */ /* 0x000fe20003800200 */
[----:B------:R-:W-:Y:S01]  /*0150*/  HFMA2 R0, -RZ, RZ, 0, 0 ;  /* 0x00000000ff007431 */ /* 0x000fe200000001ff */
[----:B0-----:R-:W-:Y:S02]  /*0160*/  ISETP.GE.AND P0, PT, R9, R20, PT ;  /* 0x000000140900720c */ /* 0x001fe40003f06270 */
[----:B------:R-:W-:-:S11]  /*0170*/  MOV R11, R9 ;  /* 0x00000009000b7202 */ /* 0x000fd60000000f00 */
[----:B------:R-:W-:Y:S05]  /*0180*/  @P0 BRA `(.L_x_5) ;  /* 0x0000000000100947 */ /* 0x000fea0003800000 */
[----:B------:R-:W0:Y:S02]  /*0190*/  LDC.64 R2, c[0x0][0x380] ;  /* 0x0000e000ff027b82 */ /* 0x000e240000000a00 */
[----:B0-----:R-:W-:-:S05]  /*01a0*/  IMAD.WIDE.U32 R2, R9, 0x4, R2 ;  /* 0x0000000409027825 */ /* 0x001fca00078e0002 */
[----:B------:R0:W5:Y:S01]  /*01b0*/  LDG.E.CONSTANT R0, desc[UR6][R2.64] ;  /* 0x0000000602007981 */ /* 0x000162000c1e9900 */
[----:B------:R-:W-:-:S07]  /*01c0*/  IADD3 R11, PT, PT, R9, 0x100, RZ ;  /* 0x00000100090b7810 */ /* 0x000fce0007ffe0ff */
.L_x_5:
[----:B------:R-:W-:Y:S05]  /*01d0*/  BSYNC.RECONVERGENT B1 ;  /* 0x0000000000017941 */ /* 0x000fea0003800200 */
.L_x_4:
[----:B------:R-:W-:Y:S01]  /*01e0*/  ISETP.GE.AND P0, PT, R11, R20, PT ;  /* 0x000000140b00720c */ /* 0x000fe20003f06270 */
[----:B------:R-:W-:-:S12]  /*01f0*/  BSSY.RECONVERGENT B1, `(.L_x_6) ;  /* 0x0000074000017945 */ /* 0x000fd80003800200 */
[----:B------:R-:W-:Y:S05]  /*0200*/  @P0 BRA `(.L_x_7) ;  /* 0x0000000400c80947 */ /* 0x000fea0003800000 */
[----:B0-----:R-:W-:Y:S01]  /*0210*/  LOP3.LUT R3, RZ, R11, RZ, 0x33, !PT ;  /* 0x0000000bff037212 */ /* 0x001fe200078e33ff */
[----:B------:R-:W-:Y:S03]  /*0220*/  BSSY.RECONVERGENT B2, `(.L_x_8) ;  /* 0x0000015000027945 */ /* 0x000fe60003800200 */
[----:B------:R-:W-:-:S04]  /*0230*/  IADD3 R4, PT, PT, R3, R20, RZ ;  /* 0x0000001403047210 */ /* 0x000fc80007ffe0ff */
[C---:B------:R-:W-:Y:S02]  /*0240*/  LOP3.LUT R2, R4.reuse, 0x300, RZ, 0xc0, !PT ;  /* 0x0000030004027812 */ /* 0x040fe400078ec0ff */
[----:B------:R-:W-:Y:S02]  /*0250*/  ISETP.GE.U32.AND P1, PT, R4, 0x300, PT ;  /* 0x000003000400780c */ /* 0x000fe40003f26070 */
[----:B------:R-:W-:-:S13]  /*0260*/  ISETP.NE.AND P0, PT, R2, 0x300, PT ;  /* 0x000003000200780c */ /* 0x000fda0003f05270 */
[----:B------:R-:W-:Y:S05]  /*0270*/  @!P0 BRA `(.L_x_9) ;  /* 0x00000000003c8947 */ /* 0x000fea0003800000 */
[----:B------:R-:W0:Y:S01]  /*0280*/  LDC.64 R2, c[0x0][0x380] ;  /* 0x0000e000ff027b82 */ /* 0x000e220000000a00 */
[----:B------:R-:W-:-:S04]  /*0290*/  LEA.HI R4, R4, 0x1, RZ, 0x18 ;  /* 0x0000000104047811 */ /* 0x000fc800078fc0ff */
[----:B------:R-:W-:-:S04]  /*02a0*/  LOP3.LUT R4, R4, 0x3, RZ, 0xc0, !PT ;  /* 0x0000000304047812 */ /* 0x000fc800078ec0ff */
[----:B------:R-:W-:Y:S01]  /*02b0*/  IADD3 R4, PT, PT, -R4, RZ, RZ ;  /* 0x000000ff04047210 */ /* 0x000fe20007ffe1ff */
[----:B0-----:R-:W-:-:S05]  /*02c0*/  IMAD.WIDE.U32 R2, R11, 0x4, R2 ;  /* 0x000000040b027825 */ /* 0x001fca00078e0002 */
[----:B------:R-:W-:-:S07]  /*02d0*/  MOV R5, R3 ;  /* 0x0000000300057202 */ /* 0x000fce0000000f00 */
.L_x_10:
[----:B------:R-:W-:-:S06]  /*02e0*/  MOV R3, R5 ;  /* 0x0000000500037202 */ /* 0x000fcc0000000f00 */
[----:B------:R0:W2:Y:S01]  /*02f0*/  LDG.E.CONSTANT R3, desc[UR6][R2.64] ;  /* 0x0000000602037981 */ /* 0x0000a2000c1e9900 */
[----:B------:R-:W-:Y:S01]  /*0300*/  IADD3 R4, PT, PT, R4, 0x1, RZ ;  /* 0x0000000104047810 */ /* 0x000fe20007ffe0ff */
[----:B------:R-:W-:-:S03]  /*0310*/  VIADD R11, R11, 0x100 ;  /* 0x000001000b0b7836 */ /* 0x000fc60000000000 */
[----:B------:R-:W-:Y:S02]  /*0320*/  ISETP.NE.AND P0, PT, R4, RZ, PT ;  /* 0x000000ff0400720c */ /* 0x000fe40003f05270 */
[----:B0-----:R-:W-:-:S04]  /*0330*/  IADD3 R2, P2, PT, R2, 0x400, RZ ;  /* 0x0000040002027810 */ /* 0x001fc80007f5e0ff */
[----:B------:R-:W-:Y:S01]  /*0340*/  IADD3.X R5, PT, PT, RZ, R5, RZ, P2, !PT ;  /* 0x00000005ff057210 */ /* 0x000fe200017fe4ff */
[----:B--2--5:R-:W-:-:S06]  /*0350*/  FADD R0, R3, R0 ;  /* 0x0000000003007221 */ /* 0x024fcc0000000000 */
[----:B------:R-:W-:Y:S05]  /*0360*/  @P0 BRA `(.L_x_10) ;  /* 0xfffffffc00dc0947 */ /* 0x000fea000383ffff */
.L_x_9:
[----:B------:R-:W-:Y:S05]  /*0370*/  BSYNC.RECONVERGENT B2 ;  /* 0x0000000000027941 */ /* 0x000fea0003800200 */
.L_x_8:
[----:B------:R-:W-:Y:S05]  /*0380*/  @!P1 BRA `(.L_x_7) ;  /* 0x0000000400689947 */ /* 0x000fea0003800000 */
[----:B------:R-:W-:Y:S01]  /*0390*/  IADD3 R2, PT, PT, -R11, R20, RZ ;  /* 0x000000140b027210 */ /* 0x000fe20007ffe1ff */
[----:B------:R-:W-:Y:S01]  /*03a0*/  BSSY.RECONVERGENT B2, `(.L_x_11) ;  /* 0x0000031000027945 */ /* 0x000fe20003800200 */
[----:B------:R-:W-:Y:S02]  /*03b0*/  PLOP3.LUT P0, PT, PT, PT, PT, 0x80, 0x8 ;  /* 0x000000000008781c */ /* 0x000fe40003f0f070 */
[----:B------:R-:W-:-:S13]  /*03c0*/  ISETP.GT.AND P1, PT, R2, 0xc00, PT ;  /* 0x00000c000200780c */ /* 0x000fda0003f24270 */
[----:B------:R-:W-:Y:S05]  /*03d0*/  @!P1 BRA `(.L_x_12) ;  /* 0x0000000000b49947 */ /* 0x000fea0003800000 */
[----:B------:R-:W-:Y:S02]  /*03e0*/  PLOP3.LUT P0, PT, PT, PT, PT, 0x8, 0x80 ;  /* 0x000000000080781c */ /* 0x000fe40003f0e170 */
[----:B------:R-:W-:-:S11]  /*03f0*/  IADD3 R8, PT, PT, R20, -0xc00, RZ ;  /* 0xfffff40014087810 */ /* 0x000fd60007ffe0ff */
.L_x_13:
[----:B------:R-:W0:Y:S01]  /*0400*/  LDC.64 R6, c[0x0][0x380] ;  /* 0x0000e000ff067b82 */ /* 0x000e220000000a00 */
[C---:B------:R-:W-:Y:S01]  /*0410*/  IADD3 R5, PT, PT, R11.reuse, 0x400, RZ ;  /* 0x000004000b057810 */ /* 0x040fe20007ffe0ff */
[----:B0-----:R-:W-:-:S05]  /*0420*/  IMAD.WIDE R24, R11, 0x4, R6 ;  /* 0x000000040b187825 */ /* 0x001fca00078e0206 */
[----:B------:R-:W2:Y:S04]  /*0430*/  LDG.E.CONSTANT R13, desc[UR6][R24.64] ;  /* 0x00000006180d7981 */ /* 0x000ea8000c1e9900 */
[----:B------:R-:W3:Y:S01]  /*0440*/  LDG.E.CONSTANT R10, desc[UR6][R24.64+0x400] ;  /* 0x00040006180a7981 */ /* 0x000ee2000c1e9900 */
[----:B------:R-:W-:-:S03]  /*0450*/  IMAD.WIDE R4, R5, 0x4, R6 ;  /* 0x0000000405047825 */ /* 0x000fc600078e0206 */
[----:B------:R-:W4:Y:S04]  /*0460*/  LDG.E.CONSTANT R12, desc[UR6][R24.64+0x800] ;  /* 0x00080006180c7981 */ /* 0x000f28000c1e9900 */
[----:B------:R-:W4:Y:S04]  /*0470*/  LDG.E.CONSTANT R17, desc[UR6][R24.64+0xc00] ;  /* 0x000c000618117981 */ /* 0x000f28000c1e9900 */
[----:B------:R-:W4:Y:S01]  /*0480*/  LDG.E.CONSTANT R16, desc[UR6][R4.64] ;  /* 0x0000000604107981 */ /* 0x000f22000c1e9900 */
[----:B------:R-:W-:-:S03]  /*0490*/  IADD3 R3, PT, PT, R11, 0x800, RZ ;  /* 0x000008000b037810 */ /* 0x000fc60007ffe0ff */
[----:B------:R-:W4:Y:S04]  /*04a0*/  LDG.E.CONSTANT R15, desc[UR6][R4.64+0x400] ;  /* 0x00040006040f7981 */ /* 0x000f28000c1e9900 */
[----:B------:R-:W4:Y:S01]  /*04b0*/  LDG.E.CONSTANT R14, desc[UR6][R4.64+0x800] ;  /* 0x00080006040e7981 */ /* 0x000f22000c1e9900 */
[----:B------:R-:W-:-:S03]  /*04c0*/  IMAD.WIDE R2, R3, 0x4, R6 ;  /* 0x0000000403027825 */ /* 0x000fc600078e0206 */
[----:B------:R-:W4:Y:S04]  /*04d0*/  LDG.E.CONSTANT R22, desc[UR6][R4.64+0xc00] ;  /* 0x000c000604167981 */ /* 0x000f28000c1e9900 */
[----:B------:R-:W4:Y:S01]  /*04e0*/  LDG.E.CONSTANT R21, desc[UR6][R2.64] ;  /* 0x0000000602157981 */ /* 0x000f22000c1e9900 */
[----:B------:R-:W-:-:S03]  /*04f0*/  IADD3 R23, PT, PT, R11, 0xc00, RZ ;  /* 0x00000c000b177810 */ /* 0x000fc60007ffe0ff */
[----:B------:R-:W4:Y:S04]  /*0500*/  LDG.E.CONSTANT R19, desc[UR6][R2.64+0x400] ;  /* 0x0004000602137981 */ /* 0x000f28000c1e9900 */
[----:B------:R-:W4:Y:S01]  /*0510*/  LDG.E.CONSTANT R18, desc[UR6][R2.64+0x800] ;  /* 0x0008000602127981 */ /* 0x000f22000c1e9900 */
[----:B------:R-:W-:-:S03]  /*0520*/  IMAD.WIDE R6, R23, 0x4, R6 ;  /* 0x0000000417067825 */ /* 0x000fc600078e0206 */
[----:B------:R-:W4:Y:S04]  /*0530*/  LDG.E.CONSTANT R26, desc[UR6][R2.64+0xc00] ;  /* 0x000c0006021a7981 */ /* 0x000f28000c1e9900 */
[----:B------:R-:W4:Y:S04]  /*0540*/  LDG.E.CONSTANT R25, desc[UR6][R6.64] ;  /* 0x0000000606197981 */ /* 0x000f28000c1e9900 */
[----:B------:R-:W4:Y:S04]  /*0550*/  LDG.E.CONSTANT R23, desc[UR6][R6.64+0x400] ;  /* 0x0004000606177981 */ /* 0x000f28000c1e9900 */
[----:B------:R-:W4:Y:S04]  /*0560*/  LDG.E.CONSTANT R24, desc[UR6][R6.64+0x800] ;  /* 0x0008000606187981 */ /* 0x000f28000c1e9900 */
[----:B------:R-:W4:Y:S01]  /*0570*/  LDG.E.CONSTANT R27, desc[UR6][R6.64+0xc00] ;  /* 0x000c0006061b7981 */ /* 0x000f22000c1e9900 */
[----:B------:R-:W-:-:S04]  /*0580*/  IADD3 R11, PT, PT, R11, 0x1000, RZ ;  /* 0x000010000b0b7810 */ /* 0x000fc80007ffe0ff */
[----:B------:R-:W-:Y:S01]  /*0590*/  ISETP.GE.AND P1, PT, R11, R8, PT ;  /* 0x000000080b00720c */ /* 0x000fe20003f26270 */
[----:B--2--5:R-:W-:-:S04]  /*05a0*/  FADD R13, R13, R0 ;  /* 0x000000000d0d7221 */ /* 0x024fc80000000000 */
[----:B---3--:R-:W-:-:S04]  /*05b0*/  FADD R13, R13, R10 ;  /* 0x0000000a0d0d7221 */ /* 0x008fc80000000000 */
[----:B----4-:R-:W-:-:S04]  /*05c0*/  FADD R12, R13, R12 ;  /* 0x0000000c0d0c7221 */ /* 0x010fc80000000000 */
[----:B------:R-:W-:-:S04]  /*05d0*/  FADD R17, R12, R17 ;  /* 0x000000110c117221 */ /* 0x000fc80000000000 */
        /* <DEDUP_REMOVED lines=11> */
[----:B------:R-:W-:Y:S01]  /*0690*/  FADD R0, R24, R27 ;  /* 0x0000001b18007221 */ /* 0x000fe20000000000 */
[----:B------:R-:W-:Y:S06]  /*06a0*/  @!P1 BRA `(.L_x_13) ;  /* 0xfffffffc00549947 */ /* 0x000fec000383ffff */
.L_x_12:
[----:B------:R-:W-:Y:S05]  /*06b0*/  BSYNC.RECONVERGENT B2 ;  /* 0x0000000000027941 */ /* 0x000fea0003800200 */
.L_x_11:
[----:B------:R-:W-:Y:S01]  /*06c0*/  IADD3 R2, PT, PT, -R11, R20, RZ ;  /* 0x000000140b027210 */ /* 0x000fe20007ffe1ff */
[----:B------:R-:W-:Y:S03]  /*06d0*/  BSSY.RECONVERGENT B2, `(.L_x_14) ;  /* 0x0000019000027945 */ /* 0x000fe60003800200 */
[----:B------:R-:W-:-:S13]  /*06e0*/  ISETP.GT.AND P1, PT, R2, 0x400, PT ;  /* 0x000004000200780c */ /* 0x000fda0003f24270 */
[----:B------:R-:W-:Y:S05]  /*06f0*/  @!P1 BRA `(.L_x_15) ;  /* 0x0000000000589947 */ /* 0x000fea0003800000 */
[----:B------:R-:W0:Y:S01]  /*0700*/  LDC.64 R4, c[0x0][0x380] ;  /* 0x0000e000ff047b82 */ /* 0x000e220000000a00 */
[C---:B------:R-:W-:Y:S02]  /*0710*/  VIADD R15, R11.reuse, 0x400 ;  /* 0x000004000b0f7836 */ /* 0x040fe40000000000 */
[----:B0-----:R-:W-:-:S05]  /*0720*/  IMAD.WIDE R2, R11, 0x4, R4 ;  /* 0x000000040b027825 */ /* 0x001fca00078e0204 */
[----:B------:R-:W2:Y:S04]  /*0730*/  LDG.E.CONSTANT R7, desc[UR6][R2.64] ;  /* 0x0000000602077981 */ /* 0x000ea8000c1e9900 */
[----:B------:R-:W3:Y:S01]  /*0740*/  LDG.E.CONSTANT R6, desc[UR6][R2.64+0x400] ;  /* 0x0004000602067981 */ /* 0x000ee2000c1e9900 */
[----:B------:R-:W-:-:S03]  /*0750*/  IMAD.WIDE R4, R15, 0x4, R4 ;  /* 0x000000040f047825 */ /* 0x000fc600078e0204 */
[----:B------:R-:W4:Y:S04]  /*0760*/  LDG.E.CONSTANT R13, desc[UR6][R2.64+0x800] ;  /* 0x00080006020d7981 */ /* 0x000f28000c1e9900 */
[----:B------:R-:W4:Y:S04]  /*0770*/  LDG.E.CONSTANT R15, desc[UR6][R2.64+0xc00] ;  /* 0x000c0006020f7981 */ /* 0x000f28000c1e9900 */
[----:B------:R-:W4:Y:S04]  /*0780*/  LDG.E.CONSTANT R17, desc[UR6][R4.64] ;  /* 0x0000000604117981 */ /* 0x000f28000c1e9900 */
[----:B------:R-:W4:Y:S04]  /*0790*/  LDG.E.CONSTANT R19, desc[UR6][R4.64+0x400] ;  /* 0x0004000604137981 */ /* 0x000f28000c1e9900 */
[----:B------:R-:W4:Y:S04]  /*07a0*/  LDG.E.CONSTANT R21, desc[UR6][R4.64+0x800] ;  /* 0x0008000604157981 */ /* 0x000f28000c1e9900 */
[----:B------:R-:W4:Y:S01]  /*07b0*/  LDG.E.CONSTANT R23, desc[UR6][R4.64+0xc00] ;  /* 0x000c000604177981 */ /* 0x000f22000c1e9900 */
[----:B------:R-:W-:-:S02]  /*07c0*/  PLOP3.LUT P0, PT, PT, PT, PT, 0x8, 0x80 ;  /* 0x000000000080781c */ /* 0x000fc40003f0e170 */
[----:B------:R-:W-:Y:S01]  /*07d0*/  IADD3 R11, PT, PT, R11, 0x800, RZ ;  /* 0x000008000b0b7810 */ /* 0x000fe20007ffe0ff */
[----:B--2--5:R-:W-:-:S04]  /*07e0*/  FADD R7, R0, R7 ;  /* 0x0000000700077221 */ /* 0x024fc80000000000 */
[----:B---3--:R-:W-:-:S04]  /*07f0*/  FADD R6, R7, R6 ;  /* 0x0000000607067221 */ /* 0x008fc80000000000 */
[----:B----4-:R-:W-:-:S04]  /*0800*/  FADD R6, R6, R13 ;  /* 0x0000000d06067221 */ /* 0x010fc80000000000 */
[----:B------:R-:W-:-:S04]  /*0810*/  FADD R6, R6, R15 ;  /* 0x0000000f06067221 */ /* 0x000fc80000000000 */
[----:B------:R-:W-:-:S04]  /*0820*/  FADD R6, R6, R17 ;  /* 0x0000001106067221 */ /* 0x000fc80000000000 */
[----:B------:R-:W-:-:S04]  /*0830*/  FADD R6, R6, R19 ;  /* 0x0000001306067221 */ /* 0x000fc80000000000 */
[----:B------:R-:W-:-:S04]  /*0840*/  FADD R6, R6, R21 ;  /* 0x0000001506067221 */ /* 0x000fc80000000000 */
[----:B------:R-:W-:-:S07]  /*0850*/  FADD R0, R6, R23 ;  /* 0x0000001706007221 */ /* 0x000fce0000000000 */
.L_x_15:
[----:B------:R-:W-:Y:S05]  /*0860*/  BSYNC.RECONVERGENT B2 ;  /* 0x0000000000027941 */ /* 0x000fea0003800200 */
.L_x_14:
[----:B------:R-:W-:-:S13]  /*0870*/  ISETP.LT.OR P0, PT, R11, R20, P0 ;  /* 0x000000140b00720c */ /* 0x000fda0000701670 */
[----:B------:R-:W-:Y:S05]  /*0880*/  @!P0 BRA `(.L_x_7) ;  /* 0x0000000000288947 */ /* 0x000fea0003800000 */
[----:B------:R-:W0:Y:S02]  /*0890*/  LDC.64 R2, c[0x0][0x380] ;  /* 0x0000e000ff027b82 */ /* 0x000e240000000a00 */
[----:B0-----:R-:W-:-:S05]  /*08a0*/  IMAD.WIDE R2, R11, 0x4, R2 ;  /* 0x000000040b027825 */ /* 0x001fca00078e0202 */
[----:B------:R-:W2:Y:S04]  /*08b0*/  LDG.E.CONSTANT R5, desc[UR6][R2.64] ;  /* 0x0000000602057981 */ /* 0x000ea8000c1e9900 */
[----:B------:R-:W3:Y:S04]  /*08c0*/  LDG.E.CONSTANT R4, desc[UR6][R2.64+0x400] ;  /* 0x0004000602047981 */ /* 0x000ee8000c1e9900 */
[----:B------:R-:W4:Y:S04]  /*08d0*/  LDG.E.CONSTANT R7, desc[UR6][R2.64+0x800] ;  /* 0x0008000602077981 */ /* 0x000f28000c1e9900 */
[----:B------:R-:W4:Y:S01]  /*08e0*/  LDG.E.CONSTANT R11, desc[UR6][R2.64+0xc00] ;  /* 0x000c0006020b7981 */ /* 0x000f22000c1e9900 */
[----:B--2--5:R-:W-:-:S04]  /*08f0*/  FADD R5, R0, R5 ;  /* 0x0000000500057221 */ /* 0x024fc80000000000 */
[----:B---3--:R-:W-:-:S04]  /*0900*/  FADD R4, R5, R4 ;  /* 0x0000000405047221 */ /* 0x008fc80000000000 */
[----:B----4-:R-:W-:-:S04]  /*0910*/  FADD R4, R4, R7 ;  /* 0x0000000704047221 */ /* 0x010fc80000000000 */
[----:B------:R-:W-:-:S07]  /*0920*/  FADD R0, R4, R11 ;  /* 0x0000000b04007221 */ /* 0x000fce0000000000 */
.L_x_7:
[----:B------:R-:W-:Y:S05]  /*0930*/  BSYNC.RECONVERGENT B1 ;  /* 0x0000000000017941 */ /* 0x000fea0003800200 */
.L_x_6:
[----:B------:R-:W-:Y:S02]  /*0940*/  ISETP.GE.AND P0, PT, R20, 0x100, PT ;  /* 0x000001001400780c */ /* 0x000fe40003f06270 */
[----:B-----5:R-:W-:-:S11]  /*0950*/  MOV R7, R0 ;  /* 0x0000000000077202 */ /* 0x020fd60000000f00 */
[----:B------:R-:W-:Y:S05]  /*0960*/  @!P0 BRA `(.L_x_16) ;  /* 0x0000000000ac8947 */ /* 0x000fea0003800000 */
[----:B------:R-:W1:Y:S01]  /*0970*/  S2R R6, SR_LANEID ;  /* 0x0000000000067919 */ /* 0x000e620000000000 */
[----:B------:R-:W2:Y:S02]  /*0980*/  SHFL.DOWN PT, R0, R7, 0x1, 0x1f ;  /* 0x08201f0007007f89 */ /* 0x000ea400000e0000 */
[----:B--2---:R-:W-:Y:S01]  /*0990*/  FADD R0, R0, R7 ;  /* 0x0000000700007221 */ /* 0x004fe20000000000 */
[C---:B-1----:R-:W-:Y:S02]  /*09a0*/  ISETP.GT.AND P0, PT, R6.reuse, 0x1e, PT ;  /* 0x0000001e0600780c */ /* 0x042fe40003f04270 */
[C---:B------:R-:W-:Y:S02]  /*09b0*/  ISETP.NE.AND P1, PT, R6.reuse, RZ, PT ;  /* 0x000000ff0600720c */ /* 0x040fe40003f25270 */
[----:B------:R-:W-:Y:S02]  /*09c0*/  FSEL R0, R7, R0, P0 ;  /* 0x0000000007007208 */ /* 0x000fe40000000000 */
[----:B------:R-:W-:-:S03]  /*09d0*/  ISETP.GT.AND P0, PT, R6, 0x1d, PT ;  /* 0x0000001d0600780c */ /* 0x000fc60003f04270 */
[----:B0-----:R-:W0:Y:S06]  /*09e0*/  SHFL.DOWN PT, R3, R0, 0x2, 0x1f ;  /* 0x08401f0000037f89 */ /* 0x001e2c00000e0000 */
[----:B------:R-:W1:Y:S01]  /*09f0*/  @!P1 S2R R5, SR_CgaCtaId ;  /* 0x0000000000059919 */ /* 0x000e620000008800 */
[----:B------:R-:W-:Y:S02]  /*0a00*/  @!P1 MOV R4, 0x400 ;  /* 0x0000040000049802 */ /* 0x000fe40000000f00 */
[----:B------:R-:W-:-:S04]  /*0a10*/  @!P1 SHF.R.U32.HI R2, RZ, 0x3, R9 ;  /* 0x00000003ff029819 */ /* 0x000fc80000011609 */
[----:B------:R-:W-:Y:S01]  /*0a20*/  @!P1 LOP3.LUT R2, R2, 0x7c, RZ, 0xc0, !PT ;  /* 0x0000007c02029812 */ /* 0x000fe200078ec0ff */
[----:B0-----:R-:W-:Y:S01]  /*0a30*/  @!P0 FADD R0, R0, R3 ;  /* 0x0000000300008221 */ /* 0x001fe20000000000 */
[----:B------:R-:W-:-:S04]  /*0a40*/  ISETP.GT.AND P0, PT, R6, 0x1b, PT ;  /* 0x0000001b0600780c */ /* 0x000fc80003f04270 */
[----:B------:R-:W0:Y:S01]  /*0a50*/  SHFL.DOWN PT, R3, R0, 0x4, 0x1f ;  /* 0x08801f0000037f89 */ /* 0x000e2200000e0000 */
[----:B-1----:R-:W-:-:S04]  /*0a60*/  @!P1 LEA R5, R5, R4, 0x18 ;  /* 0x0000000405059211 */ /* 0x002fc800078ec0ff */
[----:B------:R-:W-:-:S04]  /*0a70*/  @!P1 IADD3 R2, PT, PT, R2, R5, RZ ;  /* 0x0000000502029210 */ /* 0x000fc80007ffe0ff */
[----:B0-----:R-:W-:Y:S01]  /*0a80*/  @!P0 FADD R0, R0, R3 ;  /* 0x0000000300008221 */ /* 0x001fe20000000000 */
[----:B------:R-:W-:-:S04]  /*0a90*/  ISETP.GT.AND P0, PT, R6, 0x17, PT ;  /* 0x000000170600780c */ /* 0x000fc80003f04270 */
[----:B------:R-:W0:Y:S09]  /*0aa0*/  SHFL.DOWN PT, R3, R0, 0x8, 0x1f ;  /* 0x09001f0000037f89 */ /* 0x000e3200000e0000 */
[----:B0-----:R-:W-:Y:S01]  /*0ab0*/  @!P0 FADD R0, R0, R3 ;  /* 0x0000000300008221 */ /* 0x001fe20000000000 */
[----:B------:R-:W-:-:S04]  /*0ac0*/  ISETP.NE.AND P0, PT, R9, RZ, PT ;  /* 0x000000ff0900720c */ /* 0x000fc80003f05270 */
[----:B------:R-:W0:Y:S02]  /*0ad0*/  SHFL.DOWN PT, R3, R0, 0x10, 0x1f ;  /* 0x0a001f0000037f89 */ /* 0x000e2400000e0000 */
[----:B0-----:R-:W-:-:S05]  /*0ae0*/  FADD R3, R0, R3 ;  /* 0x0000000300037221 */ /* 0x001fca0000000000 */
[----:B------:R0:W-:Y:S01]  /*0af0*/  @!P1 STS [R2+0x8], R3 ;  /* 0x0000080302009388 */ /* 0x0001e20000000800 */
[----:B------:R-:W-:Y:S01]  /*0b00*/  BAR.SYNC.DEFER_BLOCKING 0x0 ;  /* 0x0000000000007b1d */ /* 0x000fe20000010000 */
[----:B------:R-:W-:-:S04]  /*0b10*/  ISETP.GT.AND P1, PT, R6, 0xf, PT ;  /* 0x0000000f0600780c */ /* 0x000fc80003f24270 */
[----:B------:R-:W-:Y:S01]  /*0b20*/  FSEL R0, R0, R3, P1 ;  /* 0x0000000300007208 */ /* 0x000fe20000800000 */
[----:B------:R-:W-:Y:S08]  /*0b30*/  @P0 BRA `(.L_x_17) ;  /* 0x0000003000900947 */ /* 0x000ff00003800000 */
[----:B------:R-:W1:Y:S01]  /*0b40*/  S2UR UR5, SR_CgaCtaId ;  /* 0x00000000000579c3 */ /* 0x000e620000008800 */
[----:B------:R-:W-:Y:S02]  /*0b50*/  UMOV UR4, 0x400 ;  /* 0x0000040000047882 */ /* 0x000fe40000000000 */
[----:B-1----:R-:W-:-:S09]  /*0b60*/  ULEA UR4, UR5, UR4, 0x18 ;  /* 0x0000000405047291 */ /* 0x002fd2000f8ec0ff */
[----:B0-----:R-:W0:Y:S04]  /*0b70*/  LDS R3, [UR4+0xc] ;  /* 0x00000c04ff037984 */ /* 0x001e280008000800 */
[----:B------:R-:W1:Y:S04]  /*0b80*/  LDS.128 R4, [UR4+0x10] ;  /* 0x00001004ff047984 */ /* 0x000e680008000c00 */
[----:B------:R-:W2:Y:S01]  /*0b90*/  LDS.64 R8, [UR4+0x20] ;  /* 0x00002004ff087984 */ /* 0x000ea20008000a00 */
[----:B0-----:R-:W-:-:S04]  /*0ba0*/  FADD R3, R0, R3 ;  /* 0x0000000300037221 */ /* 0x001fc80000000000 */
[----:B-1----:R-:W-:-:S04]  /*0bb0*/  FADD R4, R3, R4 ;  /* 0x0000000403047221 */ /* 0x002fc80000000000 */
[----:B------:R-:W-:-:S04]  /*0bc0*/  FADD R5, R4, R5 ;  /* 0x0000000504057221 */ /* 0x000fc80000000000 */
[----:B------:R-:W-:-:S04]  /*0bd0*/  FADD R6, R5, R6 ;  /* 0x0000000605067221 */ /* 0x000fc80000000000 */
[----:B------:R-:W-:-:S04]  /*0be0*/  FADD R7, R6, R7 ;  /* 0x0000000706077221 */ /* 0x000fc80000000000 */
[----:B--2---:R-:W-:-:S04]  /*0bf0*/  FADD R8, R7, R8 ;  /* 0x0000000807087221 */ /* 0x004fc80000000000 */
[----:B------:R-:W-:Y:S01]  /*0c00*/  FADD R0, R8, R9 ;  /* 0x0000000908007221 */ /* 0x000fe20000000000 */
[----:B------:R-:W-:Y:S06]  /*0c10*/  BRA `(.L_x_17) ;  /* 0x0000003000587947 */ /* 0x000fec0003800000 */
.L_x_16:
[----:B------:R-:W1:Y:S01]  /*0c20*/  S2R R4, SR_LANEID ;  /* 0x0000000000047919 */ /* 0x000e620000000000 */
[----:B------:R-:W-:-:S04]  /*0c30*/  LOP3.LUT R0, R9, 0x3e0, RZ, 0xc0, !PT ;  /* 0x000003e009007812 */ /* 0x000fc800078ec0ff */
[----:B0-----:R-:W-:Y:S02]  /*0c40*/  IADD3 R3, PT, PT, R0, 0x20, RZ ;  /* 0x0000002000037810 */ /* 0x001fe40007ffe0ff */
[----:B------:R-:W-:Y:S02]  /*0c50*/  LOP3.LUT R5, RZ, R0, RZ, 0x33, !PT ;  /* 0x00000000ff057212 */ /* 0x000fe400078e33ff */
[-C--:B------:R-:W-:Y:S02]  /*0c60*/  ISETP.GT.AND P0, PT, R3, R20.reuse, PT ;  /* 0x000000140300720c */ /* 0x080fe40003f04270 */
[----:B------:R-:W-:-:S04]  /*0c70*/  IADD3 R5, PT, PT, R5, R20, RZ ;  /* 0x0000001405057210 */ /* 0x000fc80007ffe0ff */
[----:B------:R-:W-:-:S05]  /*0c80*/  SEL R5, R5, 0x1f, P0 ;  /* 0x0000001f05057807 */ /* 0x000fca0000000000 */
[----:B------:R-:W0:Y:S01]  /*0c90*/  SHFL.DOWN PT, R0, R7, 0x1, R5 ;  /* 0x0820000007007989 */ /* 0x000e2200000e0005 */
[C---:B-1----:R-:W-:Y:S02]  /*0ca0*/  ISETP.GE.AND P0, PT, R4.reuse, R5, PT ;  /* 0x000000050400720c */ /* 0x042fe40003f06270 */
[C---:B------:R-:W-:Y:S02]  /*0cb0*/  IADD3 R2, PT, PT, R4.reuse, 0x2, RZ ;  /* 0x0000000204027810 */ /* 0x040fe40007ffe0ff */
[----:B------:R-:W-:-:S09]  /*0cc0*/  ISETP.NE.AND P1, PT, R4, RZ, PT ;  /* 0x000000ff0400720c */ /* 0x000fd20003f25270 */
[----:B0-----:R-:W-:Y:S01]  /*0cd0*/  @!P0 FADD R7, R0, R7 ;  /* 0x0000000700078221 */ /* 0x001fe20000000000 */
[-C--:B------:R-:W-:Y:S02]  /*0ce0*/  ISETP.GT.AND P0, PT, R2, R5.reuse, PT ;  /* 0x000000050200720c */ /* 0x080fe40003f04270 */
[----:B------:R-:W-:Y:S01]  /*0cf0*/  IADD3 R2, PT, PT, R4, 0x4, RZ ;  /* 0x0000000404027810 */ /* 0x000fe20007ffe0ff */
[----:B------:R-:W0:Y:S01]  /*0d00*/  @!P1 S2R R6, SR_CgaCtaId ;  /* 0x0000000000069919 */ /* 0x000e220000008800 */
[----:B------:R-:W-:Y:S01]  /*0d10*/  @!P1 MOV R3, 0x400 ;  /* 0x0000040000039802 */ /* 0x000fe20000000f00 */
[----:B------:R-:W1:Y:S08]  /*0d20*/  SHFL.DOWN PT, R0, R7, 0x2, R5 ;  /* 0x0840000007007989 */ /* 0x000e7000000e0005 */
[----:B-1----:R-:W-:Y:S01]  /*0d30*/  @!P0 FADD R7, R7, R0 ;  /* 0x0000000007078221 */ /* 0x002fe20000000000 */
[----:B------:R-:W-:-:S02]  /*0d40*/  ISETP.GT.AND P0, PT, R2, R5, PT ;  /* 0x000000050200720c */ /* 0x000fc40003f04270 */
[----:B------:R-:W-:Y:S02]  /*0d50*/  IADD3 R2, PT, PT, R4, 0x8, RZ ;  /* 0x0000000804027810 */ /* 0x000fe40007ffe0ff */
[----:B------:R-:W1:Y:S01]  /*0d60*/  SHFL.DOWN PT, R0, R7, 0x4, R5 ;  /* 0x0880000007007989 */ /* 0x000e6200000e0005 */
[----:B0-----:R-:W-:-:S08]  /*0d70*/  @!P1 LEA R3, R6, R3, 0x18 ;  /* 0x0000000306039211 */ /* 0x001fd000078ec0ff */
[----:B-1----:R-:W-:Y:S01]  /*0d80*/  @!P0 FADD R7, R7, R0 ;  /* 0x0000000007078221 */ /* 0x002fe20000000000 */
[----:B------:R-:W-:Y:S01]  /*0d90*/  ISETP.GT.AND P0, PT, R2, R5, PT ;  /* 0x000000050200720c */ /* 0x000fe20003f04270 */
[----:B------:R-:W-:-:S03]  /*0da0*/  VIADD R2, R4, 0x10 ;  /* 0x0000001004027836 */ /* 0x000fc60000000000 */
[----:B------:R-:W0:Y:S09]  /*0db0*/  SHFL.DOWN PT, R0, R7, 0x8, R5 ;  /* 0x0900000007007989 */ /* 0x000e3200000e0005 */
[----:B0-----:R-:W-:Y:S01]  /*0dc0*/  @!P0 FADD R7, R7, R0 ;  /* 0x0000000007078221 */ /* 0x001fe20000000000 */
[----:B------:R-:W-:-:S02]  /*0dd0*/  ISETP.GT.AND P0, PT, R2, R5, PT ;  /* 0x000000050200720c */ /* 0x000fc40003f04270 */
[----:B------:R-:W-:Y:S02]  /*0de0*/  @!P1 SHF.R.U32.HI R2, RZ, 0x3, R9 ;  /* 0x00000003ff029819 */ /* 0x000fe40000011609 */
[----:B------:R-:W0:Y:S02]  /*0df0*/  SHFL.DOWN PT, R0, R7, 0x10, R5 ;  /* 0x0a00000007007989 */ /* 0x000e2400000e0005 */
[----:B------:R-:W-:-:S04]  /*0e00*/  @!P1 LOP3.LUT R2, R2, 0x7c, RZ, 0xc0, !PT ;  /* 0x0000007c02029812 */ /* 0x000fc800078ec0ff */
[----:B------:R-:W-:-:S03]  /*0e10*/  @!P1 IADD3 R3, PT, PT, R2, R3, RZ ;  /* 0x0000000302039210 */ /* 0x000fc60007ffe0ff */
[----:B0-----:R-:W-:Y:S01]  /*0e20*/  @!P0 FADD R7, R7, R0 ;  /* 0x0000000007078221 */ /* 0x001fe20000000000 */
[----:B------:R-:W-:-:S04]  /*0e30*/  ISETP.NE.AND P0, PT, R9, RZ, PT ;  /* 0x000000ff0900720c */ /* 0x000fc80003f05270 */
[----:B------:R-:W-:-:S05]  /*0e40*/  MOV R0, R7 ;  /* 0x0000000700007202 */ /* 0x000fca0000000f00 */
[----:B------:R4:W-:Y:S01]  /*0e50*/  @!P1 STS [R3+0x8], R0 ;  /* 0x0000080003009388 */ /* 0x0009e20000000800 */
[----:B------:R-:W-:Y:S06]  /*0e60*/  BAR.SYNC.DEFER_BLOCKING 0x0 ;  /* 0x0000000000007b1d */ /* 0x000fec0000010000 */
[----:B------:R-:W-:Y:S05]  /*0e70*/  @P0 BRA `(.L_x_17) ;  /* 0x0000002c00c00947 */ /* 0x000fea0003800000 */
[----:B------:R-:W0:Y:S01]  /*0e80*/  S2UR UR5, SR_CgaCtaId ;  /* 0x00000000000579c3 */ /* 0x000e220000008800 */
[----:B------:R-:W-:Y:S01]  /*0e90*/  UMOV UR4, 0x400 ;  /* 0x0000040000047882 */ /* 0x000fe20000000000 */
[C---:B------:R-:W-:Y:S02]  /*0ea0*/  ISETP.GT.AND P2, PT, R20.reuse, 0x20, PT ;  /* 0x000000201400780c */ /* 0x040fe40003f44270 */
[C---:B------:R-:W-:Y:S02]  /*0eb0*/  ISETP.GT.AND P4, PT, R20.reuse, 0x40, PT ;  /* 0x000000401400780c */ /* 0x040fe40003f84270 */
[C---:B------:R-:W-:Y:S02]  /*0ec0*/  ISETP.GT.AND P3, PT, R20.reuse, 0x60, PT ;  /* 0x000000601400780c */ /* 0x040fe40003f64270 */
[----:B------:R-:W-:Y:S01]  /*0ed0*/  ISETP.GT.AND P1, PT, R20, 0x80, PT ;  /* 0x000000801400780c */ /* 0x000fe20003f24270 */
[----:B0-----:R-:W-:-:S09]  /*0ee0*/  ULEA UR4, UR5, UR4, 0x18 ;  /* 0x0000000405047291 */ /* 0x001fd2000f8ec0ff */
[----:B----4-:R-:W0:Y:S04]  /*0ef0*/  LDS R3, [UR4+0xc] ;  /* 0x00000c04ff037984 */ /* 0x010e280008000800 */
[----:B------:R-:W1:Y:S04]  /*0f00*/  LDS.128 R4, [UR4+0x10] ;  /* 0x00001004ff047984 */ /* 0x000e680008000c00 */
[----:B------:R-:W2:Y:S01]  /*0f10*/  LDS.64 R8, [UR4+0x20] ;  /* 0x00002004ff087984 */ /* 0x000ea20008000a00 */
[----:B0-----:R-:W-:Y:S01]  /*0f20*/  @P2 FADD R0, R0, R3 ;  /* 0x0000000300002221 */ /* 0x001fe20000000000 */
[----:B------:R-:W-:-:S03]  /*0f30*/  ISETP.GT.AND P2, PT, R20, 0xa0, PT ;  /* 0x000000a01400780c */ /* 0x000fc60003f44270 */
[----:B-1----:R-:W-:Y:S01]  /*0f40*/  @P4 FADD R0, R0, R4 ;  /* 0x0000000400004221 */ /* 0x002fe20000000000 */
[----:B------:R-:W-:-:S03]  /*0f50*/  ISETP.GT.AND P4, PT, R20, 0xc0, PT ;  /* 0x000000c01400780c */ /* 0x000fc60003f84270 */
[----:B------:R-:W-:Y:S01]  /*0f60*/  @P3 FADD R0, R0, R5 ;  /* 0x0000000500003221 */ /* 0x000fe20000000000 */
[----:B------:R-:W-:-:S03]  /*0f70*/  ISETP.GT.AND P3, PT, R20, 0xe0, PT ;  /* 0x000000e01400780c */ /* 0x000fc60003f64270 */
[----:B------:R-:W-:-:S04]  /*0f80*/  @P1 FADD R0, R0, R6 ;  /* 0x0000000600001221 */ /* 0x000fc80000000000 */
[----:B------:R-:W-:-:S04]  /*0f90*/  @P2 FADD R0, R0, R7 ;  /* 0x0000000700002221 */ /* 0x000fc80000000000 */
[----:B--2---:R-:W-:-:S04]  /*0fa0*/  @P4 FADD R0, R0, R8 ;  /* 0x0000000800004221 */ /* 0x004fc80000000000 */
[----:B------:R-:W-:Y:S01]  /*0fb0*/  @P3 FADD R0, R0, R9 ;  /* 0x0000000900003221 */ /* 0x000fe20000000000 */
[----:B------:R-:W-:Y:S06]  /*0fc0*/  BRA `(.L_x_17) ;  /* 0x0000002c006c7947 */ /* 0x000fec0003800000 */
.L_x_3:
[----:B------:R-:W0:Y:S01]  /*0fd0*/  S2R R0, SR_TID.X ;  /* 0x0000000000007919 */ /* 0x000e220000002100 */
[----:B------:R-:W1:Y:S01]  /*0fe0*/  LDC.64 R2, c[0x0][0x380] ;  /* 0x0000e000ff027b82 */ /* 0x000e620000000a00 */
[----:B0-----:R-:W-:-:S05]  /*0ff0*/  SHF.L.U32 R5, R0, 0x2, RZ ;  /* 0x0000000200057819 */ /* 0x001fca00000006ff */
[----:B-1----:R-:W-:-:S05]  /*1000*/  IMAD.WIDE.U32 R2, R5, 0x4, R2 ;  /* 0x0000000405027825 */ /* 0x002fca00078e0002 */
[----:B------:R-:W2:Y:S04]  /*1010*/  LDG.E.128.CONSTANT R4, desc[UR6][R2.64] ;  /* 0x0000000602047981 */ /* 0x000ea8000c1e9d00 */
[----:B------:R-:W3:Y:S04]  /*1020*/  LDG.E.128.CONSTANT R8, desc[UR6][R2.64+0x1000] ;  /* 0x0010000602087981 */ /* 0x000ee8000c1e9d00 */
[----:B------:R-:W4:Y:S04]  /*1030*/  LDG.E.128.CONSTANT R12, desc[UR6][R2.64+0x2000] ;  /* 0x00200006020c7981 */ /* 0x000f28000c1e9d00 */
[----:B------:R-:W5:Y:S01]  /*1040*/  LDG.E.128.CONSTANT R16, desc[UR6][R2.64+0x3000] ;  /* 0x0030000602107981 */ /* 0x000f62000c1e9d00 */
[----:B------:R-:W-:Y:S01]  /*1050*/  ISETP.GE.U32.AND P0, PT, R20, 0x2000, PT ;  /* 0x000020001400780c */ /* 0x000fe20003f06070 */
[----:B------:R-:W-:-:S02]  /*1060*/  HFMA2 R23, -RZ, RZ, 0, 0.00048828125 ;  /* 0x00001000ff177431 */ /* 0x000fc400000001ff */
[----:B--2---:R-:W-:Y:S01]  /*1070*/  FADD R4, R4, R5 ;  /* 0x0000000504047221 */ /* 0x004fe20000000000 */
[----:B------:R-:W-:Y:S01]  /*1080*/  FADD R7, R6, R7 ;  /* 0x0000000706077221 */ /* 0x000fe20000000000 */
[----:B---3--:R-:W-:Y:S01]  /*1090*/  FADD R8, R8, R9 ;  /* 0x0000000908087221 */ /* 0x008fe20000000000 */
[----:B------:R-:W-:Y:S02]  /*10a0*/  FADD R11, R10, R11 ;  /* 0x0000000b0a0b7221 */ /* 0x000fe40000000000 */
[----:B------:R-:W-:Y:S01]  /*10b0*/  FADD R4, R4, R7 ;  /* 0x0000000704047221 */ /* 0x000fe20000000000 */
[----:B----4-:R-:W-:Y:S01]  /*10c0*/  FADD R12, R12, R13 ;  /* 0x0000000d0c0c7221 */ /* 0x010fe20000000000 */
[----:B------:R-:W-:Y:S01]  /*10d0*/  FADD R15, R14, R15 ;  /* 0x0000000f0e0f7221 */ /* 0x000fe20000000000 */
[----:B------:R-:W-:Y:S01]  /*10e0*/  FADD R11, R8, R11 ;  /* 0x0000000b080b7221 */ /* 0x000fe20000000000 */
[----:B-----5:R-:W-:Y:S01]  /*10f0*/  FADD R16, R16, R17 ;  /* 0x0000001110107221 */ /* 0x020fe20000000000 */
[----:B------:R-:W-:Y:S01]  /*1100*/  FADD R19, R18, R19 ;  /* 0x0000001312137221 */ /* 0x000fe20000000000 */
[----:B------:R-:W-:Y:S01]  /*1110*/  FADD R12, R12, R15 ;  /* 0x0000000f0c0c7221 */ /* 0x000fe20000000000 */
[----:B------:R-:W-:-:S02]  /*1120*/  FADD R4, R4, R11 ;  /* 0x0000000b04047221 */ /* 0x000fc40000000000 */
[----:B------:R-:W-:-:S04]  /*1130*/  FADD R19, R16, R19 ;  /* 0x0000001310137221 */ /* 0x000fc80000000000 */
[----:B------:R-:W-:-:S04]  /*1140*/  FADD R19, R12, R19 ;  /* 0x000000130c137221 */ /* 0x000fc80000000000 */
[----:B------:R-:W-:Y:S01]  /*1150*/  FADD R21, R4, R19 ;  /* 0x0000001304157221 */ /* 0x000fe20000000000 */
[----:B------:R-:W-:Y:S06]  /*1160*/  @!P0 BRA `(.L_x_18) ;  /* 0x00000000007c8947 */ /* 0x000fec0003800000 */
[----:B------:R-:W0:Y:S01]  /*1170*/  LDC R24, c[0x0][0x390] ;  /* 0x0000e400ff187b82 */ /* 0x000e220000000800 */
[----:B------:R-:W-:Y:S02]  /*1180*/  IADD3 R22, PT, PT, R20, -0x1000, RZ ;  /* 0xfffff00014167810 */ /* 0x000fe40007ffe0ff */
[----:B------:R-:W-:-:S07]  /*1190*/  MOV R23, 0x1000 ;  /* 0x0000100000177802 */ /* 0x000fce0000000f00 */
.L_x_20:
[----:B------:R-:W-:-:S05]  /*11a0*/  IMAD.WIDE R26, R23, 0x4, R2 ;  /* 0x00000004171a7825 */ /* 0x000fca00078e0202 */
[----:B------:R-:W2:Y:S04]  /*11b0*/  LDG.E.128.CONSTANT R16, desc[UR6][R26.64+0x2000] ;  /* 0x002000061a107981 */ /* 0x000ea8000c1e9d00 */
[----:B------:R-:W3:Y:S04]  /*11c0*/  LDG.E.128.CONSTANT R4, desc[UR6][R26.64+0x3000] ;  /* 0x003000061a047981 */ /* 0x000ee8000c1e9d00 */
[----:B------:R-:W4:Y:S04]  /*11d0*/  LDG.E.128.CONSTANT R8, desc[UR6][R26.64] ;  /* 0x000000061a087981 */ /* 0x000f28000c1e9d00 */
[----:B------:R-:W5:Y:S01]  /*11e0*/  LDG.E.128.CONSTANT R12, desc[UR6][R26.64+0x1000] ;  /* 0x001000061a0c7981 */ /* 0x000f62000c1e9d00 */
[----:B0-----:R-:W-:Y:S01]  /*11f0*/  MOV R20, R24 ;  /* 0x0000001800147202 */ /* 0x001fe20000000f00 */
[----:B--2---:R-:W-:Y:S01]  /*1200*/  FADD R17, R17, R18 ;  /* 0x0000001211117221 */ /* 0x004fe20000000000 */
[----:B---3--:R-:W-:-:S02]  /*1210*/  FADD R18, R19, R4 ;  /* 0x0000000413127221 */ /* 0x008fc40000000000 */
[----:B------:R-:W-:Y:S01]  /*1220*/  IADD3 R4, PT, PT, -R23, R20, RZ ;  /* 0x0000001417047210 */ /* 0x000fe20007ffe1ff */
[----:B------:R-:W-:Y:S01]  /*1230*/  FADD R5, R5, R6 ;  /* 0x0000000605057221 */ /* 0x000fe20000000000 */
[----:B----4-:R-:W-:Y:S01]  /*1240*/  FADD R9, R9, R10 ;  /* 0x0000000a09097221 */ /* 0x010fe20000000000 */
[----:B------:R-:W-:Y:S01]  /*1250*/  FADD R8, R8, R21 ;  /* 0x0000001508087221 */ /* 0x000fe20000000000 */
[----:B------:R-:W-:Y:S01]  /*1260*/  ISETP.GE.AND P0, PT, R4, 0x1000, PT ;  /* 0x000010000400780c */ /* 0x000fe20003f06270 */
[----:B-----5:R-:W-:Y:S01]  /*1270*/  FADD R13, R13, R14 ;  /* 0x0000000e0d0d7221 */ /* 0x020fe20000000000 */
[----:B------:R-:W-:Y:S01]  /*1280*/  FADD R10, R11, R12 ;  /* 0x0000000c0b0a7221 */ /* 0x000fe20000000000 */
[----:B------:R-:W-:Y:S01]  /*1290*/  FADD R14, R15, R16 ;  /* 0x000000100f0e7221 */ /* 0x000fe20000000000 */
[----:B------:R-:W-:Y:S01]  /*12a0*/  FADD R8, R8, R9 ;  /* 0x0000000908087221 */ /* 0x000fe20000000000 */
[----:B------:R-:W-:Y:S01]  /*12b0*/  FADD R5, R18, R5 ;  /* 0x0000000512057221 */ /* 0x000fe20000000000 */
[----:B------:R-:W-:Y:S01]  /*12c0*/  FADD R13, R10, R13 ;  /* 0x0000000d0a0d7221 */ /* 0x000fe20000000000 */
[----:B------:R-:W-:-:S03]  /*12d0*/  FADD R14, R14, R17 ;  /* 0x000000110e0e7221 */ /* 0x000fc60000000000 */
[----:B------:R-:W-:Y:S01]  /*12e0*/  FADD R8, R8, R13 ;  /* 0x0000000d08087221 */ /* 0x000fe20000000000 */
[----:B------:R-:W-:-:S04]  /*12f0*/  FADD R5, R14, R5 ;  /* 0x000000050e057221 */ /* 0x000fc80000000000 */
[----:B------:R-:W-:-:S04]  /*1300*/  FADD R5, R8, R5 ;  /* 0x0000000508057221 */ /* 0x000fc80000000000 */
[----:B------:R-:W-:Y:S01]  /*1310*/  FADD R21, R7, R5 ;  /* 0x0000000507157221 */ /* 0x000fe20000000000 */
[----:B------:R-:W-:Y:S06]  /*1320*/  @!P0 BRA `(.L_x_19) ;  /* 0x0000000800308947 */ /* 0x000fec0003800000 */
[----:B------:R-:W-:-:S04]  /*1330*/  IADD3 R23, PT, PT, R23, 0x1000, RZ ;  /* 0x0000100017177810 */ /* 0x000fc80007ffe0ff */
[----:B------:R-:W-:-:S13]  /*1340*/  ISETP.GT.AND P0, PT, R23, R22, PT ;  /* 0x000000161700720c */ /* 0x000fda0003f04270 */
[----:B------:R-:W-:Y:S05]  /*1350*/  @!P0 BRA `(.L_x_20) ;  /* 0xfffffffc00908947 */ /* 0x000fea000383ffff */
.L_x_18:
[----:B------:R-:W-:-:S13]  /*1360*/  ISETP.GE.AND P0, PT, R23, R20, PT ;  /* 0x000000141700720c */ /* 0x000fda0003f06270 */
[----:B------:R-:W-:Y:S05]  /*1370*/  @P0 BRA `(.L_x_19) ;  /* 0x00000008001c0947 */ /* 0x000fea0003800000 */
[----:B------:R-:W-:Y:S01]  /*1380*/  IMAD.IADD R9, R20, 0x1, -R23 ;  /* 0x0000000114097824 */ /* 0x000fe200078e0a17 */
[----:B------:R-:W-:Y:S04]  /*1390*/  BSSY.RECONVERGENT B1, `(.L_x_19) ;  /* 0x0000085000017945 */ /* 0x000fe80003800200 */
[----:B------:R-:W-:-:S13]  /*13a0*/  ISETP.GE.AND P0, PT, R0, R9, PT ;  /* 0x000000090000720c */ /* 0x000fda0003f06270 */
[----:B------:R-:W-:Y:S05]  /*13b0*/  @P0 BRA `(.L_x_21) ;  /* 0x0000000800080947 */ /* 0x000fea0003800000 */
[-C--:B------:R-:W-:Y:S01]  /*13c0*/  LOP3.LUT R2, RZ, R0.reuse, RZ, 0x33, !PT ;  /* 0x00000000ff027212 */ /* 0x080fe200078e33ff */
[----:B------:R-:W-:Y:S01]  /*13d0*/  BSSY.RECONVERGENT B2, `(.L_x_22) ;  /* 0x0000015000027945 */ /* 0x000fe20003800200 */
[----:B------:R-:W-:Y:S02]  /*13e0*/  MOV R8, R0 ;  /* 0x0000000000087202 */ /* 0x000fe40000000f00 */
[----:B------:R-:W-:-:S04]  /*13f0*/  IADD3 R2, PT, PT, -R23, R20, R2 ;  /* 0x0000001417027210 */ /* 0x000fc80007ffe102 */
[C---:B------:R-:W-:Y:S02]  /*1400*/  LOP3.LUT R3, R2.reuse, 0x300, RZ, 0xc0, !PT ;  /* 0x0000030002037812 */ /* 0x040fe400078ec0ff */
[----:B------:R-:W-:Y:S02]  /*1410*/  ISETP.GE.U32.AND P1, PT, R2, 0x300, PT ;  /* 0x000003000200780c */ /* 0x000fe40003f26070 */
[----:B------:R-:W-:-:S13]  /*1420*/  ISETP.NE.AND P0, PT, R3, 0x300, PT ;  /* 0x000003000300780c */ /* 0x000fda0003f05270 */
[----:B------:R-:W-:Y:S05]  /*1430*/  @!P0 BRA `(.L_x_23) ;  /* 0x0000000000388947 */ /* 0x000fea0003800000 */
[----:B------:R-:W0:Y:S01]  /*1440*/  LDC.64 R4, c[0x0][0x380] ;  /* 0x0000e000ff047b82 */ /* 0x000e220000000a00 */
[----:B------:R-:W-:Y:S02]  /*1450*/  LEA.HI R2, R2, 0x1, RZ, 0x18 ;  /* 0x0000000102027811 */ /* 0x000fe400078fc0ff */
[----:B------:R-:W-:Y:S02]  /*1460*/  IADD3 R7, PT, PT, R0, R23, RZ ;  /* 0x0000001700077210 */ /* 0x000fe40007ffe0ff */
[----:B------:R-:W-:Y:S02]  /*1470*/  LOP3.LUT R2, R2, 0x3, RZ, 0xc0, !PT ;  /* 0x0000000302027812 */ /* 0x000fe400078ec0ff */
[----:B------:R-:W-:Y:S02]  /*1480*/  MOV R8, R0 ;  /* 0x0000000000087202 */ /* 0x000fe40000000f00 */
[----:B------:R-:W-:-:S07]  /*1490*/  IADD3 R6, PT, PT, -R2, RZ, RZ ;  /* 0x000000ff02067210 */ /* 0x000fce0007ffe1ff */
.L_x_24:
[----:B0-----:R-:W-:-:S06]  /*14a0*/  IMAD.WIDE.U32 R2, R7, 0x4, R4 ;  /* 0x0000000407027825 */ /* 0x001fcc00078e0004 */
[----:B------:R-:W2:Y:S01]  /*14b0*/  LDG.E.CONSTANT R2, desc[UR6][R2.64] ;  /* 0x0000000602027981 */ /* 0x000ea2000c1e9900 */
[----:B------:R-:W-:Y:S02]  /*14c0*/  IADD3 R6, PT, PT, R6, 0x1, RZ ;  /* 0x0000000106067810 */ /* 0x000fe40007ffe0ff */
[----:B------:R-:W-:Y:S02]  /*14d0*/  IADD3 R8, PT, PT, R8, 0x100, RZ ;  /* 0x0000010008087810 */ /* 0x000fe40007ffe0ff */
[----:B------:R-:W-:Y:S02]  /*14e0*/  ISETP.NE.AND P0, PT, R6, RZ, PT ;  /* 0x000000ff0600720c */ /* 0x000fe40003f05270 */
[----:B------:R-:W-:Y:S01]  /*14f0*/  IADD3 R7, PT, PT, R7, 0x100, RZ ;  /* 0x0000010007077810 */ /* 0x000fe20007ffe0ff */
[----:B--2---:R-:W-:-:S10]  /*1500*/  FADD R21, R2, R21 ;  /* 0x0000001502157221 */ /* 0x004fd40000000000 */
[----:B------:R-:W-:Y:S05]  /*1510*/  @P0 BRA `(.L_x_24) ;  /* 0xfffffffc00e00947 */ /* 0x000fea000383ffff */
.L_x_23:
[----:B------:R-:W-:Y:S05]  /*1520*/  BSYNC.RECONVERGENT B2 ;  /* 0x0000000000027941 */ /* 0x000fea0003800200 */
.L_x_22:
[----:B------:R-:W-:Y:S05]  /*1530*/  @!P1 BRA `(.L_x_21) ;  /* 0x0000000400a89947 */ /* 0x000fea0003800000 */
[----:B------:R-:W0:Y:S01]  /*1540*/  LDCU.64 UR4, c[0x0][0x380] ;  /* 0x00007000ff0477ac */ /* 0x000e220008000a00 */
[----:B------:R-:W-:Y:S01]  /*1550*/  IADD3 R5, PT, PT, R9, -R8, RZ ;  /* 0x8000000809057210 */ /* 0x000fe20007ffe0ff */
[----:B------:R-:W-:Y:S01]  /*1560*/  BSSY.RECONVERGENT B2, `(.L_x_25) ;  /* 0x000003b000027945 */ /* 0x000fe20003800200 */
[CC--:B------:R-:W-:Y:S02]  /*1570*/  IADD3 R3, P0, PT, R8.reuse, R23.reuse, RZ ;  /* 0x0000001708037210 */ /* 0x0c0fe40007f1e0ff */
[----:B------:R-:W-:Y:S02]  /*1580*/  ISETP.GT.AND P1, PT, R5, 0xc00, PT ;  /* 0x00000c000500780c */ /* 0x000fe40003f24270 */
[----:B------:R-:W-:Y:S02]  /*1590*/  IADD3.X R4, PT, PT, RZ, RZ, RZ, P0, !PT ;  /* 0x000000ffff047210 */ /* 0x000fe400007fe4ff */
[----:B------:R-:W-:Y:S02]  /*15a0*/  IADD3 R11, PT, PT, R8, R23, RZ ;  /* 0x00000017080b7210 */ /* 0x000fe40007ffe0ff */
[----:B0-----:R-:W-:-:S04]  /*15b0*/  LEA R2, P0, R3, UR4, 0x2 ;  /* 0x0000000403027c11 */ /* 0x001fc8000f8010ff */
[----:B------:R-:W-:Y:S02]  /*15c0*/  LEA.HI.X R3, R3, UR5, R4, 0x2, P0 ;  /* 0x0000000503037c11 */ /* 0x000fe400080f1404 */
[----:B------:R-:W-:-:S05]  /*15d0*/  IADD3 R2, P0, PT, R2, 0x800, RZ ;  /* 0x0000080002027810 */ /* 0x000fca0007f1e0ff */
[----:B------:R-:W-:Y:S01]  /*15e0*/  IMAD.X R3, RZ, RZ, R3, P0 ;  /* 0x000000ffff037224 */ /* 0x000fe200000e0603 */
[----:B------:R-:W-:Y:S01]  /*15f0*/  PLOP3.LUT P0, PT, PT, PT, PT, 0x80, 0x8 ;  /* 0x000000000008781c */ /* 0x000fe20003f0f070 */
[----:B------:R-:W-:-:S12]  /*1600*/  @!P1 BRA `(.L_x_26) ;  /* 0x0000000000c09947 */ /* 0x000fd80003800000 */
[----:B------:R-:W-:Y:S02]  /*1610*/  PLOP3.LUT P0, PT, PT, PT, PT, 0x8, 0x80 ;  /* 0x000000000080781c */ /* 0x000fe40003f0e170 */
[----:B------:R-:W-:-:S11]  /*1620*/  IADD3 R13, PT, PT, R9, -0xc00, RZ ;  /* 0xfffff400090d7810 */ /* 0x000fd60007ffe0ff */
.L_x_27:
[----:B------:R-:W0:Y:S01]  /*1630*/  LDC.64 R4, c[0x0][0x380] ;  /* 0x0000e000ff047b82 */ /* 0x000e220000000a00 */
[----:B------:R-:W2:Y:S01]  /*1640*/  LDG.E.CONSTANT R10, desc[UR6][R2.64+-0x400] ;  /* 0xfffc0006020a7981 */ /* 0x000ea2000c1e9900 */
[----:B------:R-:W-:-:S03]  /*1650*/  IADD3 R25, PT, PT, R11, 0x400, RZ ;  /* 0x000004000b197810 */ /* 0x000fc60007ffe0ff */
[----:B------:R-:W3:Y:S04]  /*1660*/  LDG.E.CONSTANT R19, desc[UR6][R2.64] ;  /* 0x0000000602137981 */ /* 0x000ee8000c1e9900 */
[----:B------:R-:W4:Y:S01]  /*1670*/  LDG.E.CONSTANT R18, desc[UR6][R2.64+0x400] ;  /* 0x0004000602127981 */ /* 0x000f22000c1e9900 */
[----:B------:R-:W-:-:S03]  /*1680*/  IADD3 R7, PT, PT, R11, 0x800, RZ ;  /* 0x000008000b077810 */ /* 0x000fc60007ffe0ff */
[----:B------:R-:W5:Y:S04]  /*1690*/  LDG.E.CONSTANT R16, desc[UR6][R2.64+0xc00] ;  /* 0x000c000602107981 */ /* 0x000f68000c1e9900 */
[----:B------:R-:W5:Y:S04]  /*16a0*/  LDG.E.CONSTANT R15, desc[UR6][R2.64+0x1000] ;  /* 0x00100006020f7981 */ /* 0x000f68000c1e9900 */
[----:B------:R-:W5:Y:S01]  /*16b0*/  LDG.E.CONSTANT R14, desc[UR6][R2.64+0x1400] ;  /* 0x00140006020e7981 */ /* 0x000f62000c1e9900 */
[----:B0-----:R-:W-:-:S03]  /*16c0*/  IMAD.WIDE.U32 R22, R11, 0x4, R4 ;  /* 0x000000040b167825 */ /* 0x001fc600078e0004 */
[----:B------:R-:W5:Y:S04]  /*16d0*/  LDG.E.CONSTANT R20, desc[UR6][R2.64+0x2000] ;  /* 0x0020000602147981 */ /* 0x000f68000c1e9900 */
[----:B------:R0:W2:Y:S01]  /*16e0*/  LDG.E.CONSTANT R12, desc[UR6][R22.64] ;  /* 0x00000006160c7981 */ /* 0x0000a2000c1e9900 */
[----:B------:R-:W-:-:S03]  /*16f0*/  IMAD.WIDE.U32 R24, R25, 0x4, R4 ;  /* 0x0000000419187825 */ /* 0x000fc600078e0004 */
[----:B------:R-:W5:Y:S04]  /*1700*/  LDG.E.CONSTANT R26, desc[UR6][R2.64+0x3000] ;  /* 0x00300006021a7981 */ /* 0x000f68000c1e9900 */
[----:B------:R-:W5:Y:S01]  /*1710*/  LDG.E.CONSTANT R17, desc[UR6][R24.64] ;  /* 0x0000000618117981 */ /* 0x000f62000c1e9900 */
[--C-:B------:R-:W-:Y:S01]  /*1720*/  IMAD.WIDE.U32 R6, R7, 0x4, R4.reuse ;  /* 0x0000000407067825 */ /* 0x100fe200078e0004 */
[----:B0-----:R-:W-:Y:S02]  /*1730*/  IADD3 R23, PT, PT, R11, 0xc00, RZ ;  /* 0x00000c000b177810 */ /* 0x001fe40007ffe0ff */
[----:B------:R-:W5:Y:S04]  /*1740*/  LDG.E.CONSTANT R22, desc[UR6][R2.64+0x1c00] ;  /* 0x001c000602167981 */ /* 0x000f68000c1e9900 */
[----:B------:R-:W5:Y:S01]  /*1750*/  LDG.E.CONSTANT R6, desc[UR6][R6.64] ;  /* 0x0000000606067981 */ /* 0x000f62000c1e9900 */
[----:B------:R-:W-:-:S03]  /*1760*/  IMAD.WIDE.U32 R4, R23, 0x4, R4 ;  /* 0x0000000417047825 */ /* 0x000fc600078e0004 */
[----:B------:R-:W5:Y:S04]  /*1770*/  LDG.E.CONSTANT R23, desc[UR6][R2.64+0x2400] ;  /* 0x0024000602177981 */ /* 0x000f68000c1e9900 */
[----:B------:R-:W5:Y:S04]  /*1780*/  LDG.E.CONSTANT R4, desc[UR6][R4.64] ;  /* 0x0000000604047981 */ /* 0x000f68000c1e9900 */
[----:B------:R-:W5:Y:S04]  /*1790*/  LDG.E.CONSTANT R24, desc[UR6][R2.64+0x2c00] ;  /* 0x002c000602187981 */ /* 0x000f68000c1e9900 */
[----:B------:R0:W5:Y:S01]  /*17a0*/  LDG.E.CONSTANT R25, desc[UR6][R2.64+0x3400] ;  /* 0x0034000602197981 */ /* 0x000162000c1e9900 */
[----:B------:R-:W-:-:S04]  /*17b0*/  IADD3 R8, PT, PT, R8, 0x1000, RZ ;  /* 0x0000100008087810 */ /* 0x000fc80007ffe0ff */
[----:B------:R-:W-:Y:S02]  /*17c0*/  ISETP.GE.AND P1, PT, R8, R13, PT ;  /* 0x0000000d0800720c */ /* 0x000fe40003f26270 */
[----:B0-----:R-:W-:Y:S02]  /*17d0*/  IADD3 R2, P2, PT, R2, 0x4000, RZ ;  /* 0x0000400002027810 */ /* 0x001fe40007f5e0ff */
[----:B------:R-:W-:Y:S02]  /*17e0*/  IADD3 R11, PT, PT, R11, 0x1000, RZ ;  /* 0x000010000b0b7810 */ /* 0x000fe40007ffe0ff */
[----:B------:R-:W-:Y:S01]  /*17f0*/  IADD3.X R3, PT, PT, RZ, R3, RZ, P2, !PT ;  /* 0x00000003ff037210 */ /* 0x000fe200017fe4ff */
[----:B--2---:R-:W-:-:S04]  /*1800*/  FADD R21, R12, R21 ;  /* 0x000000150c157221 */ /* 0x004fc80000000000 */
[----:B------:R-:W-:-:S04]  /*1810*/  FADD R10, R21, R10 ;  /* 0x0000000a150a7221 */ /* 0x000fc80000000000 */
[----:B---3--:R-:W-:-:S04]  /*1820*/  FADD R19, R10, R19 ;  /* 0x000000130a137221 */ /* 0x008fc80000000000 */
[----:B----4-:R-:W-:-:S04]  /*1830*/  FADD R18, R19, R18 ;  /* 0x0000001213127221 */ /* 0x010fc80000000000 */
[----:B-----5:R-:W-:-:S04]  /*1840*/  FADD R17, R18, R17 ;  /* 0x0000001112117221 */ /* 0x020fc80000000000 */
        /* <DEDUP_REMOVED lines=12> */
.L_x_26:
[----:B------:R-:W-:Y:S05]  /*1910*/  BSYNC.RECONVERGENT B2 ;  /* 0x0000000000027941 */ /* 0x000fea0003800200 */
.L_x_25:
[----:B------:R-:W-:Y:S01]  /*1920*/  IADD3 R4, PT, PT, R9, -R8, RZ ;  /* 0x8000000809047210 */ /* 0x000fe20007ffe0ff */
[----:B------:R-:W-:Y:S03]  /*1930*/  BSSY.RECONVERGENT B2, `(.L_x_28) ;  /* 0x000001e000027945 */ /* 0x000fe60003800200 */
[----:B------:R-:W-:-:S13]  /*1940*/  ISETP.GT.AND P1, PT, R4, 0x400, PT ;  /* 0x000004000400780c */ /* 0x000fda0003f24270 */
[----:B------:R-:W-:Y:S05]  /*1950*/  @!P1 BRA `(.L_x_29) ;  /* 0x00000000006c9947 */ /* 0x000fea0003800000 */
[----:B------:R-:W0:Y:S01]  /*1960*/  LDC.64 R6, c[0x0][0x380] ;  /* 0x0000e000ff067b82 */ /* 0x000e220000000a00 */
[----:B------:R-:W2:Y:S01]  /*1970*/  LDG.E.CONSTANT R10, desc[UR6][R2.64+-0x400] ;  /* 0xfffc0006020a7981 */ /* 0x000ea2000c1e9900 */
[----:B------:R-:W-:-:S03]  /*1980*/  VIADD R15, R11, 0x400 ;  /* 0x000004000b0f7836 */ /* 0x000fc60000000000 */
[----:B------:R-:W3:Y:S04]  /*1990*/  LDG.E.CONSTANT R13, desc[UR6][R2.64] ;  /* 0x00000006020d7981 */ /* 0x000ee8000c1e9900 */
[----:B------:R-:W4:Y:S04]  /*19a0*/  LDG.E.CONSTANT R17, desc[UR6][R2.64+0xc00] ;  /* 0x000c000602117981 */ /* 0x000f28000c1e9900 */
[----:B------:R-:W5:Y:S04]  /*19b0*/  LDG.E.CONSTANT R19, desc[UR6][R2.64+0x1000] ;  /* 0x0010000602137981 */ /* 0x000f68000c1e9900 */
[----:B------:R1:W5:Y:S01]  /*19c0*/  LDG.E.CONSTANT R23, desc[UR6][R2.64+0x1400] ;  /* 0x0014000602177981 */ /* 0x000362000c1e9900 */
[----:B0-----:R-:W-:-:S06]  /*19d0*/  IMAD.WIDE.U32 R4, R11, 0x4, R6 ;  /* 0x000000040b047825 */ /* 0x001fcc00078e0006 */
[----:B------:R-:W2:Y:S01]  /*19e0*/  LDG.E.CONSTANT R4, desc[UR6][R4.64] ;  /* 0x0000000604047981 */ /* 0x000ea2000c1e9900 */
[----:B------:R-:W-:-:S03]  /*19f0*/  IMAD.WIDE.U32 R6, R15, 0x4, R6 ;  /* 0x000000040f067825 */ /* 0x000fc600078e0006 */
[----:B------:R-:W4:Y:S04]  /*1a00*/  LDG.E.CONSTANT R15, desc[UR6][R2.64+0x400] ;  /* 0x00040006020f7981 */ /* 0x000f28000c1e9900 */
[----:B------:R-:W5:Y:S01]  /*1a10*/  LDG.E.CONSTANT R7, desc[UR6][R6.64] ;  /* 0x0000000606077981 */ /* 0x000f62000c1e9900 */
[----:B------:R-:W-:Y:S02]  /*1a20*/  PLOP3.LUT P0, PT, PT, PT, PT, 0x8, 0x80 ;  /* 0x000000000080781c */ /* 0x000fe40003f0e170 */
[----:B------:R-:W-:Y:S02]  /*1a30*/  IADD3 R8, PT, PT, R8, 0x800, RZ ;  /* 0x0000080008087810 */ /* 0x000fe40007ffe0ff */
[----:B------:R-:W-:Y:S01]  /*1a40*/  IADD3 R11, PT, PT, R11, 0x800, RZ ;  /* 0x000008000b0b7810 */ /* 0x000fe20007ffe0ff */
[----:B--2---:R-:W-:-:S04]  /*1a50*/  FADD R21, R21, R4 ;  /* 0x0000000415157221 */ /* 0x004fc80000000000 */
[----:B------:R-:W-:-:S04]  /*1a60*/  FADD R10, R21, R10 ;  /* 0x0000000a150a7221 */ /* 0x000fc80000000000 */
[----:B---3--:R-:W-:-:S04]  /*1a70*/  FADD R10, R10, R13 ;  /* 0x0000000d0a0a7221 */ /* 0x008fc80000000000 */
[----:B----4-:R-:W-:-:S04]  /*1a80*/  FADD R10, R10, R15 ;  /* 0x0000000f0a0a7221 */ /* 0x010fc80000000000 */
[----:B-----5:R-:W-:Y:S01]  /*1a90*/  FADD R10, R10, R7 ;  /* 0x000000070a0a7221 */ /* 0x020fe20000000000 */
[----:B------:R-:W-:-:S03]  /*1aa0*/  IADD3 R4, P1, PT, R2, 0x2000, RZ ;  /* 0x0000200002047810 */ /* 0x000fc60007f3e0ff */
[----:B------:R-:W-:Y:S01]  /*1ab0*/  FADD R10, R10, R17 ;  /* 0x000000110a0a7221 */ /* 0x000fe20000000000 */
[----:B------:R-:W-:-:S03]  /*1ac0*/  IADD3.X R5, PT, PT, RZ, R3, RZ, P1, !PT ;  /* 0x00000003ff057210 */ /* 0x000fc60000ffe4ff */
[----:B------:R-:W-:Y:S01]  /*1ad0*/  FADD R10, R10, R19 ;  /* 0x000000130a0a7221 */ /* 0x000fe20000000000 */
[----:B-1----:R-:W-:Y:S02]  /*1ae0*/  MOV R2, R4 ;  /* 0x0000000400027202 */ /* 0x002fe40000000f00 */
[----:B------:R-:W-:Y:S01]  /*1af0*/  MOV R3, R5 ;  /* 0x0000000500037202 */ /* 0x000fe20000000f00 */
[----:B------:R-:W-:-:S07]  /*1b00*/  FADD R21, R10, R23 ;  /* 0x000000170a157221 */ /* 0x000fce0000000000 */
.L_x_29:
[----:B------:R-:W-:Y:S05]  /*1b10*/  BSYNC.RECONVERGENT B2 ;  /* 0x0000000000027941 */ /* 0x000fea0003800200 */
.L_x_28:
[----:B------:R-:W-:-:S13]  /*1b20*/  ISETP.LT.OR P0, PT, R8, R9, P0 ;  /* 0x000000090800720c */ /* 0x000fda0000701670 */
[----:B------:R-:W-:Y:S05]  /*1b30*/  @!P0 BRA `(.L_x_21) ;  /* 0x0000000000288947 */ /* 0x000fea0003800000 */
[----:B------:R-:W0:Y:S01]  /*1b40*/  LDC.64 R4, c[0x0][0x380] ;  /* 0x0000e000ff047b82 */ /* 0x000e220000000a00 */
[----:B------:R-:W2:Y:S04]  /*1b50*/  LDG.E.CONSTANT R6, desc[UR6][R2.64+-0x400] ;  /* 0xfffc000602067981 */ /* 0x000ea8000c1e9900 */
[----:B------:R-:W3:Y:S04]  /*1b60*/  LDG.E.CONSTANT R7, desc[UR6][R2.64] ;  /* 0x0000000602077981 */ /* 0x000ee8000c1e9900 */
[----:B------:R-:W4:Y:S01]  /*1b70*/  LDG.E.CONSTANT R9, desc[UR6][R2.64+0x400] ;  /* 0x0004000602097981 */ /* 0x000f22000c1e9900 */
[----:B0-----:R-:W-:-:S06]  /*1b80*/  IMAD.WIDE.U32 R4, R11, 0x4, R4 ;  /* 0x000000040b047825 */ /* 0x001fcc00078e0004 */
[----:B------:R-:W5:Y:S02]  /*1b90*/  LDG.E.CONSTANT R4, desc[UR6][R4.64] ;  /* 0x0000000604047981 */ /* 0x000f64000c1e9900 */
[----:B-----5:R-:W-:-:S04]  /*1ba0*/  FADD R21, R21, R4 ;  /* 0x0000000415157221 */ /* 0x020fc80000000000 */
[----:B--2---:R-:W-:-:S04]  /*1bb0*/  FADD R6, R21, R6 ;  /* 0x0000000615067221 */ /* 0x004fc80000000000 */
[----:B---3--:R-:W-:-:S04]  /*1bc0*/  FADD R6, R6, R7 ;  /* 0x0000000706067221 */ /* 0x008fc80000000000 */
[----:B----4-:R-:W-:-:S07]  /*1bd0*/  FADD R21, R6, R9 ;  /* 0x0000000906157221 */ /* 0x010fce0000000000 */
.L_x_21:
[----:B------:R-:W-:Y:S05]  /*1be0*/  BSYNC.RECONVERGENT B1 ;  /* 0x0000000000017941 */ /* 0x000fea0003800200 */
.L_x_19:
[----:B------:R-:W0:Y:S01]  /*1bf0*/  S2R R6, SR_LANEID ;  /* 0x0000000000067919 */ /* 0x000e220000000000 */
[----:B------:R-:W1:Y:S01]  /*1c00*/  SHFL.DOWN PT, R2, R21, 0x1, 0x1f ;  /* 0x08201f0015027f89 */ /* 0x000e6200000e0000 */
[C---:B0-----:R-:W-:Y:S02]  /*1c10*/  ISETP.GT.AND P0, PT, R6.reuse, 0x1e, PT ;  /* 0x0000001e0600780c */ /* 0x041fe40003f04270 */
[----:B------:R-:W-:-:S11]  /*1c20*/  ISETP.NE.AND P1, PT, R6, RZ, PT ;  /* 0x000000ff0600720c */ /* 0x000fd60003f25270 */
[----:B-1----:R-:W-:Y:S01]  /*1c30*/  @!P0 FADD R21, R2, R21 ;  /* 0x0000001502158221 */ /* 0x002fe20000000000 */
[----:B------:R-:W-:Y:S01]  /*1c40*/  ISETP.GT.AND P0, PT, R6, 0x1d, PT ;  /* 0x0000001d0600780c */ /* 0x000fe20003f04270 */
[----:B------:R-:W0:Y:S01]  /*1c50*/  @!P1 S2R R5, SR_CgaCtaId ;  /* 0x0000000000059919 */ /* 0x000e220000008800 */
[----:B------:R-:W-:Y:S02]  /*1c60*/  @!P1 MOV R4, 0x400 ;  /* 0x0000040000049802 */ /* 0x000fe40000000f00 */
[----:B------:R-:W-:Y:S01]  /*1c70*/  @!P1 SHF.R.U32.HI R3, RZ, 0x3, R0 ;  /* 0x00000003ff039819 */ /* 0x000fe20000011600 */
[----:B------:R-:W1:Y:S03]  /*1c80*/  SHFL.DOWN PT, R2, R21, 0x2, 0x1f ;  /* 0x08401f0015027f89 */ /* 0x000e6600000e0000 */
[----:B------:R-:W-:-:S05]  /*1c90*/  @!P1 LOP3.LUT R3, R3, 0x7c, RZ, 0xc0, !PT ;  /* 0x0000007c03039812 */ /* 0x000fca00078ec0ff */
[----:B-1----:R-:W-:Y:S01]  /*1ca0*/  @!P0 FADD R21, R21, R2 ;  /* 0x0000000215158221 */ /* 0x002fe20000000000 */
[----:B------:R-:W-:Y:S02]  /*1cb0*/  ISETP.GT.AND P0, PT, R6, 0x1b, PT ;  /* 0x0000001b0600780c */ /* 0x000fe40003f04270 */
[----:B0-----:R-:W-:Y:S02]  /*1cc0*/  @!P1 LEA R4, R5, R4, 0x18 ;  /* 0x0000000405049211 */ /* 0x001fe400078ec0ff */
[----:B------:R-:W0:Y:S02]  /*1cd0*/  SHFL.DOWN PT, R2, R21, 0x4, 0x1f ;  /* 0x08801f0015027f89 */ /* 0x000e2400000e0000 */
[----:B------:R-:W-:-:S07]  /*1ce0*/  @!P1 IADD3 R3, PT, PT, R3, R4, RZ ;  /* 0x0000000403039210 */ /* 0x000fce0007ffe0ff */
        /* <DEDUP_REMOVED lines=12> */
[----:B------:R-:W0:Y:S01]  /*1db0*/  S2UR UR5, SR_CgaCtaId ;  /* 0x00000000000579c3 */ /* 0x000e220000008800 */
[----:B------:R-:W-:Y:S02]  /*1dc0*/  UMOV UR4, 0x400 ;  /* 0x0000040000047882 */ /* 0x000fe40000000000 */
[----:B0-----:R-:W-:-:S09]  /*1dd0*/  ULEA UR4, UR5, UR4, 0x18 ;  /* 0x0000000405047291 */ /* 0x001fd2000f8ec0ff */
[----:B---3--:R-:W0:Y:S04]  /*1de0*/  LDS R3, [UR4+0xc] ;  /* 0x00000c04ff037984 */ /* 0x008e280008000800 */
        /* <DEDUP_REMOVED lines=10> */
.L_x_2:
        /* <DEDUP_REMOVED lines=12> */
.L_x_32:
[----:B------:R-:W-:Y:S05]  /*1f50*/  BSYNC.RECONVERGENT B1 ;  /* 0x0000000000017941 */ /* 0x000fea0003800200 */
.L_x_31:
[----:B------:R-:W-:Y:S01]  /*1f60*/  ISETP.GE.AND P0, PT, R11, R20, PT ;  /* 0x000000140b00720c */ /* 0x000fe20003f06270 */
[----:B------:R-:W-:-:S12]  /*1f70*/  BSSY.RECONVERGENT B1, `(.L_x_33) ;  /* 0x0000074000017945 */ /* 0x000fd80003800200 */
[----:B------:R-:W-:Y:S05]  /*1f80*/  @P0 BRA `(.L_x_34) ;  /* 0x0000000400c80947 */ /* 0x000fea0003800000 */
[----:B0-----:R-:W-:Y:S01]  /*1f90*/  LOP3.LUT R3, RZ, R11, RZ, 0x33, !PT ;  /* 0x0000000bff037212 */ /* 0x001fe200078e33ff */
[----:B------:R-:W-:Y:S04]  /*1fa0*/  BSSY.RECONVERGENT B2, `(.L_x_35) ;  /* 0x0000015000027945 */ /* 0x000fe80003800200 */
[----:B------:R-:W-:-:S05]  /*1fb0*/  IMAD.IADD R4, R3, 0x1, R20 ;  /* 0x0000000103047824 */ /* 0x000fca00078e0214 */
        /* <DEDUP_REMOVED lines=10> */
.L_x_37:
[----:B------:R-:W-:-:S06]  /*2060*/  MOV R3, R5 ;  /* 0x0000000500037202 */ /* 0x000fcc0000000f00 */
[----:B------:R0:W2:Y:S01]  /*2070*/  LDG.E.CONSTANT R3, desc[UR6][R2.64] ;  /* 0x0000000602037981 */ /* 0x0000a2000c1e9900 */
[----:B------:R-:W-:Y:S02]  /*2080*/  IADD3 R4, PT, PT, R4, 0x1, RZ ;  /* 0x0000000104047810 */ /* 0x000fe40007ffe0ff */
[----:B------:R-:W-:Y:S02]  /*2090*/  IADD3 R11, PT, PT, R11, 0x100, RZ ;  /* 0x000001000b0b7810 */ /* 0x000fe40007ffe0ff */
[----:B------:R-:W-:Y:S02]  /*20a0*/  ISETP.NE.AND P0, PT, R4, RZ, PT ;  /* 0x000000ff0400720c */ /* 0x000fe40003f05270 */
[----:B0-----:R-:W-:-:S04]  /*20b0*/  IADD3 R2, P2, PT, R2, 0x400, RZ ;  /* 0x0000040002027810 */ /* 0x001fc80007f5e0ff */
[----:B------:R-:W-:Y:S01]  /*20c0*/  IADD3.X R5, PT, PT, RZ, R5, RZ, P2, !PT ;  /* 0x00000005ff057210 */ /* 0x000fe200017fe4ff */
[----:B--2--5:R-:W-:-:S06]  /*20d0*/  FADD R0, R3, R0 ;  /* 0x0000000003007221 */ /* 0x024fcc0000000000 */
[----:B------:R-:W-:Y:S05]  /*20e0*/  @P0 BRA `(.L_x_37) ;  /* 0xfffffffc00dc0947 */ /* 0x000fea000383ffff */
.L_x_36:
[----:B------:R-:W-:Y:S05]  /*20f0*/  BSYNC.RECONVERGENT B2 ;  /* 0x0000000000027941 */ /* 0x000fea0003800200 */
.L_x_35:
        /* <DEDUP_REMOVED lines=8> */
.L_x_40:
        /* <DEDUP_REMOVED lines=9> */
[----:B------:R-:W-:-:S03]  /*2210*/  VIADD R3, R11, 0x800 ;  /* 0x000008000b037836 */ /* 0x000fc60000000000 */
[----:B------:R-:W4:Y:S01]  /*2220*/  LDG.E.CONSTANT R15, desc[UR6][R4.64+0x400] ;  /* 0x00040006040f7981 */ /* 0x000f22000c1e9900 */
        /* <DEDUP_REMOVED lines=32> */
.L_x_39:
[----:B------:R-:W-:Y:S05]  /*2430*/  BSYNC.RECONVERGENT B2 ;  /* 0x0000000000027941 */ /* 0x000fea0003800200 */
.L_x_38:
[----:B------:R-:W-:Y:S01]  /*2440*/  IADD3 R2, PT, PT, -R11, R20, RZ ;  /* 0x000000140b027210 */ /* 0x000fe20007ffe1ff */
[----:B------:R-:W-:Y:S03]  /*2450*/  BSSY.RECONVERGENT B2, `(.L_x_41) ;  /* 0x0000019000027945 */ /* 0x000fe60003800200 */
[----:B------:R-:W-:-:S13]  /*2460*/  ISETP.GT.AND P1, PT, R2, 0x400, PT ;  /* 0x000004000200780c */ /* 0x000fda0003f24270 */
[----:B------:R-:W-:Y:S05]  /*2470*/  @!P1 BRA `(.L_x_42) ;  /* 0x0000000000589947 */ /* 0x000fea0003800000 */
        /* <DEDUP_REMOVED lines=22> */
.L_x_42:
[----:B------:R-:W-:Y:S05]  /*25e0*/  BSYNC.RECONVERGENT B2 ;  /* 0x0000000000027941 */ /* 0x000fea0003800200 */
.L_x_41:
        /* <DEDUP_REMOVED lines=12> */
.L_x_34:
[----:B------:R-:W-:Y:S05]  /*26b0*/  BSYNC.RECONVERGENT B1 ;  /* 0x0000000000017941 */ /* 0x000fea0003800200 */
.L_x_33:
        /* <DEDUP_REMOVED lines=35> */
[----:B--2---:R-:W0:Y:S04]  /*28f0*/  LDS R3, [UR4+0xc] ;  /* 0x00000c04ff037984 */ /* 0x004e280008000800 */
        /* <DEDUP_REMOVED lines=10> */
.L_x_43:
[----:B0-----:R-:W0:Y:S01]  /*29a0*/  S2R R2, SR_LANEID ;  /* 0x0000000000027919 */ /* 0x001e220000000000 */
[----:B------:R-:W-:-:S04]  /*29b0*/  LOP3.LUT R0, R9, 0x3e0, RZ, 0xc0, !PT ;  /* 0x000003e009007812 */ /* 0x000fc800078ec0ff */
[----:B------:R-:W-:Y:S02]  /*29c0*/  IADD3 R3, PT, PT, R0, 0x20, RZ ;  /* 0x0000002000037810 */ /* 0x000fe40007ffe0ff */
[----:B------:R-:W-:Y:S02]  /*29d0*/  LOP3.LUT R7, RZ, R0, RZ, 0x33, !PT ;  /* 0x00000000ff077212 */ /* 0x000fe400078e33ff */
[-C--:B------:R-:W-:Y:S02]  /*29e0*/  ISETP.GT.AND P0, PT, R3, R20.reuse, PT ;  /* 0x000000140300720c */ /* 0x080fe40003f04270 */
[----:B------:R-:W-:-:S04]  /*29f0*/  IADD3 R7, PT, PT, R7, R20, RZ ;  /* 0x0000001407077210 */ /* 0x000fc80007ffe0ff */
[----:B------:R-:W-:-:S05]  /*2a00*/  SEL R4, R7, 0x1f, P0 ;  /* 0x0000001f07047807 */ /* 0x000fca0000000000 */
[----:B------:R-:W1:Y:S01]  /*2a10*/  SHFL.DOWN PT, R0, R5, 0x1, R4 ;  /* 0x0820000005007989 */ /* 0x000e6200000e0004 */
[C---:B0-----:R-:W-:Y:S01]  /*2a20*/  ISETP.GE.AND P0, PT, R2.reuse, R4, PT ;  /* 0x000000040200720c */ /* 0x041fe20003f06270 */
[C---:B------:R-:W-:Y:S01]  /*2a30*/  VIADD R3, R2.reuse, 0x2 ;  /* 0x0000000202037836 */ /* 0x040fe20000000000 */
[----:B------:R-:W-:-:S11]  /*2a40*/  ISETP.NE.AND P1, PT, R2, RZ, PT ;  /* 0x000000ff0200720c */ /* 0x000fd60003f25270 */
[----:B-1----:R-:W-:Y:S01]  /*2a50*/  @!P0 FADD R5, R0, R5 ;  /* 0x0000000500058221 */ /* 0x002fe20000000000 */
[-C--:B------:R-:W-:Y:S01]  /*2a60*/  ISETP.GT.AND P0, PT, R3, R4.reuse, PT ;  /* 0x000000040300720c */ /* 0x080fe20003f04270 */
[----:B------:R-:W0:Y:S01]  /*2a70*/  @!P1 S2R R6, SR_CgaCtaId ;  /* 0x0000000000069919 */ /* 0x000e220000008800 */
[----:B------:R-:W-:Y:S02]  /*2a80*/  IADD3 R3, PT, PT, R2, 0x4, RZ ;  /* 0x0000000402037810 */ /* 0x000fe40007ffe0ff */
[----:B------:R-:W1:Y:S09]  /*2a90*/  SHFL.DOWN PT, R0, R5, 0x2, R4 ;  /* 0x0840000005007989 */ /* 0x000e7200000e0004 */
[----:B-1----:R-:W-:Y:S01]  /*2aa0*/  @!P0 FADD R5, R5, R0 ;  /* 0x0000000005058221 */ /* 0x002fe20000000000 */
[----:B------:R-:W-:-:S02]  /*2ab0*/  ISETP.GT.AND P0, PT, R3, R4, PT ;  /* 0x000000040300720c */ /* 0x000fc40003f04270 */
[----:B------:R-:W-:Y:S02]  /*2ac0*/  IADD3 R3, PT, PT, R2, 0x8, RZ ;  /* 0x0000000802037810 */ /* 0x000fe40007ffe0ff */
[----:B------:R-:W1:Y:S09]  /*2ad0*/  SHFL.DOWN PT, R0, R5, 0x4, R4 ;  /* 0x0880000005007989 */ /* 0x000e7200000e0004 */
[----:B-1----:R-:W-:Y:S01]  /*2ae0*/  @!P0 FADD R5, R5, R0 ;  /* 0x0000000005058221 */ /* 0x002fe20000000000 */
[----:B------:R-:W-:-:S02]  /*2af0*/  ISETP.GT.AND P0, PT, R3, R4, PT ;  /* 0x000000040300720c */ /* 0x000fc40003f04270 */
[----:B------:R-:W-:Y:S02]  /*2b00*/  IADD3 R3, PT, PT, R2, 0x10, RZ ;  /* 0x0000001002037810 */ /* 0x000fe40007ffe0ff */
[----:B------:R-:W1:Y:S01]  /*2b10*/  SHFL.DOWN PT, R0, R5, 0x8, R4 ;  /* 0x0900000005007989 */ /* 0x000e6200000e0004 */
[----:B------:R-:W-:-:S04]  /*2b20*/  @!P1 SHF.R.U32.HI R2, RZ, 0x3, R9 ;  /* 0x00000003ff029819 */ /* 0x000fc80000011609 */
[----:B------:R-:W-:-:S04]  /*2b30*/  @!P1 LOP3.LUT R2, R2, 0x7c, RZ, 0xc0, !PT ;  /* 0x0000007c02029812 */ /* 0x000fc800078ec0ff */
[----:B-1----:R-:W-:Y:S01]  /*2b40*/  @!P0 FADD R5, R5, R0 ;  /* 0x0000000005058221 */ /* 0x002fe20000000000 */
[----:B------:R-:W-:Y:S02]  /*2b50*/  ISETP.GT.AND P0, PT, R3, R4, PT ;  /* 0x000000040300720c */ /* 0x000fe40003f04270 */
[----:B------:R-:W-:Y:S02]  /*2b60*/  @!P1 MOV R3, 0x400 ;  /* 0x0000040000039802 */ /* 0x000fe40000000f00 */
[----:B------:R-:W1:Y:S02]  /*2b70*/  SHFL.DOWN PT, R0, R5, 0x10, R4 ;  /* 0x0a00000005007989 */ /* 0x000e6400000e0004 */
[----:B0-----:R-:W-:-:S04]  /*2b80*/  @!P1 LEA R3, R6, R3, 0x18 ;  /* 0x0000000306039211 */ /* 0x001fc800078ec0ff */
[----:B------:R-:W-:-:S03]  /*2b90*/  @!P1 IADD3 R3, PT, PT, R2, R3, RZ ;  /* 0x0000000302039210 */ /* 0x000fc60007ffe0ff */
[----:B-1----:R-:W-:Y:S01]  /*2ba0*/  @!P0 FADD R5, R5, R0 ;  /* 0x0000000005058221 */ /* 0x002fe20000000000 */
        /* <DEDUP_REMOVED lines=12> */
[----:B-1----:R-:W0:Y:S04]  /*2c70*/  LDS R3, [UR4+0xc] ;  /* 0x00000c04ff037984 */ /* 0x002e280008000800 */
        /* <DEDUP_REMOVED lines=13> */
.L_x_30:
[----:B------:R-:W0:Y:S01]  /*2d50*/  S2R R8, SR_TID.X ;  /* 0x0000000000087919 */ /* 0x000e220000002100 */
[----:B------:R-:W0:Y:S02]  /*2d60*/  LDC.64 R2, c[0x0][0x380] ;  /* 0x0000e000ff027b82 */ /* 0x000e240000000a00 */
[----:B0-----:R-:W-:-:S05]  /*2d70*/  IMAD.WIDE.U32 R2, R8, 0x4, R2 ;  /* 0x0000000408027825 */ /* 0x001fca00078e0002 */
[----:B------:R-:W2:Y:S04]  /*2d80*/  LDG.E.CONSTANT R19, desc[UR6][R2.64] ;  /* 0x0000000602137981 */ /* 0x000ea8000c1e9900 */
[----:B------:R-:W2:Y:S04]  /*2d90*/  LDG.E.CONSTANT R0, desc[UR6][R2.64+0x400] ;  /* 0x0004000602007981 */ /* 0x000ea8000c1e9900 */
[----:B------:R-:W3:Y:S04]  /*2da0*/  LDG.E.CONSTANT R4, desc[UR6][R2.64+0x800] ;  /* 0x0008000602047981 */ /* 0x000ee8000c1e9900 */
[----:B------:R-:W3:Y:S04]  /*2db0*/  LDG.E.CONSTANT R5, desc[UR6][R2.64+0xc00] ;  /* 0x000c000602057981 */ /* 0x000ee8000c1e9900 */
[----:B------:R-:W4:Y:S04]  /*2dc0*/  LDG.E.CONSTANT R6, desc[UR6][R2.64+0x1000] ;  /* 0x0010000602067981 */ /* 0x000f28000c1e9900 */
[----:B------:R-:W4:Y:S04]  /*2dd0*/  LDG.E.CONSTANT R7, desc[UR6][R2.64+0x1400] ;  /* 0x0014000602077981 */ /* 0x000f28000c1e9900 */
[----:B------:R-:W5:Y:S04]  /*2de0*/  LDG.E.CONSTANT R9, desc[UR6][R2.64+0x1800] ;  /* 0x0018000602097981 */ /* 0x000f68000c1e9900 */
        /* <DEDUP_REMOVED lines=8> */
[----:B------:R-:W5:Y:S01]  /*2e70*/  LDG.E.CONSTANT R18, desc[UR6][R2.64+0x3c00] ;  /* 0x003c000602127981 */ /* 0x000f62000c1e9900 */
[----:B------:R-:W-:Y:S01]  /*2e80*/  ISETP.GE.U32.AND P0, PT, R20, 0x2000, PT ;  /* 0x000020001400780c */ /* 0x000fe20003f06070 */
[----:B--2---:R-:W-:Y:S01]  /*2e90*/  FADD R0, R19, R0 ;  /* 0x0000000013007221 */ /* 0x004fe20000000000 */
[----:B---3--:R-:W-:-:S04]  /*2ea0*/  FADD R5, R4, R5 ;  /* 0x0000000504057221 */ /* 0x008fc80000000000 */
[----:B------:R-:W-:Y:S01]  /*2eb0*/  FADD R0, R0, R5 ;  /* 0x0000000500007221 */ /* 0x000fe20000000000 */
[----:B----4-:R-:W-:Y:S01]  /*2ec0*/  FADD R6, R6, R7 ;  /* 0x0000000706067221 */ /* 0x010fe20000000000 */
[----:B-----5:R-:W-:-:S04]  /*2ed0*/  FADD R9, R9, R10 ;  /* 0x0000000a09097221 */ /* 0x020fc80000000000 */
[----:B------:R-:W-:Y:S01]  /*2ee0*/  FADD R9, R6, R9 ;  /* 0x0000000906097221 */ /* 0x000fe20000000000 */
[----:B------:R-:W-:-:S03]  /*2ef0*/  FADD R11, R11, R12 ;  /* 0x0000000c0b0b7221 */ /* 0x000fc60000000000 */
[----:B------:R-:W-:Y:S01]  /*2f00*/  FADD R0, R0, R9 ;  /* 0x0000000900007221 */ /* 0x000fe20000000000 */
[----:B------:R-:W-:-:S04]  /*2f10*/  FADD R14, R13, R14 ;  /* 0x0000000e0d0e7221 */ /* 0x000fc80000000000 */
[----:B------:R-:W-:Y:S01]  /*2f20*/  FADD R11, R11, R14 ;  /* 0x0000000e0b0b7221 */ /* 0x000fe20000000000 */
[----:B------:R-:W-:Y:S01]  /*2f30*/  FADD R15, R15, R16 ;  /* 0x000000100f0f7221 */ /* 0x000fe20000000000 */
[----:B------:R-:W-:-:S04]  /*2f40*/  FADD R18, R17, R18 ;  /* 0x0000001211127221 */ /* 0x000fc80000000000 */
[----:B------:R-:W-:-:S04]  /*2f50*/  FADD R18, R15, R18 ;  /* 0x000000120f127221 */ /* 0x000fc80000000000 */
[----:B------:R-:W-:Y:S01]  /*2f60*/  FADD R5, R11, R18 ;  /* 0x000000120b057221 */ /* 0x000fe20000000000 */
[----:B------:R-:W-:-:S03]  /*2f70*/  HFMA2 R11, -RZ, RZ, 0, 0.00048828125 ;  /* 0x00001000ff0b7431 */ /* 0x000fc600000001ff */
[----:B------:R-:W-:Y:S01]  /*2f80*/  FADD R0, R0, R5 ;  /* 0x0000000500007221 */ /* 0x000fe20000000000 */
[----:B------:R-:W-:Y:S06]  /*2f90*/  @!P0 BRA `(.L_x_44) ;  /* 0x0000000000ac8947 */ /* 0x000fec0003800000 */
[----:B------:R-:W0:Y:S01]  /*2fa0*/  LDC R7, c[0x0][0x390] ;  /* 0x0000e400ff077b82 */ /* 0x000e220000000800 */
[----:B------:R-:W-:Y:S02]  /*2fb0*/  IADD3 R6, PT, PT, R20, -0x1000, RZ ;  /* 0xfffff00014067810 */ /* 0x000fe40007ffe0ff */
[----:B------:R-:W-:-:S07]  /*2fc0*/  MOV R11, 0x1000 ;  /* 0x00001000000b7802 */ /* 0x000fce0000000f00 */
.L_x_46:
[----:B------:R-:W-:-:S05]  /*2fd0*/  IMAD.WIDE R4, R11, 0x4, R2 ;  /* 0x000000040b047825 */ /* 0x000fca00078e0202 */
[----:B------:R-:W2:Y:S04]  /*2fe0*/  LDG.E.CONSTANT R20, desc[UR6][R4.64+0x400] ;  /* 0x0004000604147981 */ /* 0x000ea8000c1e9900 */
[----:B------:R-:W2:Y:S04]  /*2ff0*/  LDG.E.CONSTANT R21, desc[UR6][R4.64+0x800] ;  /* 0x0008000604157981 */ /* 0x000ea8000c1e9900 */
        /* <DEDUP_REMOVED lines=13> */
[----:B------:R1:W5:Y:S01]  /*30d0*/  LDG.E.CONSTANT R18, desc[UR6][R4.64+0x3c00] ;  /* 0x003c000604127981 */ /* 0x000362000c1e9900 */
[----:B--2---:R-:W-:Y:S01]  /*30e0*/  FADD R21, R20, R21 ;  /* 0x0000001514157221 */ /* 0x004fe20000000000 */
[----:B0-----:R-:W-:-:S05]  /*30f0*/  MOV R20, R7 ;  /* 0x0000000700147202 */ /* 0x001fca0000000f00 */
[----:B-1----:R-:W-:Y:S02]  /*3100*/  IMAD.IADD R4, R20, 0x1, -R11 ;  /* 0x0000000114047824 */ /* 0x002fe400078e0a0b */
[----:B---3--:R-:W-:-:S03]  /*3110*/  FADD R0, R19, R0 ;  /* 0x0000000013007221 */ /* 0x008fc60000000000 */
[----:B------:R-:W-:Y:S01]  /*3120*/  ISETP.GE.AND P0, PT, R4, 0x1000, PT ;  /* 0x000010000400780c */ /* 0x000fe20003f06270 */
[----:B----4-:R-:W-:Y:S01]  /*3130*/  FADD R22, R22, R23 ;  /* 0x0000001716167221 */ /* 0x010fe20000000000 */
[----:B------:R-:W-:Y:S01]  /*3140*/  FADD R0, R0, R21 ;  /* 0x0000001500007221 */ /* 0x000fe20000000000 */
[----:B-----5:R-:W-:-:S04]  /*3150*/  FADD R25, R24, R25 ;  /* 0x0000001918197221 */ /* 0x020fc80000000000 */
[----:B------:R-:W-:Y:S01]  /*3160*/  FADD R25, R22, R25 ;  /* 0x0000001916197221 */ /* 0x000fe20000000000 */
[----:B------:R-:W-:Y:S01]  /*3170*/  FADD R16, R16, R17 ;  /* 0x0000001110107221 */ /* 0x000fe20000000000 */
[----:B------:R-:W-:-:S04]  /*3180*/  FADD R15, R15, R10 ;  /* 0x0000000a0f0f7221 */ /* 0x000fc80000000000 */
[----:B------:R-:W-:Y:S01]  /*3190*/  FADD R15, R16, R15 ;  /* 0x0000000f100f7221 */ /* 0x000fe20000000000 */
[----:B------:R-:W-:Y:S01]  /*31a0*/  FADD R9, R14, R9 ;  /* 0x000000090e097221 */ /* 0x000fe20000000000 */
[----:B------:R-:W-:-:S04]  /*31b0*/  FADD R12, R13, R12 ;  /* 0x0000000c0d0c7221 */ /* 0x000fc80000000000 */
[----:B------:R-:W-:Y:S01]  /*31c0*/  FADD R12, R9, R12 ;  /* 0x0000000c090c7221 */ /* 0x000fe20000000000 */
[----:B------:R-:W-:-:S03]  /*31d0*/  FADD R0, R0, R25 ;  /* 0x0000001900007221 */ /* 0x000fc60000000000 */
[----:B------:R-:W-:-:S04]  /*31e0*/  FADD R15, R15, R12 ;  /* 0x0000000c0f0f7221 */ /* 0x000fc80000000000 */
[----:B------:R-:W-:-:S04]  /*31f0*/  FADD R15, R0, R15 ;  /* 0x0000000f000f7221 */ /* 0x000fc80000000000 */
[----:B------:R-:W-:Y:S01]  /*3200*/  FADD R0, R18, R15 ;  /* 0x0000000f12007221 */ /* 0x000fe20000000000 */
[----:B------:R-:W-:Y:S06]  /*3210*/  @!P0 BRA `(.L_x_45) ;  /* 0x0000000800308947 */ /* 0x000fec0003800000 */
[----:B------:R-:W-:-:S04]  /*3220*/  IADD3 R11, PT, PT, R11, 0x1000, RZ ;  /* 0x000010000b0b7810 */ /* 0x000fc80007ffe0ff */
[----:B------:R-:W-:-:S13]  /*3230*/  ISETP.GT.AND P0, PT, R11, R6, PT ;  /* 0x000000060b00720c */ /* 0x000fda0003f04270 */
[----:B------:R-:W-:Y:S05]  /*3240*/  @!P0 BRA `(.L_x_46) ;  /* 0xfffffffc00608947 */ /* 0x000fea000383ffff */
.L_x_44:
[----:B------:R-:W-:-:S13]  /*3250*/  ISETP.GE.AND P0, PT, R11, R20, PT ;  /* 0x000000140b00720c */ /* 0x000fda0003f06270 */
[----:B------:R-:W-:Y:S05]  /*3260*/  @P0 BRA `(.L_x_45) ;  /* 0x00000008001c0947 */ /* 0x000fea0003800000 */
[----:B------:R-:W-:Y:S01]  /*3270*/  IADD3 R9, PT, PT, -R11, R20, RZ ;  /* 0x000000140b097210 */ /* 0x000fe20007ffe1ff */
[----:B------:R-:W-:Y:S03]  /*3280*/  BSSY.RECONVERGENT B1, `(.L_x_45) ;  /* 0x0000085000017945 */ /* 0x000fe60003800200 */
        /* <DEDUP_REMOVED lines=16> */
.L_x_50:
        /* <DEDUP_REMOVED lines=8> */
.L_x_49:
[----:B------:R-:W-:Y:S05]  /*3410*/  BSYNC.RECONVERGENT B2 ;  /* 0x0000000000027941 */ /* 0x000fea0003800200 */
.L_x_48:
[----:B------:R-:W-:Y:S05]  /*3420*/  @!P1 BRA `(.L_x_47) ;  /* 0x0000000400a89947 */ /* 0x000fea0003800000 */
[----:B------:R-:W0:Y:S01]  /*3430*/  LDCU.64 UR4, c[0x0][0x380] ;  /* 0x00007000ff0477ac */ /* 0x000e220008000a00 */
[----:B------:R-:W-:Y:S01]  /*3440*/  IADD3 R5, PT, PT, R9, -R10, RZ ;  /* 0x8000000a09057210 */ /* 0x000fe20007ffe0ff */
[----:B------:R-:W-:Y:S01]  /*3450*/  BSSY.RECONVERGENT B2, `(.L_x_51) ;  /* 0x000003b000027945 */ /* 0x000fe20003800200 */
[CC--:B------:R-:W-:Y:S02]  /*3460*/  IADD3 R3, P0, PT, R10.reuse, R11.reuse, RZ ;  /* 0x0000000b0a037210 */ /* 0x0c0fe40007f1e0ff */
[----:B------:R-:W-:Y:S02]  /*3470*/  ISETP.GT.AND P1, PT, R5, 0xc00, PT ;  /* 0x00000c000500780c */ /* 0x000fe40003f24270 */
[----:B------:R-:W-:Y:S01]  /*3480*/  IADD3 R11, PT, PT, R10, R11, RZ ;  /* 0x0000000b0a0b7210 */ /* 0x000fe20007ffe0ff */
[----:B------:R-:W-:Y:S01]  /*3490*/  IMAD.X R4, RZ, RZ, RZ, P0 ;  /* 0x000000ffff047224 */ /* 0x000fe200000e06ff */
[----:B0-----:R-:W-:-:S04]  /*34a0*/  LEA R2, P0, R3, UR4, 0x2 ;  /* 0x0000000403027c11 */ /* 0x001fc8000f8010ff */
[----:B------:R-:W-:Y:S02]  /*34b0*/  LEA.HI.X R3, R3, UR5, R4, 0x2, P0 ;  /* 0x0000000503037c11 */ /* 0x000fe400080f1404 */
[----:B------:R-:W-:-:S04]  /*34c0*/  IADD3 R2, P0, PT, R2, 0x800, RZ ;  /* 0x0000080002027810 */ /* 0x000fc80007f1e0ff */
[----:B------:R-:W-:Y:S02]  /*34d0*/  IADD3.X R3, PT, PT, RZ, R3, RZ, P0, !PT ;  /* 0x00000003ff037210 */ /* 0x000fe400007fe4ff */
[----:B------:R-:W-:Y:S01]  /*34e0*/  PLOP3.LUT P0, PT, PT, PT, PT, 0x80, 0x8 ;  /* 0x000000000008781c */ /* 0x000fe20003f0f070 */
[----:B------:R-:W-:-:S12]  /*34f0*/  @!P1 BRA `(.L_x_52) ;  /* 0x0000000000c09947 */ /* 0x000fd80003800000 */
[----:B------:R-:W-:Y:S02]  /*3500*/  PLOP3.LUT P0, PT, PT, PT, PT, 0x8, 0x80 ;  /* 0x000000000080781c */ /* 0x000fe40003f0e170 */
[----:B------:R-:W-:-:S11]  /*3510*/  IADD3 R13, PT, PT, R9, -0xc00, RZ ;  /* 0xfffff400090d7810 */ /* 0x000fd60007ffe0ff */
.L_x_53:
[----:B------:R-:W0:Y:S01]  /*3520*/  LDC.64 R4, c[0x0][0x380] ;  /* 0x0000e000ff047b82 */ /* 0x000e220000000a00 */
[----:B------:R-:W2:Y:S01]  /*3530*/  LDG.E.CONSTANT R12, desc[UR6][R2.64+-0x400] ;  /* 0xfffc0006020c7981 */ /* 0x000ea2000c1e9900 */
[----:B------:R-:W-:-:S03]  /*3540*/  IADD3 R25, PT, PT, R11, 0x400, RZ ;  /* 0x000004000b197810 */ /* 0x000fc60007ffe0ff */
[----:B------:R-:W3:Y:S04]  /*3550*/  LDG.E.CONSTANT R20, desc[UR6][R2.64] ;  /* 0x0000000602147981 */ /* 0x000ee8000c1e9900 */
[----:B------:R-:W4:Y:S01]  /*3560*/  LDG.E.CONSTANT R19, desc[UR6][R2.64+0x400] ;  /* 0x0004000602137981 */ /* 0x000f22000c1e9900 */
[----:B------:R-:W-:-:S03]  /*3570*/  IADD3 R7, PT, PT, R11, 0x800, RZ ;  /* 0x000008000b077810 */ /* 0x000fc60007ffe0ff */
[----:B------:R-:W5:Y:S04]  /*3580*/  LDG.E.CONSTANT R17, desc[UR6][R2.64+0xc00] ;  /* 0x000c000602117981 */ /* 0x000f68000c1e9900 */
[----:B------:R-:W5:Y:S01]  /*3590*/  LDG.E.CONSTANT R16, desc[UR6][R2.64+0x1000] ;  /* 0x0010000602107981 */ /* 0x000f62000c1e9900 */
[----:B------:R-:W-:-:S03]  /*35a0*/  IADD3 R23, PT, PT, R11, 0xc00, RZ ;  /* 0x00000c000b177810 */ /* 0x000fc60007ffe0ff */
[----:B------:R-:W5:Y:S01]  /*35b0*/  LDG.E.CONSTANT R22, desc[UR6][R2.64+0x1c00] ;  /* 0x001c000602167981 */ /* 0x000f62000c1e9900 */
[----:B0-----:R-:W-:-:S03]  /*35c0*/  IMAD.WIDE.U32 R14, R11, 0x4, R4 ;  /* 0x000000040b0e7825 */ /* 0x001fc600078e0004 */
[----:B------:R-:W5:Y:S04]  /*35d0*/  LDG.E.CONSTANT R21, desc[UR6][R2.64+0x2000] ;  /* 0x0020000602157981 */ /* 0x000f68000c1e9900 */
[----:B------:R-:W5:Y:S04]  /*35e0*/  LDG.E.CONSTANT R26, desc[UR6][R2.64+0x3000] ;  /* 0x00300006021a7981 */ /* 0x000f68000c1e9900 */
[----:B------:R-:W2:Y:S01]  /*35f0*/  LDG.E.CONSTANT R15, desc[UR6][R14.64] ;  /* 0x000000060e0f7981 */ /* 0x000ea2000c1e9900 */
[----:B------:R-:W-:-:S05]  /*3600*/  IMAD.WIDE.U32 R24, R25, 0x4, R4 ;  /* 0x0000000419187825 */ /* 0x000fca00078e0004 */
[----:B------:R-:W5:Y:S01]  /*3610*/  LDG.E.CONSTANT R18, desc[UR6][R24.64] ;  /* 0x0000000618127981 */ /* 0x000f62000c1e9900 */
[----:B------:R-:W-:-:S03]  /*3620*/  IMAD.WIDE.U32 R6, R7, 0x4, R4 ;  /* 0x0000000407067825 */ /* 0x000fc600078e0004 */
        /* <DEDUP_REMOVED lines=8> */
[----:B------:R-:W-:Y:S01]  /*36b0*/  ISETP.GE.AND P1, PT, R10, R13, PT ;  /* 0x0000000d0a00720c */ /* 0x000fe20003f26270 */
[----:B------:R-:W-:Y:S01]  /*36c0*/  VIADD R11, R11, 0x1000 ;  /* 0x000010000b0b7836 */ /* 0x000fe20000000000 */
[----:B0-----:R-:W-:-:S04]  /*36d0*/  IADD3 R2, P2, PT, R2, 0x4000, RZ ;  /* 0x0000400002027810 */ /* 0x001fc80007f5e0ff */
        /* <DEDUP_REMOVED lines=18> */
.L_x_52:
[----:B------:R-:W-:Y:S05]  /*3800*/  BSYNC.RECONVERGENT B2 ;  /* 0x0000000000027941 */ /* 0x000fea0003800200 */
.L_x_51:
[----:B------:R-:W-:Y:S01]  /*3810*/  IADD3 R4, PT, PT, R9, -R10, RZ ;  /* 0x8000000a09047210 */ /* 0x000fe20007ffe0ff */
[----:B------:R-:W-:Y:S03]  /*3820*/  BSSY.RECONVERGENT B2, `(.L_x_54) ;  /* 0x000001e000027945 */ /* 0x000fe60003800200 */
[----:B------:R-:W-:-:S13]  /*3830*/  ISETP.GT.AND P1, PT, R4, 0x400, PT ;  /* 0x000004000400780c */ /* 0x000fda0003f24270 */
[----:B------:R-:W-:Y:S05]  /*3840*/  @!P1 BRA `(.L_x_55) ;  /* 0x00000000006c9947 */ /* 0x000fea0003800000 */
[----:B------:R-:W0:Y:S01]  /*3850*/  LDC.64 R6, c[0x0][0x380] ;  /* 0x0000e000ff067b82 */ /* 0x000e220000000a00 */
[----:B------:R-:W2:Y:S01]  /*3860*/  LDG.E.CONSTANT R13, desc[UR6][R2.64+-0x400] ;  /* 0xfffc0006020d7981 */ /* 0x000ea2000c1e9900 */
[----:B------:R-:W-:-:S03]  /*3870*/  IADD3 R17, PT, PT, R11, 0x400, RZ ;  /* 0x000004000b117810 */ /* 0x000fc60007ffe0ff */
[----:B------:R-:W3:Y:S04]  /*3880*/  LDG.E.CONSTANT R15, desc[UR6][R2.64] ;  /* 0x00000006020f7981 */ /* 0x000ee8000c1e9900 */
[----:B------:R-:W4:Y:S04]  /*3890*/  LDG.E.CONSTANT R19, desc[UR6][R2.64+0xc00] ;  /* 0x000c000602137981 */ /* 0x000f28000c1e9900 */
[----:B------:R-:W5:Y:S04]  /*38a0*/  LDG.E.CONSTANT R21, desc[UR6][R2.64+0x1000] ;  /* 0x0010000602157981 */ /* 0x000f68000c1e9900 */
[----:B------:R-:W5:Y:S01]  /*38b0*/  LDG.E.CONSTANT R23, desc[UR6][R2.64+0x1400] ;  /* 0x0014000602177981 */ /* 0x000f62000c1e9900 */
[----:B0-----:R-:W-:-:S06]  /*38c0*/  IMAD.WIDE.U32 R4, R11, 0x4, R6 ;  /* 0x000000040b047825 */ /* 0x001fcc00078e0006 */
[----:B------:R0:W2:Y:S01]  /*38d0*/  LDG.E.CONSTANT R5, desc[UR6][R4.64] ;  /* 0x0000000604057981 */ /* 0x0000a2000c1e9900 */
[----:B------:R-:W-:-:S03]  /*38e0*/  IMAD.WIDE.U32 R6, R17, 0x4, R6 ;  /* 0x0000000411067825 */ /* 0x000fc600078e0006 */
[----:B------:R1:W4:Y:S04]  /*38f0*/  LDG.E.CONSTANT R17, desc[UR6][R2.64+0x400] ;  /* 0x0004000602117981 */ /* 0x000328000c1e9900 */
[----:B------:R-:W5:Y:S01]  /*3900*/  LDG.E.CONSTANT R7, desc[UR6][R6.64] ;  /* 0x0000000606077981 */ /* 0x000f62000c1e9900 */
[----:B0-----:R-:W-:Y:S02]  /*3910*/  IADD3 R4, P1, PT, R2, 0x2000, RZ ;  /* 0x0000200002047810 */ /* 0x001fe40007f3e0ff */
[----:B------:R-:W-:Y:S02]  /*3920*/  PLOP3.LUT P0, PT, PT, PT, PT, 0x8, 0x80 ;  /* 0x000000000080781c */ /* 0x000fe40003f0e170 */
[----:B------:R-:W-:Y:S02]  /*3930*/  IADD3 R10, PT, PT, R10, 0x800, RZ ;  /* 0x000008000a0a7810 */ /* 0x000fe40007ffe0ff */
[----:B------:R-:W-:-:S02]  /*3940*/  IADD3 R11, PT, PT, R11, 0x800, RZ ;  /* 0x000008000b0b7810 */ /* 0x000fc40007ffe0ff */
[----:B-1----:R-:W-:Y:S01]  /*3950*/  MOV R2, R4 ;  /* 0x0000000400027202 */ /* 0x002fe20000000f00 */
[----:B--2---:R-:W-:-:S04]  /*3960*/  FADD R0, R0, R5 ;  /* 0x0000000500007221 */ /* 0x004fc80000000000 */
[----:B------:R-:W-:-:S04]  /*3970*/  FADD R0, R0, R13 ;  /* 0x0000000d00007221 */ /* 0x000fc80000000000 */
[----:B---3--:R-:W-:-:S04]  /*3980*/  FADD R0, R0, R15 ;  /* 0x0000000f00007221 */ /* 0x008fc80000000000 */
[----:B----4-:R-:W-:-:S04]  /*3990*/  FADD R0, R0, R17 ;  /* 0x0000001100007221 */ /* 0x010fc80000000000 */
[----:B-----5:R-:W-:-:S04]  /*39a0*/  FADD R0, R0, R7 ;  /* 0x0000000700007221 */ /* 0x020fc80000000000 */
[----:B------:R-:W-:Y:S01]  /*39b0*/  FADD R0, R0, R19 ;  /* 0x0000001300007221 */ /* 0x000fe20000000000 */
[----:B------:R-:W-:-:S03]  /*39c0*/  IADD3.X R5, PT, PT, RZ, R3, RZ, P1, !PT ;  /* 0x00000003ff057210 */ /* 0x000fc60000ffe4ff */
[----:B------:R-:W-:Y:S01]  /*39d0*/  FADD R0, R0, R21 ;  /* 0x0000001500007221 */ /* 0x000fe20000000000 */
[----:B------:R-:W-:-:S03]  /*39e0*/  MOV R3, R5 ;  /* 0x0000000500037202 */ /* 0x000fc60000000f00 */
[----:B------:R-:W-:-:S07]  /*39f0*/  FADD R0, R0, R23 ;  /* 0x0000001700007221 */ /* 0x000fce0000000000 */
.L_x_55:
[----:B------:R-:W-:Y:S05]  /*3a00*/  BSYNC.RECONVERGENT B2 ;  /* 0x0000000000027941 */ /* 0x000fea0003800200 */
.L_x_54:
[----:B------:R-:W-:-:S13]  /*3a10*/  ISETP.LT.OR P0, PT, R10, R9, P0 ;  /* 0x000000090a00720c */ /* 0x000fda0000701670 */
[----:B------:R-:W-:Y:S05]  /*3a20*/  @!P0 BRA `(.L_x_47) ;  /* 0x0000000000288947 */ /* 0x000fea0003800000 */
[----:B------:R-:W0:Y:S01]  /*3a30*/  LDC.64 R4, c[0x0][0x380] ;  /* 0x0000e000ff047b82 */ /* 0x000e220000000a00 */
[----:B------:R-:W2:Y:S04]  /*3a40*/  LDG.E.CONSTANT R7, desc[UR6][R2.64+-0x400] ;  /* 0xfffc000602077981 */ /* 0x000ea8000c1e9900 */
[----:B------:R-:W3:Y:S01]  /*3a50*/  LDG.E.CONSTANT R9, desc[UR6][R2.64] ;  /* 0x0000000602097981 */ /* 0x000ee2000c1e9900 */
[----:B0-----:R-:W-:-:S03]  /*3a60*/  IMAD.WIDE.U32 R4, R11, 0x4, R4 ;  /* 0x000000040b047825 */ /* 0x001fc600078e0004 */
[----:B------:R-:W4:Y:S04]  /*3a70*/  LDG.E.CONSTANT R11, desc[UR6][R2.64+0x400] ;  /* 0x00040006020b7981 */ /* 0x000f28000c1e9900 */
[----:B------:R-:W5:Y:S02]  /*3a80*/  LDG.E.CONSTANT R5, desc[UR6][R4.64] ;  /* 0x0000000604057981 */ /* 0x000f64000c1e9900 */
[----:B-----5:R-:W-:-:S04]  /*3a90*/  FADD R0, R0, R5 ;  /* 0x0000000500007221 */ /* 0x020fc80000000000 */
[----:B--2---:R-:W-:-:S04]  /*3aa0*/  FADD R0, R0, R7 ;  /* 0x0000000700007221 */ /* 0x004fc80000000000 */
[----:B---3--:R-:W-:-:S04]  /*3ab0*/  FADD R0, R0, R9 ;  /* 0x0000000900007221 */ /* 0x008fc80000000000 */
[----:B----4-:R-:W-:-:S07]  /*3ac0*/  FADD R0, R0, R11 ;  /* 0x0000000b00007221 */ /* 0x010fce0000000000 */
.L_x_47:
[----:B------:R-:W-:Y:S05]  /*3ad0*/  BSYNC.RECONVERGENT B1 ;  /* 0x0000000000017941 */ /* 0x000fea0003800200 */
.L_x_45:
[----:B------:R-:W0:Y:S01]  /*3ae0*/  S2R R6, SR_LANEID ;  /* 0x0000000000067919 */ /* 0x000e220000000000 */
[----:B------:R-:W-:-:S05]  /*3af0*/  MOV R3, R0 ;  /* 0x0000000000037202 */ /* 0x000fca0000000f00 */
        /* <DEDUP_REMOVED lines=30> */
[----:B------:R-:W1:Y:S04]  /*3ce0*/  LDS R3, [UR4+0xc] ;  /* 0x00000c04ff037984 */ /* 0x000e680008000800 */
[----:B0-----:R-:W0:Y:S04]  /*3cf0*/  LDS.128 R4, [UR4+0x10] ;  /* 0x00001004ff047984 */ /* 0x001e280008000c00 */
[----:B------:R-:W2:Y:S01]  /*3d00*/  LDS.64 R8, [UR4+0x20] ;  /* 0x00002004ff087984 */ /* 0x000ea20008000a00 */
[----:B-1----:R-:W-:-:S04]  /*3d10*/  FADD R3, R0, R3 ;  /* 0x0000000300037221 */ /* 0x002fc80000000000 */
[----:B0-----:R-:W-:-:S04]  /*3d20*/  FADD R4, R3, R4 ;  /* 0x0000000403047221 */ /* 0x001fc80000000000 */
[----:B------:R-:W-:-:S04]  /*3d30*/  FADD R5, R4, R5 ;  /* 0x0000000504057221 */ /* 0x000fc80000000000 */
[----:B------:R-:W-:-:S04]  /*3d40*/  FADD R6, R5, R6 ;  /* 0x0000000605067221 */ /* 0x000fc80000000000 */
[----:B------:R-:W-:-:S04]  /*3d50*/  FADD R7, R6, R7 ;  /* 0x0000000706077221 */ /* 0x000fc80000000000 */
[----:B--2---:R-:W-:-:S04]  /*3d60*/  FADD R8, R7, R8 ;  /* 0x0000000807087221 */ /* 0x004fc80000000000 */
[----:B------:R-:W-:-:S07]  /*3d70*/  FADD R0, R8, R9 ;  /* 0x0000000908007221 */ /* 0x000fce0000000000 */
.L_x_17:
[----:B------:R-:W-:Y:S05]  /*3d80*/  BSYNC.RECONVERGENT B0 ;  /* 0x0000000000007941 */ /* 0x000fea0003800200 */
.L_x_1:
[----:B------:R-:W-:Y:S05]  /*3d90*/  @P0 EXIT ;  /* 0x000000000000094d */ /* 0x000fea0003800000 */
[----:B01234-:R-:W0:Y:S01]  /*3da0*/  LDC.64 R2, c[0x0][0x388] ;  /* 0x0000e200ff027b82 */ /* 0x01fe220000000a00 */
[----:B------:R-:W1:Y:S02]  /*3db0*/  LDCU UR4, c[0x0][0x398] ;  /* 0x00007300ff0477ac */ /* 0x000e640008000800 */
[----:B-1----:R-:W-:-:S05]  /*3dc0*/  FADD R5, R0, UR4 ;  /* 0x0000000400057e21 */ /* 0x002fca0008000000 */
[----:B0-----:R-:W-:Y:S01]  /*3dd0*/  STG.E desc[UR6][R2.64], R5 ;  /* 0x0000000502007986 */ /* 0x001fe2000c101906 */
[----:B------:R-:W-:Y:S05]  /*3de0*/  EXIT ;  /* 0x000000000000794d */ /* 0x000fea0003800000 */
.L_x_56:
[----:B------:R-:W-:-:S00]  /*3df0*/  BRA `(.L_x_56) ;  /* 0xfffffffc00fc7947 */ /* 0x000fc0000383ffff */
[----:B------:R-:W-:-:S00]  /*3e00*/  NOP ;  /* 0x0000000000007918 */ /* 0x000fc00000000000 */
[----:B------:R-:W-:-:S00]  /*3e10*/  NOP ;  /* 0x0000000000007918 */ /* 0x000fc00000000000 */
[----:B------:R-:W-:-:S00]  /*3e20*/  NOP ;  /* 0x0000000000007918 */ /* 0x000fc00000000000 */
[----:B------:R-:W-:-:S00]  /*3e30*/  NOP ;  /* 0x0000000000007918 */ /* 0x000fc00000000000 */
[----:B------:R-:W-:-:S00]  /*3e40*/  NOP ;  /* 0x0000000000007918 */ /* 0x000fc00000000000 */
[----:B------:R-:W-:-:S00]  /*3e50*/  NOP ;  /* 0x0000000000007918 */ /* 0x000fc00000000000 */
[----:B------:R-:W-:-:S00]  /*3e60*/  NOP ;  /* 0x0000000000007918 */ /* 0x000fc00000000000 */
[----:B------:R-:W-:-:S00]  /*3e70*/  NOP ;  /* 0x0000000000007918 */ /* 0x000fc00000000000 */
.L_x_247:


//--------------------- .text._ZN3cub18CUB_300001_SM_10006detail6reduce18DeviceReduceKernelINS2_10policy_hubIfyN4cuda3std3__44plusIfEEE10Policy1000EN6thrust24THRUST_300001_SM_1000_NS6detail15normal_iteratorINSD_10device_ptrIfEEEEyS9_fNS7_10__identityEEEvT0_PT3_T1_NS0_13GridEvenShareISN_EET2_T4_ --------------------------
	.section	.text._ZN3cub18CUB_300001_SM_10006detail6reduce18DeviceReduceKernelINS2_10policy_hubIfyN4cuda3std3__44plusIfEEE10Policy1000EN6thrust24THRUST_300001_SM_1000_NS6detail15normal_iteratorINSD_10device_ptrIfEEEEyS9_fNS7_10__identityEEEvT0_PT3_T1_NS0_13GridEvenShareISN_EET2_T4_,"ax",@progbits
	.align	128
        .global         _ZN3cub18CUB_300001_SM_10006detail6reduce18DeviceReduceKernelINS2_10policy_hubIfyN4cuda3std3__44plusIfEEE10Policy1000EN6thrust24THRUST_300001_SM_1000_NS6detail15normal_iteratorINSD_10device_ptrIfEEEEyS9_fNS7_10__identityEEEvT0_PT3_T1_NS0_13GridEvenShareISN_EET2_T4_
        .type           _ZN3cub18CUB_300001_SM_10006detail6reduce18DeviceReduceKernelINS2_10policy_hubIfyN4cuda3std3__44plusIfEEE10Policy1000EN6thrust24THRUST_300001_SM_1000_NS6detail15normal_iteratorINSD_10device_ptrIfEEEEyS9_fNS7_10__identityEEEvT0_PT3_T1_NS0_13GridEvenShareISN_EET2_T4_,@function
        .size           _ZN3cub18CUB_300001_SM_10006detail6reduce18DeviceReduceKernelINS2_10policy_hubIfyN4cuda3std3__44plusIfEEE10Policy1000EN6thrust24THRUST_300001_SM_1000_NS6detail15normal_iteratorINSD_10device_ptrIfEEEEyS9_fNS7_10__identityEEEvT0_PT3_T1_NS0_13GridEvenShareISN_EET2_T4_,(.L_x_248 - _ZN3cub18CUB_300001_SM_10006detail6reduce18DeviceReduceKernelINS2_10policy_hubIfyN4cuda3std3__44plusIfEEE10Policy1000EN6thrust24THRUST_300001_SM_1000_NS6detail15normal_iteratorINSD_10device_ptrIfEEEEyS9_fNS7_10__identityEEEvT0_PT3_T1_NS0_13GridEvenShareISN_EET2_T4_)
        .other          _ZN3cub18CUB_300001_SM_10006detail6reduce18DeviceReduceKernelINS2_10policy_hubIfyN4cuda3std3__44plusIfEEE10Policy1000EN6thrust24THRUST_300001_SM_1000_NS6detail15normal_iteratorINSD_10device_ptrIfEEEEyS9_fNS7_10__identityEEEvT0_PT3_T1_NS0_13GridEvenShareISN_EET2_T4_,@"STO_CUDA_ENTRY STV_DEFAULT"
_ZN3cub18CUB_300001_SM_10006detail6reduce18DeviceReduceKernelINS2_10policy_hubIfyN4cuda3std3__44plusIfEEE10Policy1000EN6thrust24THRUST_300001_SM_1000_NS6detail15normal_iteratorINSD_10device_ptrIfEEEEyS9_fNS7_10__identityEEEvT0_PT3_T1_NS0_13GridEvenShareISN_EET2_T4_:
.text._ZN3cub18CUB_300001_SM_10006detail6reduce18DeviceReduceKernelINS2_10policy_hubIfyN4cuda3std3__44plusIfEEE10Policy1000EN6thrust24THRUST_300001_SM_1000_NS6detail15normal_iteratorINSD_10device_ptrIfEEEEyS9_fNS7_10__identityEEEvT0_PT3_T1_NS0_13GridEvenShareISN_EET2_T4_:
[----:B------:R-:W-:Y:S08]  /*0000*/  LDC R1, c[0x0][0x37c] ;  /* 0x0000df00ff017b82 */ /* 0x000ff00000000800 */
[----:B------:R-:W0:Y:S01]  /*0010*/  S2UR UR16, SR_CTAID.X ;  /* 0x00000000001079c3 */ /* 0x000e220000002500 */
[----:B------:R-:W1:Y:S01]  /*0020*/  LDCU.64 UR8, c[0x0][0x3b8] ;  /* 0x00007700ff0877ac */ /* 0x000e620008000a00 */
[----:B------:R-:W-:Y:S01]  /*0030*/  BSSY.RECONVERGENT B0, `(.L_x_57) ;  /* 0x0000229000007945 */ /* 0x000fe20003800200 */
[----:B------:R-:W2:Y:S01]  /*0040*/  LDCU UR5, c[0x0][0x3c0] ;  /* 0x00007800ff0577ac */ /* 0x000ea20008000800 */
[----:B------:R-:W3:Y:S01]  /*0050*/  LDCU.64 UR14, c[0x0][0x358] ;  /* 0x00006b00ff0e77ac */ /* 0x000ee20008000a00 */
[----:B-1----:R-:W-:-:S02]  /*0060*/  IMAD.U32 R2, RZ, RZ, UR8 ;  /* 0x00000008ff027e24 */ /* 0x002fc4000f8e00ff */
[----:B------:R-:W-:Y:S01]  /*0070*/  IMAD.U32 R3, RZ, RZ, UR9 ;  /* 0x00000009ff037e24 */ /* 0x000fe2000f8e00ff */
[----:B--2---:R-:W-:Y:S02]  /*0080*/  USHF.L.U32 UR5, UR5, 0xc, URZ ;  /* 0x0000000c05057899 */ /* 0x004fe400080006ff */
[----:B0-----:R-:W-:Y:S02]  /*0090*/  USHF.L.U32 UR7, UR16, 0xc, URZ ;  /* 0x0000000c10077899 */ /* 0x001fe400080006ff */
[----:B------:R-:W-:-:S04]  /*00a0*/  USHF.R.S32.HI UR4, URZ, 0x1f, UR5 ;  /* 0x0000001fff047899 */ /* 0x000fc80008011405 */
[----:B------:R-:W-:-:S04]  /*00b0*/  IADD3 R23, P1, PT, R2, -UR7, RZ ;  /* 0x8000000702177c10 */ /* 0x000fc8000ff3e0ff */
[----:B------:R-:W-:Y:S02]  /*00c0*/  ISETP.GT.U32.AND P0, PT, R23, 0xfff, PT ;  /* 0x00000fff1700780c */ /* 0x000fe40003f04070 */
[----:B------:R-:W-:-:S04]  /*00d0*/  IADD3.X R22, PT, PT, R3, -0x1, RZ, P1, !PT ;  /* 0xffffffff03167810 */ /* 0x000fc80000ffe4ff */
[----:B------:R-:W-:-:S13]  /*00e0*/  ISETP.GT.U32.AND.EX P0, PT, R22, RZ, PT, P0 ;  /* 0x000000ff1600720c */ /* 0x000fda0003f04100 */
[----:B---3--:R-:W-:Y:S05]  /*00f0*/  @P0 BRA `(.L_x_58) ;  /* 0x0000000c00c40947 */ /* 0x008fea0003800000 */
[----:B------:R-:W0:Y:S01]  /*0100*/  S2R R0, SR_TID.X ;  /* 0x0000000000007919 */ /* 0x000e220000002100 */
[----:B------:R-:W-:Y:S01]  /*0110*/  IADD3 R5, PT, PT, R2, -UR7, RZ ;  /* 0x8000000702057c10 */ /* 0x000fe2000fffe0ff */
[----:B------:R-:W-:Y:S01]  /*0120*/  BSSY.RECONVERGENT B1, `(.L_x_59) ;  /* 0x000000a000017945 */ /* 0x000fe20003800200 */
[----:B------:R-:W-:Y:S02]  /*0130*/  IMAD.MOV.U32 R4, RZ, RZ, RZ ;  /* 0x000000ffff047224 */ /* 0x000fe400078e00ff */
[----:B0-----:R-:W-:Y:S02]  /*0140*/  ISETP.GE.AND P0, PT, R0, R5, PT ;  /* 0x000000050000720c */ /* 0x001fe40003f06270 */
[----:B------:R-:W-:-:S11]  /*0150*/  MOV R6, R0 ;  /* 0x0000000000067202 */ /* 0x000fd60000000f00 */
[----:B------:R-:W-:Y:S05]  /*0160*/  @P0 BRA `(.L_x_60) ;  /* 0x0000000000140947 */ /* 0x000fea0003800000 */
[----:B------:R-:W0:Y:S01]  /*0170*/  LDC.64 R8, c[0x0][0x380] ;  /* 0x0000e000ff087b82 */ /* 0x000e220000000a00 */
[----:B------:R-:W-:-:S04]  /*0180*/  VIADD R3, R0, UR7 ;  /* 0x0000000700037c36 */ /* 0x000fc80008000000 */
[----:B0-----:R-:W-:-:S05]  /*0190*/  IMAD.WIDE.U32 R8, R3, 0x4, R8 ;  /* 0x0000000403087825 */ /* 0x001fca00078e0008 */
[----:B------:R0:W5:Y:S01]  /*01a0*/  LDG.E R4, desc[UR14][R8.64] ;  /* 0x0000000e08047981 */ /* 0x000162000c1e1900 */
[----:B------:R-:W-:-:S07]  /*01b0*/  IADD3 R6, PT, PT, R0, 0x100, RZ ;  /* 0x0000010000067810 */ /* 0x000fce0007ffe0ff */
.L_x_60:
[----:B------:R-:W-:Y:S05]  /*01c0*/  BSYNC.RECONVERGENT B1 ;  /* 0x0000000000017941 */ /* 0x000fea0003800200 */
.L_x_59:
[----:B------:R-:W-:Y:S01]  /*01d0*/  ISETP.GE.AND P0, PT, R6, R5, PT ;  /* 0x000000050600720c */ /* 0x000fe20003f06270 */
[----:B------:R-:W-:-:S12]  /*01e0*/  BSSY.RECONVERGENT B1, `(.L_x_61) ;  /* 0x0000079000017945 */ /* 0x000fd80003800200 */
[----:B------:R-:W-:Y:S05]  /*01f0*/  @P0 BRA `(.L_x_62) ;  /* 0x0000000400dc0947 */ /* 0x000fea0003800000 */
[----:B------:R-:W-:Y:S01]  /*0200*/  LOP3.LUT R3, RZ, R6, RZ, 0x33, !PT ;  /* 0x00000006ff037212 */ /* 0x000fe200078e33ff */
[----:B------:R-:W-:Y:S03]  /*0210*/  BSSY.RECONVERGENT B2, `(.L_x_63) ;  /* 0x0000037000027945 */ /* 0x000fe60003800200 */
[----:B------:R-:W-:-:S04]  /*0220*/  IADD3 R3, PT, PT, R2, -UR7, R3 ;  /* 0x8000000702037c10 */ /* 0x000fc8000fffe003 */
[C---:B------:R-:W-:Y:S02]  /*0230*/  ISETP.GE.U32.AND P1, PT, R3.reuse, 0xf00, PT ;  /* 0x00000f000300780c */ /* 0x040fe40003f26070 */
[----:B------:R-:W-:-:S04]  /*0240*/  LEA.HI R7, R3, 0x1, RZ, 0x18 ;  /* 0x0000000103077811 */ /* 0x000fc800078fc0ff */
[----:B------:R-:W-:-:S04]  /*0250*/  LOP3.LUT R22, R7, 0xf, RZ, 0xc0, !PT ;  /* 0x0000000f07167812 */ /* 0x000fc800078ec0ff */
[----:B------:R-:W-:-:S03]  /*0260*/  ISETP.NE.AND P0, PT, R22, RZ, PT ;  /* 0x000000ff1600720c */ /* 0x000fc60003f05270 */
[----:B------:R-:W-:Y:S10]  /*0270*/  @!P1 BRA `(.L_x_64) ;  /* 0x0000000000c09947 */ /* 0x000ff40003800000 */
[----:B------:R-:W1:Y:S01]  /*0280*/  LDCU.64 UR8, c[0x0][0x380] ;  /* 0x00007000ff0877ac */ /* 0x000e620008000a00 */
[----:B------:R-:W-:Y:S01]  /*0290*/  IMAD.WIDE.U32 R2, R6, 0x4, RZ ;  /* 0x0000000406027825 */ /* 0x000fe200078e00ff */
[----:B------:R-:W-:Y:S01]  /*02a0*/  LOP3.LUT R11, R7, 0x1fffff0, RZ, 0xc0, !PT ;  /* 0x01fffff0070b7812 */ /* 0x000fe200078ec0ff */
[----:B------:R-:W-:-:S04]  /*02b0*/  UIMAD.WIDE.U32 UR4, UR16, 0x4000, URZ ;  /* 0x00004000100478a5 */ /* 0x000fc8000f8e00ff */
[----:B------:R-:W-:Y:S02]  /*02c0*/  IMAD.MOV R11, RZ, RZ, -R11 ;  /* 0x000000ffff0b7224 */ /* 0x000fe400078e0a0b */
[----:B------:R-:W-:Y:S02]  /*02d0*/  LOP3.LUT R2, R2, UR4, RZ, 0xfc, !PT ;  /* 0x0000000402027c12 */ /* 0x000fe4000f8efcff */
[----:B------:R-:W-:Y:S02]  /*02e0*/  LOP3.LUT R3, R3, UR5, RZ, 0xfc, !PT ;  /* 0x0000000503037c12 */ /* 0x000fe4000f8efcff */
[----:B-1----:R-:W-:-:S04]  /*02f0*/  IADD3 R2, P1, PT, R2, UR8, RZ ;  /* 0x0000000802027c10 */ /* 0x002fc8000ff3e0ff */
[----:B------:R-:W-:-:S04]  /*0300*/  IADD3 R2, P2, PT, R2, 0x2000, RZ ;  /* 0x0000200002027810 */ /* 0x000fc80007f5e0ff */
[----:B------:R-:W-:-:S09]  /*0310*/  IADD3.X R3, PT, PT, RZ, UR9, R3, P2, P1 ;  /* 0x00000009ff037c10 */ /* 0x000fd200097e2403 */
.L_x_65:
[----:B------:R-:W2:Y:S04]  /*0320*/  LDG.E R21, desc[UR14][R2.64+-0x2000] ;  /* 0xffe0000e02157981 */ /* 0x000ea8000c1e1900 */
[----:B------:R-:W3:Y:S04]  /*0330*/  LDG.E R20, desc[UR14][R2.64+-0x1c00] ;  /* 0xffe4000e02147981 */ /* 0x000ee8000c1e1900 */
[----:B------:R-:W4:Y:S04]  /*0340*/  LDG.E R23, desc[UR14][R2.64+-0x1800] ;  /* 0xffe8000e02177981 */ /* 0x000f28000c1e1900 */
        /* <DEDUP_REMOVED lines=11> */
[----:B0-----:R-:W4:Y:S04]  /*0400*/  LDG.E R9, desc[UR14][R2.64+0x1800] ;  /* 0x0018000e02097981 */ /* 0x001f28000c1e1900 */
[----:B------:R0:W4:Y:S01]  /*0410*/  LDG.E R8, desc[UR14][R2.64+0x1c00] ;  /* 0x001c000e02087981 */ /* 0x000122000c1e1900 */
[----:B------:R-:W-:-:S02]  /*0420*/  IADD3 R11, PT, PT, R11, 0x10, RZ ;  /* 0x000000100b0b7810 */ /* 0x000fc40007ffe0ff */
[----:B------:R-:W-:Y:S02]  /*0430*/  IADD3 R6, PT, PT, R6, 0x1000, RZ ;  /* 0x0000100006067810 */ /* 0x000fe40007ffe0ff */
[----:B------:R-:W-:Y:S02]  /*0440*/  ISETP.NE.AND P1, PT, R11, RZ, PT ;  /* 0x000000ff0b00720c */ /* 0x000fe40003f25270 */
[----:B0-----:R-:W-:-:S05]  /*0450*/  IADD3 R2, P2, PT, R2, 0x4000, RZ ;  /* 0x0000400002027810 */ /* 0x001fca0007f5e0ff */
[----:B------:R-:W-:Y:S02]  /*0460*/  IMAD.X R3, RZ, RZ, R3, P2 ;  /* 0x000000ffff037224 */ /* 0x000fe400010e0603 */
        /* <DEDUP_REMOVED lines=16> */
[----:B------:R-:W-:Y:S06]  /*0570*/  @P1 BRA `(.L_x_65) ;  /* 0xfffffffc00681947 */ /* 0x000fec000383ffff */
.L_x_64:
[----:B------:R-:W-:Y:S05]  /*0580*/  BSYNC.RECONVERGENT B2 ;  /* 0x0000000000027941 */ /* 0x000fea0003800200 */
.L_x_63:
[----:B------:R-:W-:Y:S05]  /*0590*/  @!P0 BRA `(.L_x_62) ;  /* 0x0000000000f48947 */ /* 0x000fea0003800000 */
[----:B------:R-:W-:Y:S01]  /*05a0*/  ISETP.GE.U32.AND P0, PT, R22, 0x8, PT ;  /* 0x000000081600780c */ /* 0x000fe20003f06070 */
[----:B------:R-:W-:Y:S01]  /*05b0*/  BSSY.RECONVERGENT B2, `(.L_x_66) ;  /* 0x000001a000027945 */ /* 0x000fe20003800200 */
[----:B------:R-:W-:-:S04]  /*05c0*/  LOP3.LUT R10, R7, 0x7, RZ, 0xc0, !PT ;  /* 0x00000007070a7812 */ /* 0x000fc800078ec0ff */
[----:B------:R-:W-:-:S07]  /*05d0*/  ISETP.NE.AND P1, PT, R10, RZ, PT ;  /* 0x000000ff0a00720c */ /* 0x000fce0003f25270 */
[----:B------:R-:W-:Y:S06]  /*05e0*/  @!P0 BRA `(.L_x_67) ;  /* 0x0000000000588947 */ /* 0x000fec0003800000 */
[----:B------:R-:W1:Y:S01]  /*05f0*/  LDCU.64 UR4, c[0x0][0x380] ;  /* 0x00007000ff0477ac */ /* 0x000e620008000a00 */
[----:B------:R-:W-:-:S04]  /*0600*/  IADD3 R3, P0, PT, R6, UR7, RZ ;  /* 0x0000000706037c10 */ /* 0x000fc8000ff1e0ff */
[----:B0-----:R-:W-:Y:S02]  /*0610*/  LEA.HI.X.SX32 R8, R6, RZ, 0x1, P0 ;  /* 0x000000ff06087211 */ /* 0x001fe400000f0eff */
[----:B-1----:R-:W-:-:S04]  /*0620*/  LEA R2, P0, R3, UR4, 0x2 ;  /* 0x0000000403027c11 */ /* 0x002fc8000f8010ff */
[----:B------:R-:W-:-:S05]  /*0630*/  LEA.HI.X R3, R3, UR5, R8, 0x2, P0 ;  /* 0x0000000503037c11 */ /* 0x000fca00080f1408 */
[----:B------:R-:W2:Y:S04]  /*0640*/  LDG.E R9, desc[UR14][R2.64] ;  /* 0x0000000e02097981 */ /* 0x000ea8000c1e1900 */
[----:B------:R-:W3:Y:S04]  /*0650*/  LDG.E R8, desc[UR14][R2.64+0x400] ;  /* 0x0004000e02087981 */ /* 0x000ee8000c1e1900 */
[----:B------:R-:W4:Y:S04]  /*0660*/  LDG.E R11, desc[UR14][R2.64+0x800] ;  /* 0x0008000e020b7981 */ /* 0x000f28000c1e1900 */
[----:B------:R-:W4:Y:S04]  /*0670*/  LDG.E R13, desc[UR14][R2.64+0xc00] ;  /* 0x000c000e020d7981 */ /* 0x000f28000c1e1900 */
[----:B------:R-:W4:Y:S04]  /*0680*/  LDG.E R15, desc[UR14][R2.64+0x1000] ;  /* 0x0010000e020f7981 */ /* 0x000f28000c1e1900 */
[----:B------:R-:W4:Y:S04]  /*0690*/  LDG.E R17, desc[UR14][R2.64+0x1400] ;  /* 0x0014000e02117981 */ /* 0x000f28000c1e1900 */
[----:B------:R-:W4:Y:S04]  /*06a0*/  LDG.E R19, desc[UR14][R2.64+0x1800] ;  /* 0x0018000e02137981 */ /* 0x000f28000c1e1900 */
[----:B------:R-:W4:Y:S01]  /*06b0*/  LDG.E R21, desc[UR14][R2.64+0x1c00] ;  /* 0x001c000e02157981 */ /* 0x000f22000c1e1900 */
[----:B------:R-:W-:-:S02]  /*06c0*/  VIADD R6, R6, 0x800 ;  /* 0x0000080006067836 */ /* 0x000fc40000000000 */
        /* <DEDUP_REMOVED lines=8> */
.L_x_67:
[----:B------:R-:W-:Y:S05]  /*0750*/  BSYNC.RECONVERGENT B2 ;  /* 0x0000000000027941 */ /* 0x000fea0003800200 */
.L_x_66:
        /* <DEDUP_REMOVED lines=14> */
[----:B------:R-:W4:Y:S01]  /*0840*/  LDG.E R13, desc[UR14][R2.64+0xc00] ;  /* 0x000c000e020d7981 */ /* 0x000f22000c1e1900 */
[----:B------:R-:W-:Y:S01]  /*0850*/  IADD3 R6, PT, PT, R6, 0x400, RZ ;  /* 0x0000040006067810 */ /* 0x000fe20007ffe0ff */
[----:B--2--5:R-:W-:-:S04]  /*0860*/  FADD R9, R4, R9 ;  /* 0x0000000904097221 */ /* 0x024fc80000000000 */
[----:B---3--:R-:W-:-:S04]  /*0870*/  FADD R8, R9, R8 ;  /* 0x0000000809087221 */ /* 0x008fc80000000000 */
[----:B----4-:R-:W-:-:S04]  /*0880*/  FADD R8, R8, R11 ;  /* 0x0000000b08087221 */ /* 0x010fc80000000000 */
[----:B------:R-:W-:-:S07]  /*0890*/  FADD R4, R8, R13 ;  /* 0x0000000d08047221 */ /* 0x000fce0000000000 */
.L_x_69:
[----:B------:R-:W-:Y:S05]  /*08a0*/  BSYNC.RECONVERGENT B2 ;  /* 0x0000000000027941 */ /* 0x000fea0003800200 */
.L_x_68:
[----:B------:R-:W-:Y:S05]  /*08b0*/  @!P1 BRA `(.L_x_62) ;  /* 0x00000000002c9947 */ /* 0x000fea0003800000 */
[----:B------:R-:W1:Y:S01]  /*08c0*/  LDC.64 R2, c[0x0][0x380] ;  /* 0x0000e000ff027b82 */ /* 0x000e620000000a00 */
[----:B0-----:R-:W-:Y:S01]  /*08d0*/  IMAD.U32 R9, RZ, RZ, UR16 ;  /* 0x00000010ff097e24 */ /* 0x001fe2000f8e00ff */
[----:B------:R-:W-:-:S03]  /*08e0*/  IADD3 R7, PT, PT, -R7, RZ, RZ ;  /* 0x000000ff07077210 */ /* 0x000fc60007ffe1ff */
[----:B-1----:R-:W-:-:S07]  /*08f0*/  IMAD.WIDE.U32 R2, R9, 0x4000, R2 ;  /* 0x0000400009027825 */ /* 0x002fce00078e0002 */
.L_x_70:
[----:B------:R-:W-:-:S06]  /*0900*/  IMAD.WIDE R8, R6, 0x4, R2 ;  /* 0x0000000406087825 */ /* 0x000fcc00078e0202 */
[----:B------:R-:W2:Y:S01]  /*0910*/  LDG.E R9, desc[UR14][R8.64] ;  /* 0x0000000e08097981 */ /* 0x000ea2000c1e1900 */
[----:B------:R-:W-:Y:S01]  /*0920*/  VIADD R7, R7, 0x1 ;  /* 0x0000000107077836 */ /* 0x000fe20000000000 */
[----:B------:R-:W-:-:S04]  /*0930*/  IADD3 R6, PT, PT, R6, 0x100, RZ ;  /* 0x0000010006067810 */ /* 0x000fc80007ffe0ff */
[----:B------:R-:W-:Y:S01]  /*0940*/  ISETP.NE.AND P0, PT, R7, RZ, PT ;  /* 0x000000ff0700720c */ /* 0x000fe20003f05270 */
[----:B--2--5:R-:W-:-:S12]  /*0950*/  FADD R4, R9, R4 ;  /* 0x0000000409047221 */ /* 0x024fd80000000000 */
[----:B------:R-:W-:Y:S05]  /*0960*/  @P0 BRA `(.L_x_70) ;  /* 0xfffffffc00e40947 */ /* 0x000fea000383ffff */
.L_x_62:
[----:B------:R-:W-:Y:S05]  /*0970*/  BSYNC.RECONVERGENT B1 ;  /* 0x0000000000017941 */ /* 0x000fea0003800200 */
.L_x_61:
[----:B------:R-:W-:Y:S01]  /*0980*/  ISETP.GE.AND P0, PT, R5, 0x100, PT ;  /* 0x000001000500780c */ /* 0x000fe20003f06270 */
[----:B-----5:R-:W-:-:S12]  /*0990*/  IMAD.MOV.U32 R11, RZ, RZ, R4 ;  /* 0x000000ffff0b7224 */ /* 0x020fd800078e0004 */
[----:B------:R-:W-:Y:S05]  /*09a0*/  @!P0 BRA `(.L_x_71) ;  /* 0x0000000000ac8947 */ /* 0x000fea0003800000 */
[----:B------:R-:W1:Y:S01]  /*09b0*/  S2R R7, SR_LANEID ;  /* 0x0000000000077919 */ /* 0x000e620000000000 */
[----:B------:R-:W2:Y:S02]  /*09c0*/  SHFL.DOWN PT, R2, R11, 0x1, 0x1f ;  /* 0x08201f000b027f89 */ /* 0x000ea400000e0000 */
[----:B--2---:R-:W-:Y:S01]  /*09d0*/  FADD R2, R2, R11 ;  /* 0x0000000b02027221 */ /* 0x004fe20000000000 */
[C---:B-1----:R-:W-:Y:S02]  /*09e0*/  ISETP.GT.AND P0, PT, R7.reuse, 0x1e, PT ;  /* 0x0000001e0700780c */ /* 0x042fe40003f04270 */
[----:B------:R-:W-:Y:S02]  /*09f0*/  ISETP.NE.AND P1, PT, R7, RZ, PT ;  /* 0x000000ff0700720c */ /* 0x000fe40003f25270 */
[----:B------:R-:W-:Y:S02]  /*0a00*/  FSEL R2, R11, R2, P0 ;  /* 0x000000020b027208 */ /* 0x000fe40000000000 */
[----:B------:R-:W-:-:S03]  /*0a10*/  ISETP.GT.AND P0, PT, R7, 0x1d, PT ;  /* 0x0000001d0700780c */ /* 0x000fc60003f04270 */
[----:B------:R-:W1:Y:S06]  /*0a20*/  SHFL.DOWN PT, R3, R2, 0x2, 0x1f ;  /* 0x08401f0002037f89 */ /* 0x000e6c00000e0000 */
[----:B------:R-:W2:Y:S01]  /*0a30*/  @!P1 S2R R6, SR_CgaCtaId ;  /* 0x0000000000069919 */ /* 0x000ea20000008800 */
[----:B------:R-:W-:Y:S02]  /*0a40*/  @!P1 MOV R5, 0x400 ;  /* 0x0000040000059802 */ /* 0x000fe40000000f00 */
[----:B------:R-:W-:-:S04]  /*0a50*/  @!P1 SHF.R.U32.HI R4, RZ, 0x3, R0 ;  /* 0x00000003ff049819 */ /* 0x000fc80000011600 */
[----:B------:R-:W-:Y:S01]  /*0a60*/  @!P1 LOP3.LUT R4, R4, 0x7c, RZ, 0xc0, !PT ;  /* 0x0000007c04049812 */ /* 0x000fe200078ec0ff */
[----:B-1----:R-:W-:Y:S01]  /*0a70*/  @!P0 FADD R2, R2, R3 ;  /* 0x0000000302028221 */ /* 0x002fe20000000000 */
[----:B------:R-:W-:-:S04]  /*0a80*/  ISETP.GT.AND P0, PT, R7, 0x1b, PT ;  /* 0x0000001b0700780c */ /* 0x000fc80003f04270 */
[----:B------:R-:W1:Y:S01]  /*0a90*/  SHFL.DOWN PT, R3, R2, 0x4, 0x1f ;  /* 0x08801f0002037f89 */ /* 0x000e6200000e0000 */
[----:B--2---:R-:W-:-:S04]  /*0aa0*/  @!P1 LEA R5, R6, R5, 0x18 ;  /* 0x0000000506059211 */ /* 0x004fc800078ec0ff */
[----:B------:R-:W-:-:S04]  /*0ab0*/  @!P1 IADD3 R4, PT, PT, R4, R5, RZ ;  /* 0x0000000504049210 */ /* 0x000fc80007ffe0ff */
[----:B-1----:R-:W-:Y:S01]  /*0ac0*/  @!P0 FADD R2, R2, R3 ;  /* 0x0000000302028221 */ /* 0x002fe20000000000 */
[----:B------:R-:W-:-:S04]  /*0ad0*/  ISETP.GT.AND P0, PT, R7, 0x17, PT ;  /* 0x000000170700780c */ /* 0x000fc80003f04270 */
[----:B------:R-:W1:Y:S09]  /*0ae0*/  SHFL.DOWN PT, R3, R2, 0x8, 0x1f ;  /* 0x09001f0002037f89 */ /* 0x000e7200000e0000 */
[----:B-1----:R-:W-:Y:S01]  /*0af0*/  @!P0 FADD R2, R2, R3 ;  /* 0x0000000302028221 */ /* 0x002fe20000000000 */
[----:B------:R-:W-:-:S04]  /*0b00*/  ISETP.NE.AND P0, PT, R0, RZ, PT ;  /* 0x000000ff0000720c */ /* 0x000fc80003f05270 */
[----:B------:R-:W1:Y:S02]  /*0b10*/  SHFL.DOWN PT, R3, R2, 0x10, 0x1f ;  /* 0x0a001f0002037f89 */ /* 0x000e6400000e0000 */
[----:B-1----:R-:W-:-:S05]  /*0b20*/  FADD R3, R2, R3 ;  /* 0x0000000302037221 */ /* 0x002fca0000000000 */
[----:B------:R2:W-:Y:S01]  /*0b30*/  @!P1 STS [R4+0x8], R3 ;  /* 0x0000080304009388 */ /* 0x0005e20000000800 */
[----:B------:R-:W-:Y:S01]  /*0b40*/  BAR.SYNC.DEFER_BLOCKING 0x0 ;  /* 0x0000000000007b1d */ /* 0x000fe20000010000 */
[----:B------:R-:W-:-:S04]  /*0b50*/  ISETP.GT.AND P1, PT, R7, 0xf, PT ;  /* 0x0000000f0700780c */ /* 0x000fc80003f24270 */
[----:B0-----:R-:W-:Y:S01]  /*0b60*/  FSEL R9, R2, R3, P1 ;  /* 0x0000000302097208 */ /* 0x001fe20000800000 */
[----:B------:R-:W-:Y:S08]  /*0b70*/  @P0 BRA `(.L_x_72) ;  /* 0x0000001400d00947 */ /* 0x000ff00003800000 */
[----:B------:R-:W0:Y:S01]  /*0b80*/  S2UR UR5, SR_CgaCtaId ;  /* 0x00000000000579c3 */ /* 0x000e220000008800 */
[----:B------:R-:W-:Y:S02]  /*0b90*/  UMOV UR4, 0x400 ;  /* 0x0000040000047882 */ /* 0x000fe40000000000 */
[----:B0-----:R-:W-:-:S09]  /*0ba0*/  ULEA UR4, UR5, UR4, 0x18 ;  /* 0x0000000405047291 */ /* 0x001fd2000f8ec0ff */
[----:B------:R-:W0:Y:S04]  /*0bb0*/  LDS R0, [UR4+0xc] ;  /* 0x00000c04ff007984 */ /* 0x000e280008000800 */
[----:B--2---:R-:W1:Y:S04]  /*0bc0*/  LDS.128 R4, [UR4+0x10] ;  /* 0x00001004ff047984 */ /* 0x004e680008000c00 */
        /* <DEDUP_REMOVED lines=9> */
.L_x_71:
[----:B0-----:R-:W0:Y:S01]  /*0c60*/  S2R R9, SR_LANEID ;  /* 0x0000000000097919 */ /* 0x001e220000000000 */
[----:B------:R-:W-:-:S05]  /*0c70*/  LOP3.LUT R2, R0, 0x3e0, RZ, 0xc0, !PT ;  /* 0x000003e000027812 */ /* 0x000fca00078ec0ff */
[----:B------:R-:W-:Y:S01]  /*0c80*/  VIADD R4, R2, 0x20 ;  /* 0x0000002002047836 */ /* 0x000fe20000000000 */
[----:B------:R-:W-:-:S04]  /*0c90*/  LOP3.LUT R2, RZ, R2, RZ, 0x33, !PT ;  /* 0x00000002ff027212 */ /* 0x000fc800078e33ff */
[----:B------:R-:W-:Y:S02]  /*0ca0*/  ISETP.GT.AND P0, PT, R4, R5, PT ;  /* 0x000000050400720c */ /* 0x000fe40003f04270 */
[----:B------:R-:W-:-:S04]  /*0cb0*/  IADD3 R2, PT, PT, R5, R2, RZ ;  /* 0x0000000205027210 */ /* 0x000fc80007ffe0ff */
[----:B------:R-:W-:-:S05]  /*0cc0*/  SEL R2, R2, 0x1f, P0 ;  /* 0x0000001f02027807 */ /* 0x000fca0000000000 */
[----:B------:R-:W1:Y:S01]  /*0cd0*/  SHFL.DOWN PT, R3, R11, 0x1, R2 ;  /* 0x082000000b037989 */ /* 0x000e6200000e0002 */
[C---:B0-----:R-:W-:Y:S01]  /*0ce0*/  ISETP.GE.AND P0, PT, R9.reuse, R2, PT ;  /* 0x000000020900720c */ /* 0x041fe20003f06270 */
[C---:B------:R-:W-:Y:S01]  /*0cf0*/  VIADD R7, R9.reuse, 0x2 ;  /* 0x0000000209077836 */ /* 0x040fe20000000000 */
[----:B------:R-:W-:-:S11]  /*0d00*/  ISETP.NE.AND P1, PT, R9, RZ, PT ;  /* 0x000000ff0900720c */ /* 0x000fd60003f25270 */
[----:B-1----:R-:W-:Y:S01]  /*0d10*/  @!P0 FADD R11, R3, R11 ;  /* 0x0000000b030b8221 */ /* 0x002fe20000000000 */
[----:B------:R-:W-:Y:S01]  /*0d20*/  ISETP.GT.AND P0, PT, R7, R2, PT ;  /* 0x000000020700720c */ /* 0x000fe20003f04270 */
[----:B------:R-:W0:Y:S01]  /*0d30*/  @!P1 S2R R13, SR_CgaCtaId ;  /* 0x00000000000d9919 */ /* 0x000e220000008800 */
[----:B------:R-:W-:Y:S02]  /*0d40*/  IADD3 R7, PT, PT, R9, 0x4, RZ ;  /* 0x0000000409077810 */ /* 0x000fe40007ffe0ff */
[----:B------:R-:W-:Y:S01]  /*0d50*/  @!P1 MOV R6, 0x400 ;  /* 0x0000040000069802 */ /* 0x000fe20000000f00 */
[----:B------:R-:W1:Y:S01]  /*0d60*/  SHFL.DOWN PT, R3, R11, 0x2, R2 ;  /* 0x084000000b037989 */ /* 0x000e6200000e0002 */
[----:B------:R-:W-:-:S04]  /*0d70*/  @!P1 SHF.R.U32.HI R4, RZ, 0x3, R0 ;  /* 0x00000003ff049819 */ /* 0x000fc80000011600 */
[----:B------:R-:W-:-:S03]  /*0d80*/  @!P1 LOP3.LUT R4, R4, 0x7c, RZ, 0xc0, !PT ;  /* 0x0000007c04049812 */ /* 0x000fc600078ec0ff */
[----:B-1----:R-:W-:Y:S01]  /*0d90*/  @!P0 FADD R11, R11, R3 ;  /* 0x000000030b0b8221 */ /* 0x002fe20000000000 */
[----:B------:R-:W-:Y:S01]  /*0da0*/  ISETP.GT.AND P0, PT, R7, R2, PT ;  /* 0x000000020700720c */ /* 0x000fe20003f04270 */
[----:B------:R-:W-:Y:S01]  /*0db0*/  VIADD R7, R9, 0x8 ;  /* 0x0000000809077836 */ /* 0x000fe20000000000 */
[----:B0-----:R-:W-:Y:S02]  /*0dc0*/  @!P1 LEA R13, R13, R6, 0x18 ;  /* 0x000000060d0d9211 */ /* 0x001fe400078ec0ff */
[----:B------:R-:W0:Y:S03]  /*0dd0*/  SHFL.DOWN PT, R3, R11, 0x4, R2 ;  /* 0x088000000b037989 */ /* 0x000e2600000e0002 */
[----:B------:R-:W-:-:S06]  /*0de0*/  @!P1 IMAD.IADD R4, R4, 0x1, R13 ;  /* 0x0000000104049824 */ /* 0x000fcc00078e020d */
[----:B0-----:R-:W-:Y:S01]  /*0df0*/  @!P0 FADD R11, R11, R3 ;  /* 0x000000030b0b8221 */ /* 0x001fe20000000000 */
[-C--:B------:R-:W-:Y:S02]  /*0e00*/  ISETP.GT.AND P0, PT, R7, R2.reuse, PT ;  /* 0x000000020700720c */ /* 0x080fe40003f04270 */
[----:B------:R-:W-:Y:S02]  /*0e10*/  IADD3 R7, PT, PT, R9, 0x10, RZ ;  /* 0x0000001009077810 */ /* 0x000fe40007ffe0ff */
[----:B------:R-:W0:Y:S09]  /*0e20*/  SHFL.DOWN PT, R3, R11, 0x8, R2 ;  /* 0x090000000b037989 */ /* 0x000e3200000e0002 */
[----:B0-----:R-:W-:Y:S01]  /*0e30*/  @!P0 FADD R11, R11, R3 ;  /* 0x000000030b0b8221 */ /* 0x001fe20000000000 */
[----:B------:R-:W-:-:S04]  /*0e40*/  ISETP.GT.AND P0, PT, R7, R2, PT ;  /* 0x000000020700720c */ /* 0x000fc80003f04270 */
[----:B------:R-:W0:Y:S09]  /*0e50*/  SHFL.DOWN PT, R3, R11, 0x10, R2 ;  /* 0x0a0000000b037989 */ /* 0x000e3200000e0002 */
        /* <DEDUP_REMOVED lines=13> */
[----:B------:R-:W1:Y:S04]  /*0f30*/  LDS R0, [UR4+0xc] ;  /* 0x00000c04ff007984 */ /* 0x000e680008000800 */
[----:B------:R-:W0:Y:S04]  /*0f40*/  LDS.128 R12, [UR4+0x10] ;  /* 0x00001004ff0c7984 */ /* 0x000e280008000c00 */
[----:B------:R-:W2:Y:S01]  /*0f50*/  LDS.64 R2, [UR4+0x20] ;  /* 0x00002004ff027984 */ /* 0x000ea20008000a00 */
[----:B-1----:R-:W-:Y:S01]  /*0f60*/  @P2 FADD R9, R9, R0 ;  /* 0x0000000009092221 */ /* 0x002fe20000000000 */
[----:B------:R-:W-:-:S03]  /*0f70*/  ISETP.GT.AND P2, PT, R5, 0xa0, PT ;  /* 0x000000a00500780c */ /* 0x000fc60003f44270 */
[----:B0-----:R-:W-:Y:S01]  /*0f80*/  @P4 FADD R9, R9, R12 ;  /* 0x0000000c09094221 */ /* 0x001fe20000000000 */
        /* <DEDUP_REMOVED lines=8> */
.L_x_58:
[----:B------:R-:W0:Y:S01]  /*1010*/  S2R R0, SR_TID.X ;  /* 0x0000000000007919 */ /* 0x000e220000002100 */
[----:B------:R-:W1:Y:S01]  /*1020*/  LDC.64 R4, c[0x0][0x380] ;  /* 0x0000e000ff047b82 */ /* 0x000e620000000a00 */
[----:B0-----:R-:W-:-:S04]  /*1030*/  VIADD R7, R0, UR7 ;  /* 0x0000000700077c36 */ /* 0x001fc80008000000 */
[----:B-1----:R-:W-:-:S05]  /*1040*/  IMAD.WIDE.U32 R4, R7, 0x4, R4 ;  /* 0x0000000407047825 */ /* 0x002fca00078e0004 */
[----:B------:R-:W2:Y:S04]  /*1050*/  LDG.E R7, desc[UR14][R4.64] ;  /* 0x0000000e04077981 */ /* 0x000ea8000c1e1900 */
[----:B------:R-:W2:Y:S04]  /*1060*/  LDG.E R8, desc[UR14][R4.64+0x400] ;  /* 0x0004000e04087981 */ /* 0x000ea8000c1e1900 */
[----:B------:R-:W3:Y:S04]  /*1070*/  LDG.E R9, desc[UR14][R4.64+0x800] ;  /* 0x0008000e04097981 */ /* 0x000ee8000c1e1900 */
[----:B------:R-:W3:Y:S04]  /*1080*/  LDG.E R10, desc[UR14][R4.64+0xc00] ;  /* 0x000c000e040a7981 */ /* 0x000ee8000c1e1900 */
[----:B------:R-:W4:Y:S04]  /*1090*/  LDG.E R11, desc[UR14][R4.64+0x1000] ;  /* 0x0010000e040b7981 */ /* 0x000f28000c1e1900 */
[----:B------:R-:W4:Y:S04]  /*10a0*/  LDG.E R12, desc[UR14][R4.64+0x1400] ;  /* 0x0014000e040c7981 */ /* 0x000f28000c1e1900 */
[----:B------:R-:W5:Y:S04]  /*10b0*/  LDG.E R13, desc[UR14][R4.64+0x1800] ;  /* 0x0018000e040d7981 */ /* 0x000f68000c1e1900 */
        /* <DEDUP_REMOVED lines=8> */
[----:B------:R-:W5:Y:S01]  /*1140*/  LDG.E R21, desc[UR14][R4.64+0x3c00] ;  /* 0x003c000e04157981 */ /* 0x000f62000c1e1900 */
[----:B------:R-:W-:-:S04]  /*1150*/  ISETP.GE.U32.AND P0, PT, R23, UR5, PT ;  /* 0x0000000517007c0c */ /* 0x000fc8000bf06070 */
[----:B------:R-:W-:Y:S01]  /*1160*/  ISETP.GE.U32.AND.EX P0, PT, R22, UR4, PT, P0 ;  /* 0x0000000416007c0c */ /* 0x000fe2000bf06100 */
        /* <DEDUP_REMOVED lines=13> */
[----:B------:R-:W-:-:S04]  /*1240*/  FADD R6, R15, R6 ;  /* 0x000000060f067221 */ /* 0x000fc80000000000 */
[----:B------:R-:W-:Y:S01]  /*1250*/  FADD R7, R7, R6 ;  /* 0x0000000607077221 */ /* 0x000fe20000000000 */
[----:B------:R-:W-:Y:S06]  /*1260*/  @!P0 BRA `(.L_x_73) ;  /* 0x0000000c006c8947 */ /* 0x000fec0003800000 */
[----:B------:R-:W-:Y:S01]  /*1270*/  UIADD3 UR8, UP0, UPT, UR5, UR7, URZ ;  /* 0x0000000705087290 */ /* 0x000fe2000ff1e0ff */
[----:B------:R-:W-:Y:S01]  /*1280*/  IADD3 R23, P2, PT, R2, -0x1000, RZ ;  /* 0xfffff00002177810 */ /* 0x000fe20007f5e0ff */
[----:B------:R-:W0:Y:S01]  /*1290*/  LDCU.64 UR12, c[0x0][0x380] ;  /* 0x00007000ff0c77ac */ /* 0x000e220008000a00 */
[----:B------:R-:W-:Y:S02]  /*12a0*/  LOP3.LUT R5, RZ, R0, RZ, 0x33, !PT ;  /* 0x00000000ff057212 */ /* 0x000fe400078e33ff */
[----:B------:R-:W-:Y:S01]  /*12b0*/  IADD3.X R8, PT, PT, R3, -0x1, RZ, P2, !PT ;  /* 0xffffffff03087810 */ /* 0x000fe200017fe4ff */
[----:B------:R-:W-:Y:S01]  /*12c0*/  UIADD3.X UR9, UPT, UPT, URZ, UR4, URZ, UP0, !UPT ;  /* 0x00000004ff097290 */ /* 0x000fe200087fe4ff */
[----:B------:R-:W-:Y:S01]  /*12d0*/  ISETP.LT.U32.AND P0, PT, R23, UR8, PT ;  /* 0x0000000817007c0c */ /* 0x000fe2000bf01070 */
[----:B------:R-:W-:Y:S01]  /*12e0*/  UMOV UR6, UR5 ;  /* 0x0000000500067c82 */ /* 0x000fe20008000000 */
[----:B------:R-:W-:Y:S01]  /*12f0*/  IADD3 R9, P1, PT, R0, UR8, RZ ;  /* 0x0000000800097c10 */ /* 0x000fe2000ff3e0ff */
[----:B------:R-:W-:Y:S01]  /*1300*/  UMOV UR4, URZ ;  /* 0x000000ff00047c82 */ /* 0x000fe20008000000 */
[----:B------:R-:W-:Y:S01]  /*1310*/  IADD3 R5, PT, PT, R2, -UR5, R5 ;  /* 0x8000000502057c10 */ /* 0x000fe2000fffe005 */
[----:B------:R-:W-:Y:S01]  /*1320*/  UMOV UR10, UR8 ;  /* 0x00000008000a7c82 */ /* 0x000fe20008000000 */
[----:B------:R-:W-:Y:S01]  /*1330*/  MOV R11, UR9 ;  /* 0x00000009000b7c02 */ /* 0x000fe20008000f00 */
[----:B------:R-:W-:-:S03]  /*1340*/  IMAD.X R0, RZ, RZ, UR9, P1 ;  /* 0x00000009ff007e24 */ /* 0x000fc600088e06ff */
[----:B------:R-:W-:Y:S02]  /*1350*/  ISETP.GT.U32.AND.EX P0, PT, R11, R8, PT, P0 ;  /* 0x000000080b00720c */ /* 0x000fe40003f04100 */
[----:B0-----:R-:W-:-:S04]  /*1360*/  LEA R6, P2, R9, UR12, 0x2 ;  /* 0x0000000c09067c11 */ /* 0x001fc8000f8410ff */
[----:B------:R-:W-:Y:S02]  /*1370*/  IADD3 R6, P1, PT, R6, 0x2000, RZ ;  /* 0x0000200006067810 */ /* 0x000fe40007f3e0ff */
[----:B------:R-:W-:Y:S02]  /*1380*/  LEA.HI.X R9, R9, UR13, R0, 0x2, P2 ;  /* 0x0000000d09097c11 */ /* 0x000fe400090f1400 */
[----:B------:R-:W-:Y:S01]  /*1390*/  IADD3 R0, PT, PT, R5, -UR7, RZ ;  /* 0x8000000705007c10 */ /* 0x000fe2000fffe0ff */
[----:B------:R-:W-:Y:S02]  /*13a0*/  UMOV UR7, UR9 ;  /* 0x0000000900077c82 */ /* 0x000fe40008000000 */
[----:B------:R-:W-:Y:S01]  /*13b0*/  IMAD.X R9, RZ, RZ, R9, P1 ;  /* 0x000000ffff097224 */ /* 0x000fe200008e0609 */
[----:B------:R-:W-:Y:S06]  /*13c0*/  @P0 BRA `(.L_x_74) ;  /* 0x0000000400000947 */ /* 0x000fec0003800000 */
[----:B------:R-:W0:Y:S01]  /*13d0*/  LDC.64 R2, c[0x0][0x3b8] ;  /* 0x0000ee00ff027b82 */ /* 0x000e220000000a00 */
[----:B------:R-:W1:Y:S01]  /*13e0*/  LDCU.64 UR12, c[0x0][0x380] ;  /* 0x00007000ff0c77ac */ /* 0x000e620008000a00 */
[----:B------:R-:W-:Y:S01]  /*13f0*/  NOP ;  /* 0x0000000000007918 */ /* 0x000fe20000000000 */
.L_x_75:
[----:B------:R-:W2:Y:S02]  /*1400*/  S2R R5, SR_TID.X ;  /* 0x0000000000057919 */ /* 0x000ea40000002100 */
[----:B--2---:R-:W-:-:S04]  /*1410*/  IADD3 R5, P0, PT, R5, UR8, RZ ;  /* 0x0000000805057c10 */ /* 0x004fc8000ff1e0ff */
[----:B------:R-:W-:Y:S02]  /*1420*/  IADD3.X R10, PT, PT, RZ, UR9, RZ, P0, !PT ;  /* 0x00000009ff0a7c10 */ /* 0x000fe400087fe4ff */
[----:B-1----:R-:W-:-:S04]  /*1430*/  LEA R4, P0, R5, UR12, 0x2 ;  /* 0x0000000c05047c11 */ /* 0x002fc8000f8010ff */
[----:B------:R-:W-:-:S05]  /*1440*/  LEA.HI.X R5, R5, UR13, R10, 0x2, P0 ;  /* 0x0000000d05057c11 */ /* 0x000fca00080f140a */
        /* <DEDUP_REMOVED lines=15> */
[----:B------:R1:W5:Y:S01]  /*1540*/  LDG.E R22, desc[UR14][R4.64+0x3c00] ;  /* 0x003c000e04167981 */ /* 0x000362000c1e1900 */
[----:B------:R-:W-:-:S02]  /*1550*/  USHF.R.S32.HI UR11, URZ, 0x1f, UR5 ;  /* 0x0000001fff0b7899 */ /* 0x000fc40008011405 */
[----:B------:R-:W-:-:S04]  /*1560*/  UIADD3 UR6, UP0, UPT, UR5, UR10, URZ ;  /* 0x0000000a05067290 */ /* 0x000fc8000ff1e0ff */
[----:B------:R-:W-:Y:S01]  /*1570*/  UIADD3.X UR7, UPT, UPT, UR11, UR7, URZ, UP0, !UPT ;  /* 0x000000070b077290 */ /* 0x000fe200087fe4ff */
[----:B--2---:R-:W-:Y:S01]  /*1580*/  FADD R7, R24, R7 ;  /* 0x0000000718077221 */ /* 0x004fe20000000000 */
[----:B0-----:R-:W-:-:S04]  /*1590*/  IADD3 R24, P1, PT, R2, -UR8, RZ ;  /* 0x8000000802187c10 */ /* 0x001fc8000ff3e0ff */
[----:B------:R-:W-:Y:S02]  /*15a0*/  ISETP.GE.U32.AND P0, PT, R24, UR5, PT ;  /* 0x0000000518007c0c */ /* 0x000fe4000bf06070 */
[----:B-1----:R-:W-:Y:S01]  /*15b0*/  IADD3.X R4, PT, PT, R3, ~UR9, RZ, P1, !PT ;  /* 0x8000000903047c10 */ /* 0x002fe20008ffe4ff */
[----:B---3--:R-:W-:-:S03]  /*15c0*/  FADD R26, R25, R26 ;  /* 0x0000001a191a7221 */ /* 0x008fc60000000000 */
[----:B------:R-:W-:Y:S01]  /*15d0*/  ISETP.GE.U32.AND.EX P0, PT, R4, UR11, PT, P0 ;  /* 0x0000000b04007c0c */ /* 0x000fe2000bf06100 */
        /* <DEDUP_REMOVED lines=12> */
[----:B------:R-:W-:-:S04]  /*16a0*/  FADD R7, R7, R10 ;  /* 0x0000000a07077221 */ /* 0x000fc80000000000 */
[----:B------:R-:W-:Y:S01]  /*16b0*/  FADD R7, R22, R7 ;  /* 0x0000000716077221 */ /* 0x000fe20000000000 */
[----:B------:R-:W-:Y:S06]  /*16c0*/  @!P0 BRA `(.L_x_73) ;  /* 0x0000000800548947 */ /* 0x000fec0003800000 */
[----:B------:R-:W-:Y:S01]  /*16d0*/  UIADD3 UR8, UP0, UPT, UR5, UR8, URZ ;  /* 0x0000000805087290 */ /* 0x000fe2000ff1e0ff */
[----:B------:R-:W-:Y:S01]  /*16e0*/  MOV R5, R9 ;  /* 0x0000000900057202 */ /* 0x000fe20000000f00 */
[----:B------:R-:W-:Y:S01]  /*16f0*/  IMAD.U32 R11, RZ, RZ, UR5 ;  /* 0x00000005ff0b7e24 */ /* 0x000fe2000f8e00ff */
[----:B------:R-:W-:Y:S01]  /*1700*/  UIADD3 UR4, UPT, UPT, UR4, 0x1, URZ ;  /* 0x0000000104047890 */ /* 0x000fe2000fffe0ff */
[----:B------:R-:W-:Y:S01]  /*1710*/  IMAD.MOV.U32 R4, RZ, RZ, R6 ;  /* 0x000000ffff047224 */ /* 0x000fe200078e0006 */
[----:B------:R-:W-:Y:S01]  /*1720*/  UIADD3.X UR9, UPT, UPT, UR11, UR9, URZ, UP0, !UPT ;  /* 0x000000090b097290 */ /* 0x000fe200087fe4ff */
[----:B------:R-:W-:Y:S01]  /*1730*/  ISETP.LT.U32.AND P0, PT, R23, UR8, PT ;  /* 0x0000000817007c0c */ /* 0x000fe2000bf01070 */
[----:B------:R-:W-:Y:S01]  /*1740*/  VIADD R0, R0, -UR5 ;  /* 0x8000000500007c36 */ /* 0x000fe20008000000 */
[----:B------:R-:W-:Y:S01]  /*1750*/  UMOV UR10, UR6 ;  /* 0x00000006000a7c82 */ /* 0x000fe20008000000 */
[----:B------:R-:W-:Y:S02]  /*1760*/  IMAD.WIDE R4, R11, 0x4, R4 ;  /* 0x000000040b047825 */ /* 0x000fe400078e0204 */
[----:B------:R-:W-:-:S02]  /*1770*/  MOV R13, UR9 ;  /* 0x00000009000d7c02 */ /* 0x000fc40008000f00 */
[----:B------:R-:W-:Y:S01]  /*1780*/  IMAD.MOV.U32 R6, RZ, RZ, R4 ;  /* 0x000000ffff067224 */ /* 0x000fe200078e0004 */
[----:B------:R-:W-:Y:S02]  /*1790*/  MOV R9, R5 ;  /* 0x0000000500097202 */ /* 0x000fe40000000f00 */
[----:B------:R-:W-:-:S13]  /*17a0*/  ISETP.GT.U32.AND.EX P0, PT, R13, R8, PT, P0 ;  /* 0x000000080d00720c */ /* 0x000fda0003f04100 */
[----:B------:R-:W-:Y:S05]  /*17b0*/  @!P0 BRA `(.L_x_75) ;  /* 0xfffffffc00108947 */ /* 0x000fea000383ffff */
[----:B------:R-:W-:-:S05]  /*17c0*/  UMOV UR6, UR5 ;  /* 0x0000000500067c82 */ /* 0x000fca0008000000 */
.L_x_74:
[----:B------:R-:W0:Y:S01]  /*17d0*/  S2R R5, SR_TID.X ;  /* 0x0000000000057919 */ /* 0x000e220000002100 */
[C---:B------:R-:W-:Y:S01]  /*17e0*/  IADD3 R4, PT, PT, R2.reuse, -UR8, RZ ;  /* 0x8000000802047c10 */ /* 0x040fe2000fffe0ff */
[----:B------:R-:W-:Y:S01]  /*17f0*/  IMAD.U32 R8, RZ, RZ, UR9 ;  /* 0x00000009ff087e24 */ /* 0x000fe2000f8e00ff */
[----:B------:R-:W-:Y:S01]  /*1800*/  ISETP.LE.U32.AND P1, PT, R2, UR8, PT ;  /* 0x0000000802007c0c */ /* 0x000fe2000bf23070 */
[----:B------:R-:W-:Y:S01]  /*1810*/  BSSY.RECONVERGENT B1, `(.L_x_73) ;  /* 0x0000080000017945 */ /* 0x000fe20003800200 */
[----:B0-----:R-:W-:-:S04]  /*1820*/  ISETP.GE.AND P0, PT, R5, R4, PT ;  /* 0x000000040500720c */ /* 0x001fc80003f06270 */
[----:B------:R-:W-:-:S13]  /*1830*/  ISETP.GE.U32.OR.EX P0, PT, R8, R3, P0, P1 ;  /* 0x000000030800720c */ /* 0x000fda0000706510 */
[----:B------:R-:W-:Y:S05]  /*1840*/  @P0 BRA `(.L_x_76) ;  /* 0x0000000400f00947 */ /* 0x000fea0003800000 */
[----:B------:R-:W0:Y:S01]  /*1850*/  LDC R4, c[0x0][0x3c0] ;  /* 0x0000f000ff047b82 */ /* 0x000e220000000800 */
[----:B------:R-:W-:Y:S01]  /*1860*/  USHF.L.U32 UR5, UR16, 0xc, URZ ;  /* 0x0000000c10057899 */ /* 0x000fe200080006ff */
[----:B------:R-:W-:Y:S01]  /*1870*/  LOP3.LUT R3, RZ, R5, RZ, 0x33, !PT ;  /* 0x00000005ff037212 */ /* 0x000fe200078e33ff */
[----:B------:R-:W-:Y:S02]  /*1880*/  BSSY.RECONVERGENT B2, `(.L_x_77) ;  /* 0x0000037000027945 */ /* 0x000fe40003800200 */
[----:B------:R-:W-:-:S06]  /*1890*/  UIADD3 UR5, UPT, UPT, UR5, UR6, URZ ;  /* 0x0000000605057290 */ /* 0x000fcc000fffe0ff */
[----:B------:R-:W-:Y:S01]  /*18a0*/  IADD3 R2, PT, PT, R2, -UR5, R3 ;  /* 0x8000000502027c10 */ /* 0x000fe2000fffe003 */
[----:B0-----:R-:W-:Y:S01]  /*18b0*/  IMAD R3, R4, UR4, RZ ;  /* 0x0000000404037c24 */ /* 0x001fe2000f8e02ff */
[----:B------:R-:W-:-:S03]  /*18c0*/  MOV R4, R5 ;  /* 0x0000000500047202 */ /* 0x000fc60000000f00 */
[----:B------:R-:W-:-:S05]  /*18d0*/  IMAD R2, R3, -0x1000, R2 ;  /* 0xfffff00003027824 */ /* 0x000fca00078e0202 */
[C---:B------:R-:W-:Y:S02]  /*18e0*/  ISETP.GE.U32.AND P0, PT, R2.reuse, 0xf00, PT ;  /* 0x00000f000200780c */ /* 0x040fe40003f06070 */
[----:B------:R-:W-:-:S04]  /*18f0*/  LEA.HI R19, R2, 0x1, RZ, 0x18 ;  /* 0x0000000102137811 */ /* 0x000fc800078fc0ff */
[----:B------:R-:W-:-:S04]  /*1900*/  LOP3.LUT R21, R19, 0xf, RZ, 0xc0, !PT ;  /* 0x0000000f13157812 */ /* 0x000fc800078ec0ff */
[----:B------:R-:W-:-:S03]  /*1910*/  ISETP.NE.AND P1, PT, R21, RZ, PT ;  /* 0x000000ff1500720c */ /* 0x000fc60003f25270 */
[----:B------:R-:W-:Y:S10]  /*1920*/  @!P0 BRA `(.L_x_78) ;  /* 0x0000000000b08947 */ /* 0x000ff40003800000 */
[----:B------:R-:W-:Y:S01]  /*1930*/  LEA.HI R2, R0, 0x1, RZ, 0x18 ;  /* 0x0000000100027811 */ /* 0x000fe200078fc0ff */
[----:B------:R-:W-:-:S03]  /*1940*/  IMAD.MOV.U32 R4, RZ, RZ, R5 ;  /* 0x000000ffff047224 */ /* 0x000fc600078e0005 */
[----:B------:R-:W-:-:S04]  /*1950*/  LOP3.LUT R2, R2, 0x1fffff0, RZ, 0xc0, !PT ;  /* 0x01fffff002027812 */ /* 0x000fc800078ec0ff */
[----:B------:R-:W-:-:S07]  /*1960*/  IADD3 R8, PT, PT, -R2, RZ, RZ ;  /* 0x000000ff02087210 */ /* 0x000fce0007ffe1ff */
.L_x_79:
[----:B------:R-:W-:Y:S01]  /*1970*/  IMAD.MOV.U32 R2, RZ, RZ, R6 ;  /* 0x000000ffff027224 */ /* 0x000fe200078e0006 */
[----:B------:R-:W-:-:S05]  /*1980*/  MOV R3, R9 ;  /* 0x0000000900037202 */ /* 0x000fca0000000f00 */
[----:B------:R-:W2:Y:S04]  /*1990*/  LDG.E R18, desc[UR14][R2.64+-0x2000] ;  /* 0xffe0000e02127981 */ /* 0x000ea8000c1e1900 */
[----:B------:R-:W3:Y:S04]  /*19a0*/  LDG.E R17, desc[UR14][R2.64+-0x1c00] ;  /* 0xffe4000e02117981 */ /* 0x000ee8000c1e1900 */
        /* <DEDUP_REMOVED lines=14> */
[----:B------:R-:W-:-:S02]  /*1a90*/  VIADD R8, R8, 0x10 ;  /* 0x0000001008087836 */ /* 0x000fc40000000000 */
[----:B------:R-:W-:-:S03]  /*1aa0*/  VIADD R4, R4, 0x1000 ;  /* 0x0000100004047836 */ /* 0x000fc60000000000 */
[----:B------:R-:W-:Y:S01]  /*1ab0*/  ISETP.NE.AND P0, PT, R8, RZ, PT ;  /* 0x000000ff0800720c */ /* 0x000fe20003f05270 */
[----:B--2---:R-:W-:-:S04]  /*1ac0*/  FADD R18, R18, R7 ;  /* 0x0000000712127221 */ /* 0x004fc80000000000 */
        /* <DEDUP_REMOVED lines=13> */
[----:B------:R-:W-:-:S03]  /*1ba0*/  IADD3 R6, P2, PT, R2, 0x4000, RZ ;  /* 0x0000400002067810 */ /* 0x000fc60007f5e0ff */
[----:B------:R-:W-:Y:S01]  /*1bb0*/  FADD R10, R10, R9 ;  /* 0x000000090a0a7221 */ /* 0x000fe20000000000 */
[----:B------:R-:W-:-:S03]  /*1bc0*/  IADD3.X R9, PT, PT, RZ, R3, RZ, P2, !PT ;  /* 0x00000003ff097210 */ /* 0x000fc600017fe4ff */
[----:B------:R-:W-:Y:S01]  /*1bd0*/  FADD R7, R10, R5 ;  /* 0x000000050a077221 */ /* 0x000fe20000000000 */
[----:B------:R-:W-:Y:S06]  /*1be0*/  @P0 BRA `(.L_x_79) ;  /* 0xfffffffc00600947 */ /* 0x000fec000383ffff */
.L_x_78:
[----:B------:R-:W-:Y:S05]  /*1bf0*/  BSYNC.RECONVERGENT B2 ;  /* 0x0000000000027941 */ /* 0x000fea0003800200 */
.L_x_77:
[----:B------:R-:W-:Y:S05]  /*1c00*/  @!P1 BRA `(.L_x_76) ;  /* 0x0000000400009947 */ /* 0x000fea0003800000 */
[----:B------:R-:W-:Y:S01]  /*1c10*/  ISETP.GE.U32.AND P0, PT, R21, 0x8, PT ;  /* 0x000000081500780c */ /* 0x000fe20003f06070 */
[----:B------:R-:W-:Y:S01]  /*1c20*/  BSSY.RECONVERGENT B2, `(.L_x_80) ;  /* 0x0000019000027945 */ /* 0x000fe20003800200 */
[----:B------:R-:W-:-:S04]  /*1c30*/  LOP3.LUT R9, R19, 0x7, RZ, 0xc0, !PT ;  /* 0x0000000713097812 */ /* 0x000fc800078ec0ff */
[----:B------:R-:W-:-:S07]  /*1c40*/  ISETP.NE.AND P1, PT, R9, RZ, PT ;  /* 0x000000ff0900720c */ /* 0x000fce0003f25270 */
[----:B------:R-:W-:Y:S06]  /*1c50*/  @!P0 BRA `(.L_x_81) ;  /* 0x0000000000548947 */ /* 0x000fec0003800000 */
[----:B------:R-:W-:-:S04]  /*1c60*/  IADD3 R3, P0, PT, R4, UR8, RZ ;  /* 0x0000000804037c10 */ /* 0x000fc8000ff1e0ff */
[----:B------:R-:W-:Y:S02]  /*1c70*/  IADD3.X R6, PT, PT, RZ, UR9, RZ, P0, !PT ;  /* 0x00000009ff067c10 */ /* 0x000fe400087fe4ff */
[----:B------:R-:W-:-:S04]  /*1c80*/  LEA R2, P0, R3, UR12, 0x2 ;  /* 0x0000000c03027c11 */ /* 0x000fc8000f8010ff */
[----:B------:R-:W-:-:S05]  /*1c90*/  LEA.HI.X R3, R3, UR13, R6, 0x2, P0 ;  /* 0x0000000d03037c11 */ /* 0x000fca00080f1406 */
[----:B------:R-:W2:Y:S04]  /*1ca0*/  LDG.E R6, desc[UR14][R2.64] ;  /* 0x0000000e02067981 */ /* 0x000ea8000c1e1900 */
[----:B------:R-:W3:Y:S04]  /*1cb0*/  LDG.E R5, desc[UR14][R2.64+0x400] ;  /* 0x0004000e02057981 */ /* 0x000ee8000c1e1900 */
[----:B------:R-:W4:Y:S04]  /*1cc0*/  LDG.E R8, desc[UR14][R2.64+0x800] ;  /* 0x0008000e02087981 */ /* 0x000f28000c1e1900 */
[----:B------:R-:W5:Y:S04]  /*1cd0*/  LDG.E R10, desc[UR14][R2.64+0xc00] ;  /* 0x000c000e020a7981 */ /* 0x000f68000c1e1900 */
[----:B------:R-:W5:Y:S04]  /*1ce0*/  LDG.E R12, desc[UR14][R2.64+0x1000] ;  /* 0x0010000e020c7981 */ /* 0x000f68000c1e1900 */
[----:B------:R-:W5:Y:S04]  /*1cf0*/  LDG.E R14, desc[UR14][R2.64+0x1400] ;  /* 0x0014000e020e7981 */ /* 0x000f68000c1e1900 */
[----:B------:R-:W5:Y:S04]  /*1d00*/  LDG.E R16, desc[UR14][R2.64+0x1800] ;  /* 0x0018000e02107981 */ /* 0x000f68000c1e1900 */
[----:B------:R-:W5:Y:S01]  /*1d10*/  LDG.E R18, desc[UR14][R2.64+0x1c00] ;  /* 0x001c000e02127981 */ /* 0x000f62000c1e1900 */
[----:B------:R-:W-:-:S02]  /*1d20*/  VIADD R4, R4, 0x800 ;  /* 0x0000080004047836 */ /* 0x000fc40000000000 */
[----:B--2---:R-:W-:-:S04]  /*1d30*/  FADD R6, R7, R6 ;  /* 0x0000000607067221 */ /* 0x004fc80000000000 */
[----:B---3--:R-:W-:-:S04]  /*1d40*/  FADD R5, R6, R5 ;  /* 0x0000000506057221 */ /* 0x008fc80000000000 */
[----:B----4-:R-:W-:-:S04]  /*1d50*/  FADD R5, R5, R8 ;  /* 0x0000000805057221 */ /* 0x010fc80000000000 */
[----:B-----5:R-:W-:-:S04]  /*1d60*/  FADD R5, R5, R10 ;  /* 0x0000000a05057221 */ /* 0x020fc80000000000 */
[----:B------:R-:W-:-:S04]  /*1d70*/  FADD R5, R5, R12 ;  /* 0x0000000c05057221 */ /* 0x000fc80000000000 */
[----:B------:R-:W-:-:S04]  /*1d80*/  FADD R5, R5, R14 ;  /* 0x0000000e05057221 */ /* 0x000fc80000000000 */
[----:B------:R-:W-:-:S04]  /*1d90*/  FADD R5, R5, R16 ;  /* 0x0000001005057221 */ /* 0x000fc80000000000 */
[----:B------:R-:W-:-:S07]  /*1da0*/  FADD R7, R5, R18 ;  /* 0x0000001205077221 */ /* 0x000fce0000000000 */
.L_x_81:
[----:B------:R-:W-:Y:S05]  /*1db0*/  BSYNC.RECONVERGENT B2 ;  /* 0x0000000000027941 */ /* 0x000fea0003800200 */
.L_x_80:
[----:B------:R-:W-:Y:S05]  /*1dc0*/  @!P1 BRA `(.L_x_76) ;  /* 0x0000000000909947 */ /* 0x000fea0003800000 */
[----:B------:R-:W-:Y:S01]  /*1dd0*/  ISETP.GE.U32.AND P0, PT, R9, 0x4, PT ;  /* 0x000000040900780c */ /* 0x000fe20003f06070 */
[----:B------:R-:W-:Y:S01]  /*1de0*/  BSSY.RECONVERGENT B2, `(.L_x_82) ;  /* 0x0000010000027945 */ /* 0x000fe20003800200 */
[----:B------:R-:W-:-:S11]  /*1df0*/  LOP3.LUT P1, RZ, R19, 0x3, RZ, 0xc0, !PT ;  /* 0x0000000313ff7812 */ /* 0x000fd6000782c0ff */
[----:B------:R-:W-:Y:S05]  /*1e00*/  @!P0 BRA `(.L_x_83) ;  /* 0x0000000000348947 */ /* 0x000fea0003800000 */
[----:B------:R-:W-:-:S04]  /*1e10*/  IADD3 R3, P0, PT, R4, UR8, RZ ;  /* 0x0000000804037c10 */ /* 0x000fc8000ff1e0ff */
[----:B------:R-:W-:Y:S02]  /*1e20*/  IADD3.X R6, PT, PT, RZ, UR9, RZ, P0, !PT ;  /* 0x00000009ff067c10 */ /* 0x000fe400087fe4ff */
[----:B------:R-:W-:-:S04]  /*1e30*/  LEA R2, P0, R3, UR12, 0x2 ;  /* 0x0000000c03027c11 */ /* 0x000fc8000f8010ff */
[----:B------:R-:W-:-:S05]  /*1e40*/  LEA.HI.X R3, R3, UR13, R6, 0x2, P0 ;  /* 0x0000000d03037c11 */ /* 0x000fca00080f1406 */
[----:B------:R-:W2:Y:S04]  /*1e50*/  LDG.E R6, desc[UR14][R2.64] ;  /* 0x0000000e02067981 */ /* 0x000ea8000c1e1900 */
[----:B------:R-:W3:Y:S04]  /*1e60*/  LDG.E R5, desc[UR14][R2.64+0x400] ;  /* 0x0004000e02057981 */ /* 0x000ee8000c1e1900 */
[----:B------:R-:W4:Y:S04]  /*1e70*/  LDG.E R8, desc[UR14][R2.64+0x800] ;  /* 0x0008000e02087981 */ /* 0x000f28000c1e1900 */
[----:B------:R-:W5:Y:S01]  /*1e80*/  LDG.E R10, desc[UR14][R2.64+0xc00] ;  /* 0x000c000e020a7981 */ /* 0x000f62000c1e1900 */
[----:B------:R-:W-:-:S02]  /*1e90*/  VIADD R4, R4, 0x400 ;  /* 0x0000040004047836 */ /* 0x000fc40000000000 */
[----:B--2---:R-:W-:-:S04]  /*1ea0*/  FADD R6, R7, R6 ;  /* 0x0000000607067221 */ /* 0x004fc80000000000 */
[----:B---3--:R-:W-:-:S04]  /*1eb0*/  FADD R5, R6, R5 ;  /* 0x0000000506057221 */ /* 0x008fc80000000000 */
[----:B----4-:R-:W-:-:S04]  /*1ec0*/  FADD R5, R5, R8 ;  /* 0x0000000805057221 */ /* 0x010fc80000000000 */
[----:B-----5:R-:W-:-:S07]  /*1ed0*/  FADD R7, R5, R10 ;  /* 0x0000000a05077221 */ /* 0x020fce0000000000 */
.L_x_83:
[----:B------:R-:W-:Y:S05]  /*1ee0*/  BSYNC.RECONVERGENT B2 ;  /* 0x0000000000027941 */ /* 0x000fea0003800200 */
.L_x_82:
[----:B------:R-:W-:Y:S05]  /*1ef0*/  @!P1 BRA `(.L_x_76) ;  /* 0x0000000000449947 */ /* 0x000fea0003800000 */
[----:B------:R-:W-:Y:S02]  /*1f00*/  LOP3.LUT R0, R0, 0xffff, RZ, 0xc0, !PT ;  /* 0x0000ffff00007812 */ /* 0x000fe400078ec0ff */
[----:B------:R-:W-:Y:S02]  /*1f10*/  IADD3 R5, P0, PT, R4, UR10, RZ ;  /* 0x0000000a04057c10 */ /* 0x000fe4000ff1e0ff */
[----:B------:R-:W-:Y:S02]  /*1f20*/  LEA.HI R0, R0, 0x1, RZ, 0x18 ;  /* 0x0000000100007811 */ /* 0x000fe400078fc0ff */
[----:B------:R-:W-:Y:S02]  /*1f30*/  LEA R4, P1, R5, UR12, 0x2 ;  /* 0x0000000c05047c11 */ /* 0x000fe4000f8210ff */
[----:B------:R-:W-:Y:S02]  /*1f40*/  LOP3.LUT R0, R0, 0x3, RZ, 0xc0, !PT ;  /* 0x0000000300007812 */ /* 0x000fe400078ec0ff */
[----:B------:R-:W-:-:S03]  /*1f50*/  IADD3.X R2, PT, PT, RZ, UR7, RZ, P0, !PT ;  /* 0x00000007ff027c10 */ /* 0x000fc600087fe4ff */
[----:B------:R-:W-:Y:S01]  /*1f60*/  IMAD.MOV R0, RZ, RZ, -R0 ;  /* 0x000000ffff007224 */ /* 0x000fe200078e0a00 */
[----:B------:R-:W-:-:S07]  /*1f70*/  LEA.HI.X R5, R5, UR13, R2, 0x2, P1 ;  /* 0x0000000d05057c11 */ /* 0x000fce00088f1402 */
.L_x_84:
[----:B------:R-:W-:Y:S01]  /*1f80*/  MOV R2, R4 ;  /* 0x0000000400027202 */ /* 0x000fe20000000f00 */
[----:B------:R-:W-:-:S05]  /*1f90*/  IMAD.MOV.U32 R3, RZ, RZ, R5 ;  /* 0x000000ffff037224 */ /* 0x000fca00078e0005 */
[----:B------:R-:W2:Y:S01]  /*1fa0*/  LDG.E R2, desc[UR14][R2.64] ;  /* 0x0000000e02027981 */ /* 0x000ea2000c1e1900 */
[----:B------:R-:W-:Y:S02]  /*1fb0*/  IADD3 R0, PT, PT, R0, 0x1, RZ ;  /* 0x0000000100007810 */ /* 0x000fe40007ffe0ff */
[----:B------:R-:W-:Y:S02]  /*1fc0*/  IADD3 R4, P1, PT, R4, 0x400, RZ ;  /* 0x0000040004047810 */ /* 0x000fe40007f3e0ff */
[----:B------:R-:W-:-:S03]  /*1fd0*/  ISETP.NE.AND P0, PT, R0, RZ, PT ;  /* 0x000000ff0000720c */ /* 0x000fc60003f05270 */
[----:B------:R-:W-:Y:S02]  /*1fe0*/  IMAD.X R5, RZ, RZ, R5, P1 ;  /* 0x000000ffff057224 */ /* 0x000fe400008e0605 */
[----:B--2---:R-:W-:-:S08]  /*1ff0*/  FADD R7, R2, R7 ;  /* 0x0000000702077221 */ /* 0x004fd00000000000 */
[----:B------:R-:W-:Y:S05]  /*2000*/  @P0 BRA `(.L_x_84) ;  /* 0xfffffffc00dc0947 */ /* 0x000fea000383ffff */
.L_x_76:
[----:B------:R-:W-:Y:S05]  /*2010*/  BSYNC.RECONVERGENT B1 ;  /* 0x0000000000017941 */ /* 0x000fea0003800200 */
.L_x_73:
[----:B------:R-:W0:Y:S01]  /*2020*/  S2R R6, SR_LANEID ;  /* 0x0000000000067919 */ /* 0x000e220000000000 */
[----:B------:R-:W1:Y:S01]  /*2030*/  SHFL.DOWN PT, R0, R7, 0x1, 0x1f ;  /* 0x08201f0007007f89 */ /* 0x000e6200000e0000 */
[----:B------:R-:W2:Y:S01]  /*2040*/  S2R R5, SR_TID.X ;  /* 0x0000000000057919 */ /* 0x000ea20000002100 */
[C---:B0-----:R-:W-:Y:S02]  /*2050*/  ISETP.GT.AND P0, PT, R6.reuse, 0x1e, PT ;  /* 0x0000001e0600780c */ /* 0x041fe40003f04270 */
[----:B------:R-:W-:-:S11]  /*2060*/  ISETP.NE.AND P1, PT, R6, RZ, PT ;  /* 0x000000ff0600720c */ /* 0x000fd60003f25270 */
[----:B-1----:R-:W-:Y:S01]  /*2070*/  @!P0 FADD R7, R0, R7 ;  /* 0x0000000700078221 */ /* 0x002fe20000000000 */
[----:B------:R-:W-:Y:S01]  /*2080*/  ISETP.GT.AND P0, PT, R6, 0x1d, PT ;  /* 0x0000001d0600780c */ /* 0x000fe20003f04270 */
[----:B------:R-:W0:Y:S01]  /*2090*/  @!P1 S2R R4, SR_CgaCtaId ;  /* 0x0000000000049919 */ /* 0x000e220000008800 */
[----:B------:R-:W-:Y:S02]  /*20a0*/  @!P1 MOV R3, 0x400 ;  /* 0x0000040000039802 */ /* 0x000fe40000000f00 */
[----:B--2---:R-:W-:Y:S01]  /*20b0*/  @!P1 SHF.R.U32.HI R2, RZ, 0x3, R5 ;  /* 0x00000003ff029819 */ /* 0x004fe20000011605 */
        /* <DEDUP_REMOVED lines=31> */
[----:B------:R-:W-:-:S07]  /*22b0*/  FADD R9, R2, R3 ;  /* 0x0000000302097221 */ /* 0x000fce0000000000 */
.L_x_72:
[----:B------:R-:W-:Y:S05]  /*22c0*/  BSYNC.RECONVERGENT B0 ;  /* 0x0000000000007941 */ /* 0x000fea0003800200 */
.L_x_57:
[----:B------:R-:W-:Y:S05]  /*22d0*/  @P0 EXIT ;  /* 0x000000000000094d */ /* 0x000fea0003800000 */
[----:B------:R-:W3:Y:S02]  /*22e0*/  LDCU.64 UR4, c[0x0][0x388] ;  /* 0x00007100ff0477ac */ /* 0x000ee40008000a00 */
[----:B---3--:R-:W-:-:S06]  /*22f0*/  UIMAD.WIDE.U32 UR4, UR16, 0x4, UR4 ;  /* 0x00000004100478a5 */ /* 0x008fcc000f8e0004 */
[----:B------:R-:W-:Y:S01]  /*2300*/  IMAD.U32 R2, RZ, RZ, UR4 ;  /* 0x00000004ff027e24 */ /* 0x000fe2000f8e00ff */
[----:B0-2---:R-:W-:-:S05]  /*2310*/  MOV R3, UR5 ;  /* 0x0000000500037c02 */ /* 0x005fca0008000f00 */
[----:B------:R-:W-:Y:S01]  /*2320*/  STG.E desc[UR14][R2.64], R9 ;  /* 0x0000000902007986 */ /* 0x000fe2000c10190e */
[----:B------:R-:W-:Y:S05]  /*2330*/  EXIT ;  /* 0x000000000000794d */ /* 0x000fea0003800000 */
.L_x_85:
        /* <DEDUP_REMOVED lines=12> */
.L_x_248:


//--------------------- .text._ZN3cub18CUB_300001_SM_10006detail6reduce28DeviceReduceSingleTileKernelINS2_10policy_hubIfyN4cuda3std3__44plusIfEEE10Policy1000EN6thrust24THRUST_300001_SM_1000_NS6detail15normal_iteratorINSD_10device_ptrIfEEEEPfyS9_ffNS7_10__identityEEEvT0_T1_T2_T3_T4_T6_ --------------------------
	.section	.text._ZN3cub18CUB_300001_SM_10006detail6reduce28DeviceReduceSingleTileKernelINS2_10policy_hubIfyN4cuda3std3__44plusIfEEE10Policy1000EN6thrust24THRUST_300001_SM_1000_NS6detail15normal_iteratorINSD_10device_ptrIfEEEEPfyS9_ffNS7_10__identityEEEvT0_T1_T2_T3_T4_T6_,"ax",@progbits
	.align	128
        .global         _ZN3cub18CUB_300001_SM_10006detail6reduce28DeviceReduceSingleTileKernelINS2_10policy_hubIfyN4cuda3std3__44plusIfEEE10Policy1000EN6thrust24THRUST_300001_SM_1000_NS6detail15normal_iteratorINSD_10device_ptrIfEEEEPfyS9_ffNS7_10__identityEEEvT0_T1_T2_T3_T4_T6_
        .type           _ZN3cub18CUB_300001_SM_10006detail6reduce28DeviceReduceSingleTileKernelINS2_10policy_hubIfyN4cuda3std3__44plusIfEEE10Policy1000EN6thrust24THRUST_300001_SM_1000_NS6detail15normal_iteratorINSD_10device_ptrIfEEEEPfyS9_ffNS7_10__identityEEEvT0_T1_T2_T3_T4_T6_,@function
        .size           _ZN3cub18CUB_300001_SM_10006detail6reduce28DeviceReduceSingleTileKernelINS2_10policy_hubIfyN4cuda3std3__44plusIfEEE10Policy1000EN6thrust24THRUST_300001_SM_1000_NS6detail15normal_iteratorINSD_10device_ptrIfEEEEPfyS9_ffNS7_10__identityEEEvT0_T1_T2_T3_T4_T6_,(.L_x_249 - _ZN3cub18CUB_300001_SM_10006detail6reduce28DeviceReduceSingleTileKernelINS2_10policy_hubIfyN4cuda3std3__44plusIfEEE10Policy1000EN6thrust24THRUST_300001_SM_1000_NS6detail15normal_iteratorINSD_10device_ptrIfEEEEPfyS9_ffNS7_10__identityEEEvT0_T1_T2_T3_T4_T6_)
        .other          _ZN3cub18CUB_300001_SM_10006detail6reduce28DeviceReduceSingleTileKernelINS2_10policy_hubIfyN4cuda3std3__44plusIfEEE10Policy1000EN6thrust24THRUST_300001_SM_1000_NS6detail15normal_iteratorINSD_10device_ptrIfEEEEPfyS9_ffNS7_10__identityEEEvT0_T1_T2_T3_T4_T6_,@"STO_CUDA_ENTRY STV_DEFAULT"
_ZN3cub18CUB_300001_SM_10006detail6reduce28DeviceReduceSingleTileKernelINS2_10policy_hubIfyN4cuda3std3__44plusIfEEE10Policy1000EN6thrust24THRUST_300001_SM_1000_NS6detail15normal_iteratorINSD_10device_ptrIfEEEEPfyS9_ffNS7_10__identityEEEvT0_T1_T2_T3_T4_T6_:
.text._ZN3cub18CUB_300001_SM_10006detail6reduce28DeviceReduceSingleTileKernelINS2_10policy_hubIfyN4cuda3std3__44plusIfEEE10Policy1000EN6thrust24THRUST_300001_SM_1000_NS6detail15normal_iteratorINSD_10device_ptrIfEEEEPfyS9_ffNS7_10__identityEEEvT0_T1_T2_T3_T4_T6_:
[----:B------:R-:W-:Y:S01]  /*0000*/  LDC R1, c[0x0][0x37c] ;  /* 0x0000df00ff017b82 */ /* 0x000fe20000000800 */
[----:B------:R-:W0:Y:S01]  /*0010*/  LDCU.64 UR4, c[0x0][0x390] ;  /* 0x00007200ff0477ac */ /* 0x000e220008000a00 */
[----:B------:R-:W1:Y:S01]  /*0020*/  LDCU.64 UR6, c[0x0][0x358] ;  /* 0x00006b00ff0677ac */ /* 0x000e620008000a00 */
[----:B0-----:R-:W-:Y:S01]  /*0030*/  MOV R4, UR4 ;  /* 0x0000000400047c02 */ /* 0x001fe20008000f00 */
[----:B------:R-:W-:-:S03]  /*0040*/  IMAD.U32 R0, RZ, RZ, UR5 ;  /* 0x00000005ff007e24 */ /* 0x000fc6000f8e00ff */
[----:B------:R-:W-:-:S04]  /*0050*/  ISETP.NE.U32.AND P0, PT, R4, RZ, PT ;  /* 0x000000ff0400720c */ /* 0x000fc80003f05070 */
[----:B------:R-:W-:-:S13]  /*0060*/  ISETP.NE.AND.EX P0, PT, R0, RZ, PT, P0 ;  /* 0x000000ff0000720c */ /* 0x000fda0003f05300 */
        /* <DEDUP_REMOVED lines=8> */
.L_x_86:
[----:B------:R-:W-:Y:S01]  /*00f0*/  ISETP.GT.U32.AND P0, PT, R4, 0xfff, PT ;  /* 0x00000fff0400780c */ /* 0x000fe20003f04070 */
[----:B------:R-:W-:Y:S03]  /*0100*/  BSSY.RECONVERGENT B0, `(.L_x_87) ;  /* 0x00001f3000007945 */ /* 0x000fe60003800200 */
[----:B------:R-:W-:-:S13]  /*0110*/  ISETP.GT.U32.AND.EX P0, PT, R0, RZ, PT, P0 ;  /* 0x000000ff0000720c */ /* 0x000fda0003f04100 */
[----:B------:R-:W-:Y:S05]  /*0120*/  @P0 BRA `(.L_x_88) ;  /* 0x0000000c00ac0947 */ /* 0x000fea0003800000 */
[----:B------:R-:W0:Y:S01]  /*0130*/  S2R R5, SR_TID.X ;  /* 0x0000000000057919 */ /* 0x000e220000002100 */
[----:B------:R-:W-:Y:S01]  /*0140*/  BSSY.RECONVERGENT B1, `(.L_x_89) ;  /* 0x0000009000017945 */ /* 0x000fe20003800200 */
[----:B------:R-:W-:Y:S01]  /*0150*/  HFMA2 R6, -RZ, RZ, 0, 0 ;  /* 0x00000000ff067431 */ /* 0x000fe200000001ff */
[----:B0-----:R-:W-:Y:S01]  /*0160*/  ISETP.GE.U32.AND P0, PT, R5, R4, PT ;  /* 0x000000040500720c */ /* 0x001fe20003f06070 */
[----:B------:R-:W-:-:S12]  /*0170*/  IMAD.MOV.U32 R7, RZ, RZ, R5 ;  /* 0x000000ffff077224 */ /* 0x000fd800078e0005 */
[----:B------:R-:W-:Y:S05]  /*0180*/  @P0 BRA `(.L_x_90) ;  /* 0x0000000000100947 */ /* 0x000fea0003800000 */
[----:B------:R-:W0:Y:S02]  /*0190*/  LDC.64 R2, c[0x0][0x380] ;  /* 0x0000e000ff027b82 */ /* 0x000e240000000a00 */
[----:B0-----:R-:W-:-:S05]  /*01a0*/  IMAD.WIDE.U32 R2, R5, 0x4, R2 ;  /* 0x0000000405027825 */ /* 0x001fca00078e0002 */
[----:B------:R0:W5:Y:S01]  /*01b0*/  LDG.E R6, desc[UR6][R2.64] ;  /* 0x0000000602067981 */ /* 0x000162000c1e1900 */
[----:B------:R-:W-:-:S07]  /*01c0*/  IADD3 R7, PT, PT, R5, 0x100, RZ ;  /* 0x0000010005077810 */ /* 0x000fce0007ffe0ff */
.L_x_90:
[----:B------:R-:W-:Y:S05]  /*01d0*/  BSYNC.RECONVERGENT B1 ;  /* 0x0000000000017941 */ /* 0x000fea0003800200 */
.L_x_89:
[----:B------:R-:W-:Y:S01]  /*01e0*/  ISETP.GE.U32.AND P0, PT, R7, R4, PT ;  /* 0x000000040700720c */ /* 0x000fe20003f06070 */
[----:B------:R-:W-:-:S12]  /*01f0*/  BSSY.RECONVERGENT B1, `(.L_x_91) ;  /* 0x000006d000017945 */ /* 0x000fd80003800200 */
[----:B------:R-:W-:Y:S05]  /*0200*/  @P0 BRA `(.L_x_92) ;  /* 0x0000000400ac0947 */ /* 0x000fea0003800000 */
[----:B0-----:R-:W-:Y:S01]  /*0210*/  LOP3.LUT R3, RZ, R7, RZ, 0x33, !PT ;  /* 0x00000007ff037212 */ /* 0x001fe200078e33ff */
[----:B------:R-:W-:Y:S04]  /*0220*/  BSSY.RECONVERGENT B2, `(.L_x_93) ;  /* 0x0000033000027945 */ /* 0x000fe80003800200 */
[----:B------:R-:W-:-:S05]  /*0230*/  IMAD.IADD R3, R3, 0x1, R4 ;  /* 0x0000000103037824 */ /* 0x000fca00078e0204 */
[C---:B------:R-:W-:Y:S02]  /*0240*/  ISETP.GE.U32.AND P0, PT, R3.reuse, 0xf00, PT ;  /* 0x00000f000300780c */ /* 0x040fe40003f06070 */
[----:B------:R-:W-:-:S04]  /*0250*/  LEA.HI R8, R3, 0x1, RZ, 0x18 ;  /* 0x0000000103087811 */ /* 0x000fc800078fc0ff */
[----:B------:R-:W-:-:S04]  /*0260*/  LOP3.LUT R22, R8, 0xf, RZ, 0xc0, !PT ;  /* 0x0000000f08167812 */ /* 0x000fc800078ec0ff */
[----:B------:R-:W-:-:S03]  /*0270*/  ISETP.NE.AND P1, PT, R22, RZ, PT ;  /* 0x000000ff1600720c */ /* 0x000fc60003f25270 */
[----:B------:R-:W-:Y:S10]  /*0280*/  @!P0 BRA `(.L_x_94) ;  /* 0x0000000000b08947 */ /* 0x000ff40003800000 */
[----:B------:R-:W0:Y:S01]  /*0290*/  LDC.64 R2, c[0x0][0x380] ;  /* 0x0000e000ff027b82 */ /* 0x000e220000000a00 */
[----:B------:R-:W-:-:S04]  /*02a0*/  LOP3.LUT R9, R8, 0x1fffff0, RZ, 0xc0, !PT ;  /* 0x01fffff008097812 */ /* 0x000fc800078ec0ff */
[----:B------:R-:W-:Y:S01]  /*02b0*/  IADD3 R9, PT, PT, -R9, RZ, RZ ;  /* 0x000000ff09097210 */ /* 0x000fe20007ffe1ff */
[----:B0-----:R-:W-:-:S03]  /*02c0*/  IMAD.WIDE.U32 R2, R7, 0x4, R2 ;  /* 0x0000000407027825 */ /* 0x001fc600078e0002 */
[----:B------:R-:W-:-:S05]  /*02d0*/  IADD3 R2, P0, PT, R2, 0x2000, RZ ;  /* 0x0000200002027810 */ /* 0x000fca0007f1e0ff */
[----:B------:R-:W-:-:S08]  /*02e0*/  IMAD.X R3, RZ, RZ, R3, P0 ;  /* 0x000000ffff037224 */ /* 0x000fd000000e0603 */
.L_x_95:
        /* <DEDUP_REMOVED lines=38> */
.L_x_94:
[----:B------:R-:W-:Y:S05]  /*0550*/  BSYNC.RECONVERGENT B2 ;  /* 0x0000000000027941 */ /* 0x000fea0003800200 */
.L_x_93:
[----:B------:R-:W-:Y:S05]  /*0560*/  @!P1 BRA `(.L_x_92) ;  /* 0x0000000000d49947 */ /* 0x000fea0003800000 */
[----:B------:R-:W-:Y:S01]  /*0570*/  ISETP.GE.U32.AND P0, PT, R22, 0x8, PT ;  /* 0x000000081600780c */ /* 0x000fe20003f06070 */
[----:B------:R-:W-:Y:S01]  /*0580*/  BSSY.RECONVERGENT B2, `(.L_x_96) ;  /* 0x0000017000027945 */ /* 0x000fe20003800200 */
[----:B------:R-:W-:-:S04]  /*0590*/  LOP3.LUT R11, R8, 0x7, RZ, 0xc0, !PT ;  /* 0x00000007080b7812 */ /* 0x000fc800078ec0ff */
[----:B------:R-:W-:-:S07]  /*05a0*/  ISETP.NE.AND P1, PT, R11, RZ, PT ;  /* 0x000000ff0b00720c */ /* 0x000fce0003f25270 */
[----:B------:R-:W-:Y:S06]  /*05b0*/  @!P0 BRA `(.L_x_97) ;  /* 0x00000000004c8947 */ /* 0x000fec0003800000 */
[----:B------:R-:W0:Y:S02]  /*05c0*/  LDC.64 R2, c[0x0][0x380] ;  /* 0x0000e000ff027b82 */ /* 0x000e240000000a00 */
[----:B0-----:R-:W-:-:S05]  /*05d0*/  IMAD.WIDE R2, R7, 0x4, R2 ;  /* 0x0000000407027825 */ /* 0x001fca00078e0202 */
        /* <DEDUP_REMOVED lines=17> */
.L_x_97:
[----:B------:R-:W-:Y:S05]  /*06f0*/  BSYNC.RECONVERGENT B2 ;  /* 0x0000000000027941 */ /* 0x000fea0003800200 */
.L_x_96:
        /* <DEDUP_REMOVED lines=17> */
.L_x_99:
[----:B------:R-:W-:Y:S05]  /*0810*/  BSYNC.RECONVERGENT B2 ;  /* 0x0000000000027941 */ /* 0x000fea0003800200 */
.L_x_98:
[----:B------:R-:W-:Y:S05]  /*0820*/  @!P1 BRA `(.L_x_92) ;  /* 0x0000000000249947 */ /* 0x000fea0003800000 */
[----:B------:R-:W0:Y:S01]  /*0830*/  LDC.64 R8, c[0x0][0x380] ;  /* 0x0000e000ff087b82 */ /* 0x000e220000000a00 */
[----:B------:R-:W-:-:S07]  /*0840*/  IMAD.MOV R10, RZ, RZ, -R10 ;  /* 0x000000ffff0a7224 */ /* 0x000fce00078e0a0a */
.L_x_100:
[----:B0-----:R-:W-:-:S06]  /*0850*/  IMAD.WIDE R2, R7, 0x4, R8 ;  /* 0x0000000407027825 */ /* 0x001fcc00078e0208 */
[----:B------:R-:W2:Y:S01]  /*0860*/  LDG.E R3, desc[UR6][R2.64] ;  /* 0x0000000602037981 */ /* 0x000ea2000c1e1900 */
[----:B------:R-:W-:Y:S01]  /*0870*/  IADD3 R10, PT, PT, R10, 0x1, RZ ;  /* 0x000000010a0a7810 */ /* 0x000fe20007ffe0ff */
[----:B------:R-:W-:-:S03]  /*0880*/  VIADD R7, R7, 0x100 ;  /* 0x0000010007077836 */ /* 0x000fc60000000000 */
[----:B------:R-:W-:Y:S01]  /*0890*/  ISETP.NE.AND P0, PT, R10, RZ, PT ;  /* 0x000000ff0a00720c */ /* 0x000fe20003f05270 */
[----:B--2--5:R-:W-:-:S12]  /*08a0*/  FADD R6, R3, R6 ;  /* 0x0000000603067221 */ /* 0x024fd80000000000 */
[----:B------:R-:W-:Y:S05]  /*08b0*/  @P0 BRA `(.L_x_100) ;  /* 0xfffffffc00e40947 */ /* 0x000fea000383ffff */
.L_x_92:
[----:B------:R-:W-:Y:S05]  /*08c0*/  BSYNC.RECONVERGENT B1 ;  /* 0x0000000000017941 */ /* 0x000fea0003800200 */
.L_x_91:
[----:B------:R-:W-:Y:S02]  /*08d0*/  ISETP.GE.U32.AND P0, PT, R4, 0x100, PT ;  /* 0x000001000400780c */ /* 0x000fe40003f06070 */
[----:B-----5:R-:W-:Y:S02]  /*08e0*/  MOV R9, R6 ;  /* 0x0000000600097202 */ /* 0x020fe40000000f00 */
[----:B------:R-:W-:-:S13]  /*08f0*/  ISETP.GE.U32.AND.EX P0, PT, R0, RZ, PT, P0 ;  /* 0x000000ff0000720c */ /* 0x000fda0003f06100 */
[----:B------:R-:W-:Y:S05]  /*0900*/  @!P0 BRA `(.L_x_101) ;  /* 0x0000000000ac8947 */ /* 0x000fea0003800000 */
[----:B------:R-:W1:Y:S01]  /*0910*/  S2R R6, SR_LANEID ;  /* 0x0000000000067919 */ /* 0x000e620000000000 */
[----:B------:R-:W-:Y:S01]  /*0920*/  ISETP.NE.AND P5, PT, R5, RZ, PT ;  /* 0x000000ff0500720c */ /* 0x000fe20003fa5270 */
        /* <DEDUP_REMOVED lines=14> */
[----:B-1----:R-:W-:-:S05]  /*0a10*/  @!P1 LEA R7, R7, R4, 0x18 ;  /* 0x0000000407079211 */ /* 0x002fca00078ec0ff */
[----:B------:R-:W-:-:S03]  /*0a20*/  @!P1 IMAD.IADD R2, R2, 0x1, R7 ;  /* 0x0000000102029824 */ /* 0x000fc600078e0207 */
[----:B0-----:R-:W-:Y:S01]  /*0a30*/  @!P0 FADD R0, R0, R3 ;  /* 0x0000000300008221 */ /* 0x001fe20000000000 */
[----:B------:R-:W-:-:S04]  /*0a40*/  ISETP.GT.AND P0, PT, R6, 0x17, PT ;  /* 0x000000170600780c */ /* 0x000fc80003f04270 */
[----:B------:R-:W0:Y:S09]  /*0a50*/  SHFL.DOWN PT, R3, R0, 0x8, 0x1f ;  /* 0x09001f0000037f89 */ /* 0x000e3200000e0000 */
[----:B0-----:R-:W-:Y:S01]  /*0a60*/  @!P0 FADD R0, R0, R3 ;  /* 0x0000000300008221 */ /* 0x001fe20000000000 */
[----:B------:R-:W-:-:S04]  /*0a70*/  ISETP.GT.AND P0, PT, R6, 0xf, PT ;  /* 0x0000000f0600780c */ /* 0x000fc80003f04270 */
[----:B------:R-:W0:Y:S02]  /*0a80*/  SHFL.DOWN PT, R3, R0, 0x10, 0x1f ;  /* 0x0a001f0000037f89 */ /* 0x000e2400000e0000 */
[----:B0-----:R-:W-:-:S05]  /*0a90*/  FADD R3, R0, R3 ;  /* 0x0000000300037221 */ /* 0x001fca0000000000 */
[----:B------:R1:W-:Y:S01]  /*0aa0*/  @!P1 STS [R2+0x8], R3 ;  /* 0x0000080302009388 */ /* 0x0003e20000000800 */
[----:B------:R-:W-:Y:S01]  /*0ab0*/  FSEL R8, R0, R3, P0 ;  /* 0x0000000300087208 */ /* 0x000fe20000000000 */
[----:B------:R-:W-:Y:S06]  /*0ac0*/  BAR.SYNC.DEFER_BLOCKING 0x0 ;  /* 0x0000000000007b1d */ /* 0x000fec0000010000 */
[----:B------:R-:W-:Y:S05]  /*0ad0*/  @P5 BRA `(.L_x_102) ;  /* 0x0000001400545947 */ /* 0x000fea0003800000 */
[----:B------:R-:W0:Y:S01]  /*0ae0*/  S2UR UR5, SR_CgaCtaId ;  /* 0x00000000000579c3 */ /* 0x000e220000008800 */
[----:B------:R-:W-:Y:S02]  /*0af0*/  UMOV UR4, 0x400 ;  /* 0x0000040000047882 */ /* 0x000fe40000000000 */
[----:B0-----:R-:W-:-:S09]  /*0b00*/  ULEA UR4, UR5, UR4, 0x18 ;  /* 0x0000000405047291 */ /* 0x001fd2000f8ec0ff */
[----:B-1----:R-:W0:Y:S04]  /*0b10*/  LDS R3, [UR4+0xc] ;  /* 0x00000c04ff037984 */ /* 0x002e280008000800 */
        /* <DEDUP_REMOVED lines=10> */
.L_x_101:
[----:B------:R-:W1:Y:S01]  /*0bc0*/  S2R R8, SR_LANEID ;  /* 0x0000000000087919 */ /* 0x000e620000000000 */
[C---:B0-----:R-:W-:Y:S02]  /*0bd0*/  LOP3.LUT R2, R5.reuse, 0x3e0, RZ, 0xc0, !PT ;  /* 0x000003e005027812 */ /* 0x041fe400078ec0ff */
[----:B------:R-:W-:Y:S02]  /*0be0*/  ISETP.NE.AND P5, PT, R5, RZ, PT ;  /* 0x000000ff0500720c */ /* 0x000fe40003fa5270 */
[----:B------:R-:W-:Y:S02]  /*0bf0*/  LOP3.LUT R7, RZ, R2, RZ, 0x33, !PT ;  /* 0x00000002ff077212 */ /* 0x000fe400078e33ff */
[----:B------:R-:W-:-:S03]  /*0c00*/  IADD3 R3, PT, PT, R2, 0x20, RZ ;  /* 0x0000002002037810 */ /* 0x000fc60007ffe0ff */
[----:B------:R-:W-:Y:S01]  /*0c10*/  IMAD.IADD R7, R7, 0x1, R4 ;  /* 0x0000000107077824 */ /* 0x000fe200078e0204 */
[----:B------:R-:W-:-:S04]  /*0c20*/  ISETP.GT.U32.AND P0, PT, R3, R4, PT ;  /* 0x000000040300720c */ /* 0x000fc80003f04070 */
[----:B------:R-:W-:-:S05]  /*0c30*/  SEL R7, R7, 0x1f, P0 ;  /* 0x0000001f07077807 */ /* 0x000fca0000000000 */
[----:B------:R-:W0:Y:S01]  /*0c40*/  SHFL.DOWN PT, R2, R9, 0x1, R7 ;  /* 0x0820000009027989 */ /* 0x000e2200000e0007 */
[C---:B-1----:R-:W-:Y:S02]  /*0c50*/  ISETP.GE.AND P0, PT, R8.reuse, R7, PT ;  /* 0x000000070800720c */ /* 0x042fe40003f06270 */
[C---:B------:R-:W-:Y:S02]  /*0c60*/  IADD3 R6, PT, PT, R8.reuse, 0x2, RZ ;  /* 0x0000000208067810 */ /* 0x040fe40007ffe0ff */
[----:B------:R-:W-:-:S09]  /*0c70*/  ISETP.NE.AND P1, PT, R8, RZ, PT ;  /* 0x000000ff0800720c */ /* 0x000fd20003f25270 */
[----:B0-----:R-:W-:Y:S01]  /*0c80*/  @!P0 FADD R9, R2, R9 ;  /* 0x0000000902098221 */ /* 0x001fe20000000000 */
[----:B------:R-:W-:Y:S01]  /*0c90*/  ISETP.GT.AND P0, PT, R6, R7, PT ;  /* 0x000000070600720c */ /* 0x000fe20003f04270 */
[----:B------:R-:W-:Y:S02]  /*0ca0*/  VIADD R6, R8, 0x4 ;  /* 0x0000000408067836 */ /* 0x000fe40000000000 */
[----:B------:R-:W0:Y:S01]  /*0cb0*/  @!P1 S2R R11, SR_CgaCtaId ;  /* 0x00000000000b9919 */ /* 0x000e220000008800 */
[----:B------:R-:W-:Y:S01]  /*0cc0*/  @!P1 SHF.R.U32.HI R3, RZ, 0x3, R5 ;  /* 0x00000003ff039819 */ /* 0x000fe20000011605 */
[----:B------:R-:W1:Y:S03]  /*0cd0*/  SHFL.DOWN PT, R2, R9, 0x2, R7 ;  /* 0x0840000009027989 */ /* 0x000e6600000e0007 */
[----:B------:R-:W-:-:S05]  /*0ce0*/  @!P1 LOP3.LUT R3, R3, 0x7c, RZ, 0xc0, !PT ;  /* 0x0000007c03039812 */ /* 0x000fca00078ec0ff */
[----:B-1----:R-:W-:Y:S01]  /*0cf0*/  @!P0 FADD R9, R9, R2 ;  /* 0x0000000209098221 */ /* 0x002fe20000000000 */
[-C--:B------:R-:W-:Y:S02]  /*0d00*/  ISETP.GT.AND P0, PT, R6, R7.reuse, PT ;  /* 0x000000070600720c */ /* 0x080fe40003f04270 */
[----:B------:R-:W-:Y:S02]  /*0d10*/  IADD3 R6, PT, PT, R8, 0x8, RZ ;  /* 0x0000000808067810 */ /* 0x000fe40007ffe0ff */
[----:B------:R-:W1:Y:S09]  /*0d20*/  SHFL.DOWN PT, R2, R9, 0x4, R7 ;  /* 0x0880000009027989 */ /* 0x000e7200000e0007 */
[----:B-1----:R-:W-:Y:S01]  /*0d30*/  @!P0 FADD R9, R9, R2 ;  /* 0x0000000209098221 */ /* 0x002fe20000000000 */
[----:B------:R-:W-:Y:S01]  /*0d40*/  ISETP.GT.AND P0, PT, R6, R7, PT ;  /* 0x000000070600720c */ /* 0x000fe20003f04270 */
[----:B------:R-:W-:-:S03]  /*0d50*/  VIADD R6, R8, 0x10 ;  /* 0x0000001008067836 */ /* 0x000fc60000000000 */
[----:B------:R-:W1:Y:S09]  /*0d60*/  SHFL.DOWN PT, R2, R9, 0x8, R7 ;  /* 0x0900000009027989 */ /* 0x000e7200000e0007 */
[----:B-1----:R-:W-:Y:S01]  /*0d70*/  @!P0 FADD R9, R9, R2 ;  /* 0x0000000209098221 */ /* 0x002fe20000000000 */
[----:B------:R-:W-:-:S02]  /*0d80*/  ISETP.GT.AND P0, PT, R6, R7, PT ;  /* 0x000000070600720c */ /* 0x000fc40003f04270 */
[----:B------:R-:W-:Y:S02]  /*0d90*/  @!P1 MOV R6, 0x400 ;  /* 0x0000040000069802 */ /* 0x000fe40000000f00 */
[----:B------:R-:W1:Y:S02]  /*0da0*/  SHFL.DOWN PT, R2, R9, 0x10, R7 ;  /* 0x0a00000009027989 */ /* 0x000e6400000e0007 */
[----:B0-----:R-:W-:-:S04]  /*0db0*/  @!P1 LEA R6, R11, R6, 0x18 ;  /* 0x000000060b069211 */ /* 0x001fc800078ec0ff */
[----:B------:R-:W-:-:S03]  /*0dc0*/  @!P1 IADD3 R3, PT, PT, R3, R6, RZ ;  /* 0x0000000603039210 */ /* 0x000fc60007ffe0ff */
[----:B-1----:R-:W-:-:S04]  /*0dd0*/  @!P0 FADD R9, R9, R2 ;  /* 0x0000000209098221 */ /* 0x002fc80000000000 */
[----:B------:R-:W-:-:S05]  /*0de0*/  IMAD.MOV.U32 R8, RZ, RZ, R9 ;  /* 0x000000ffff087224 */ /* 0x000fca00078e0009 */
[----:B------:R0:W-:Y:S01]  /*0df0*/  @!P1 STS [R3+0x8], R8 ;  /* 0x0000080803009388 */ /* 0x0001e20000000800 */
[----:B------:R-:W-:Y:S06]  /*0e00*/  BAR.SYNC.DEFER_BLOCKING 0x0 ;  /* 0x0000000000007b1d */ /* 0x000fec0000010000 */
[----:B------:R-:W-:Y:S05]  /*0e10*/  @P5 BRA `(.L_x_102) ;  /* 0x0000001000845947 */ /* 0x000fea0003800000 */
[----:B------:R-:W1:Y:S01]  /*0e20*/  S2UR UR5, SR_CgaCtaId ;  /* 0x00000000000579c3 */ /* 0x000e620000008800 */
[----:B------:R-:W-:Y:S01]  /*0e30*/  UMOV UR4, 0x400 ;  /* 0x0000040000047882 */ /* 0x000fe20000000000 */
[C---:B------:R-:W-:Y:S02]  /*0e40*/  ISETP.GT.U32.AND P3, PT, R4.reuse, 0x20, PT ;  /* 0x000000200400780c */ /* 0x040fe40003f64070 */
[----:B------:R-:W-:Y:S02]  /*0e50*/  ISETP.GT.U32.AND P1, PT, R4, 0x40, PT ;  /* 0x000000400400780c */ /* 0x000fe40003f24070 */
[----:B------:R-:W-:Y:S02]  /*0e60*/  ISETP.GT.U32.AND.EX P3, PT, R0, RZ, PT, P3 ;  /* 0x000000ff0000720c */ /* 0x000fe40003f64130 */
[----:B------:R-:W-:Y:S02]  /*0e70*/  ISETP.GT.U32.AND P0, PT, R4, 0x60, PT ;  /* 0x000000600400780c */ /* 0x000fe40003f04070 */
[----:B------:R-:W-:-:S02]  /*0e80*/  ISETP.GT.U32.AND.EX P1, PT, R0, RZ, PT, P1 ;  /* 0x000000ff0000720c */ /* 0x000fc40003f24110 */
[----:B------:R-:W-:Y:S02]  /*0e90*/  ISETP.GT.U32.AND P2, PT, R4, 0x80, PT ;  /* 0x000000800400780c */ /* 0x000fe40003f44070 */
[----:B------:R-:W-:Y:S02]  /*0ea0*/  ISETP.GT.U32.AND.EX P0, PT, R0, RZ, PT, P0 ;  /* 0x000000ff0000720c */ /* 0x000fe40003f04100 */
[----:B------:R-:W-:Y:S02]  /*0eb0*/  ISETP.GT.U32.AND P4, PT, R4, 0xa0, PT ;  /* 0x000000a00400780c */ /* 0x000fe40003f84070 */
[C---:B------:R-:W-:Y:S02]  /*0ec0*/  ISETP.GT.U32.AND.EX P2, PT, R0.reuse, RZ, PT, P2 ;  /* 0x000000ff0000720c */ /* 0x040fe40003f44120 */
[----:B------:R-:W-:Y:S01]  /*0ed0*/  ISETP.GT.U32.AND.EX P4, PT, R0, RZ, PT, P4 ;  /* 0x000000ff0000720c */ /* 0x000fe20003f84140 */
[----:B-1----:R-:W-:-:S09]  /*0ee0*/  ULEA UR4, UR5, UR4, 0x18 ;  /* 0x0000000405047291 */ /* 0x002fd2000f8ec0ff */
[----:B0-----:R-:W0:Y:S04]  /*0ef0*/  LDS R3, [UR4+0xc] ;  /* 0x00000c04ff037984 */ /* 0x001e280008000800 */
[----:B------:R-:W1:Y:S04]  /*0f00*/  LDS.128 R12, [UR4+0x10] ;  /* 0x00001004ff0c7984 */ /* 0x000e680008000c00 */
[----:B------:R-:W2:Y:S01]  /*0f10*/  LDS.64 R6, [UR4+0x20] ;  /* 0x00002004ff067984 */ /* 0x000ea20008000a00 */
[----:B0-----:R-:W-:Y:S01]  /*0f20*/  @P3 FADD R8, R8, R3 ;  /* 0x0000000308083221 */ /* 0x001fe20000000000 */
[----:B------:R-:W-:-:S03]  /*0f30*/  ISETP.GT.U32.AND P3, PT, R4, 0xc0, PT ;  /* 0x000000c00400780c */ /* 0x000fc60003f64070 */
[----:B-1----:R-:W-:Y:S01]  /*0f40*/  @P1 FADD R8, R8, R12 ;  /* 0x0000000c08081221 */ /* 0x002fe20000000000 */
[----:B------:R-:W-:Y:S02]  /*0f50*/  ISETP.GT.U32.AND P1, PT, R4, 0xe0, PT ;  /* 0x000000e00400780c */ /* 0x000fe40003f24070 */
[----:B------:R-:W-:Y:S01]  /*0f60*/  ISETP.GT.U32.AND.EX P3, PT, R0, RZ, PT, P3 ;  /* 0x000000ff0000720c */ /* 0x000fe20003f64130 */
[----:B------:R-:W-:Y:S01]  /*0f70*/  @P0 FADD R8, R8, R13 ;  /* 0x0000000d08080221 */ /* 0x000fe20000000000 */
[----:B------:R-:W-:-:S03]  /*0f80*/  ISETP.GT.U32.AND.EX P1, PT, R0, RZ, PT, P1 ;  /* 0x000000ff0000720c */ /* 0x000fc60003f24110 */
[----:B------:R-:W-:-:S04]  /*0f90*/  @P2 FADD R8, R8, R14 ;  /* 0x0000000e08082221 */ /* 0x000fc80000000000 */
[----:B------:R-:W-:-:S04]  /*0fa0*/  @P4 FADD R8, R8, R15 ;  /* 0x0000000f08084221 */ /* 0x000fc80000000000 */
[----:B--2---:R-:W-:-:S04]  /*0fb0*/  @P3 FADD R8, R8, R6 ;  /* 0x0000000608083221 */ /* 0x004fc80000000000 */
[----:B------:R-:W-:Y:S01]  /*0fc0*/  @P1 FADD R8, R8, R7 ;  /* 0x0000000708081221 */ /* 0x000fe20000000000 */
[----:B------:R-:W-:Y:S06]  /*0fd0*/  BRA `(.L_x_102) ;  /* 0x0000001000147947 */ /* 0x000fec0003800000 */
.L_x_88:
[----:B------:R-:W0:Y:S01]  /*0fe0*/  S2R R8, SR_TID.X ;  /* 0x0000000000087919 */ /* 0x000e220000002100 */
[----:B------:R-:W0:Y:S02]  /*0ff0*/  LDC.64 R2, c[0x0][0x380] ;  /* 0x0000e000ff027b82 */ /* 0x000e240000000a00 */
[----:B0-----:R-:W-:-:S05]  /*1000*/  IMAD.WIDE.U32 R2, R8, 0x4, R2 ;  /* 0x0000000408027825 */ /* 0x001fca00078e0002 */
        /* <DEDUP_REMOVED lines=16> */
[----:B--2---:R-:W-:Y:S01]  /*1110*/  FADD R9, R9, R12 ;  /* 0x0000000c09097221 */ /* 0x004fe20000000000 */
[----:B---3--:R-:W-:Y:S01]  /*1120*/  FADD R14, R11, R14 ;  /* 0x0000000e0b0e7221 */ /* 0x008fe20000000000 */
[----:B------:R-:W-:-:S03]  /*1130*/  HFMA2 R11, -RZ, RZ, 0, 0.00048828125 ;  /* 0x00001000ff0b7431 */ /* 0x000fc600000001ff */
[----:B------:R-:W-:Y:S01]  /*1140*/  FADD R14, R9, R14 ;  /* 0x0000000e090e7221 */ /* 0x000fe20000000000 */
[----:B------:R-:W-:Y:S01]  /*1150*/  IADD3 R9, P1, PT, R4, -0x1000, RZ ;  /* 0xfffff00004097810 */ /* 0x000fe20007f3e0ff */
[----:B----4-:R-:W-:-:S03]  /*1160*/  FADD R13, R13, R16 ;  /* 0x000000100d0d7221 */ /* 0x010fc60000000000 */
[----:B------:R-:W-:Y:S02]  /*1170*/  ISETP.GE.U32.AND P0, PT, R9, 0x1000, PT ;  /* 0x000010000900780c */ /* 0x000fe40003f06070 */
[----:B------:R-:W-:-:S04]  /*1180*/  IADD3.X R12, PT, PT, R0, -0x1, RZ, P1, !PT ;  /* 0xffffffff000c7810 */ /* 0x000fc80000ffe4ff */
[----:B------:R-:W-:Y:S01]  /*1190*/  ISETP.GE.U32.AND.EX P0, PT, R12, RZ, PT, P0 ;  /* 0x000000ff0c00720c */ /* 0x000fe20003f06100 */
        /* <DEDUP_REMOVED lines=11> */
[----:B------:R-:W-:Y:S01]  /*1250*/  IMAD.MOV.U32 R13, RZ, RZ, RZ ;  /* 0x000000ffff0d7224 */ /* 0x000fe200078e00ff */
[----:B------:R-:W-:Y:S06]  /*1260*/  @!P0 BRA `(.L_x_103) ;  /* 0x0000000000c08947 */ /* 0x000fec0003800000 */
[----:B------:R-:W0:Y:S01]  /*1270*/  LDC.64 R4, c[0x0][0x390] ;  /* 0x0000e400ff047b82 */ /* 0x000e220000000a00 */
[----:B------:R-:W-:Y:S01]  /*1280*/  MOV R11, 0x1000 ;  /* 0x00001000000b7802 */ /* 0x000fe20000000f00 */
[----:B------:R-:W-:-:S07]  /*1290*/  IMAD.MOV.U32 R13, RZ, RZ, RZ ;  /* 0x000000ffff0d7224 */ /* 0x000fce00078e00ff */
.L_x_105:
[----:B------:R-:W-:-:S04]  /*12a0*/  LEA R6, P0, R11, R2, 0x2 ;  /* 0x000000020b067211 */ /* 0x000fc800078010ff */
[----:B------:R-:W-:-:S05]  /*12b0*/  LEA.HI.X R7, R11, R3, R13, 0x2, P0 ;  /* 0x000000030b077211 */ /* 0x000fca00000f140d */
[----:B------:R-:W2:Y:S04]  /*12c0*/  LDG.E R0, desc[UR6][R6.64+0x2400] ;  /* 0x0024000606007981 */ /* 0x000ea8000c1e1900 */
[----:B------:R-:W2:Y:S04]  /*12d0*/  LDG.E R15, desc[UR6][R6.64+0x2800] ;  /* 0x00280006060f7981 */ /* 0x000ea8000c1e1900 */
        /* <DEDUP_REMOVED lines=13> */
[----:B------:R0:W5:Y:S02]  /*13b0*/  LDG.E R20, desc[UR6][R6.64+0x3c00] ;  /* 0x003c000606147981 */ /* 0x000164000c1e1900 */
[----:B0-----:R-:W-:-:S04]  /*13c0*/  IADD3 R6, P1, PT, -R11, R4, RZ ;  /* 0x000000040b067210 */ /* 0x001fc80007f3e1ff */
[----:B------:R-:W-:Y:S01]  /*13d0*/  ISETP.GE.U32.AND P0, PT, R6, 0x1000, PT ;  /* 0x000010000600780c */ /* 0x000fe20003f06070 */
[----:B--2---:R-:W-:Y:S01]  /*13e0*/  FADD R15, R0, R15 ;  /* 0x0000000f000f7221 */ /* 0x004fe20000000000 */
[----:B------:R-:W-:-:S04]  /*13f0*/  MOV R0, R5 ;  /* 0x0000000500007202 */ /* 0x000fc80000000f00 */
[----:B------:R-:W-:Y:S01]  /*1400*/  IADD3.X R6, PT, PT, ~R13, R0, RZ, P1, !PT ;  /* 0x000000000d067210 */ /* 0x000fe20000ffe5ff */
[----:B---3--:R-:W-:-:S03]  /*1410*/  FADD R10, R27, R10 ;  /* 0x0000000a1b0a7221 */ /* 0x008fc60000000000 */
[----:B------:R-:W-:Y:S01]  /*1420*/  ISETP.GE.U32.AND.EX P0, PT, R6, RZ, PT, P0 ;  /* 0x000000ff0600720c */ /* 0x000fe20003f06100 */
[----:B----4-:R-:W-:-:S04]  /*1430*/  FADD R29, R26, R29 ;  /* 0x0000001d1a1d7221 */ /* 0x010fc80000000000 */
[----:B------:R-:W-:Y:S01]  /*1440*/  FADD R10, R10, R29 ;  /* 0x0000001d0a0a7221 */ /* 0x000fe20000000000 */
[----:B-----5:R-:W-:Y:S01]  /*1450*/  FADD R24, R24, R25 ;  /* 0x0000001918187221 */ /* 0x020fe20000000000 */
[----:B------:R-:W-:-:S04]  /*1460*/  FADD R23, R23, R22 ;  /* 0x0000001617177221 */ /* 0x000fc80000000000 */
        /* <DEDUP_REMOVED lines=11> */
[----:B------:R-:W-:-:S05]  /*1520*/  IADD3 R11, P0, PT, R11, 0x1000, RZ ;  /* 0x000010000b0b7810 */ /* 0x000fca0007f1e0ff */
[----:B------:R-:W-:Y:S01]  /*1530*/  IMAD.X R13, RZ, RZ, R13, P0 ;  /* 0x000000ffff0d7224 */ /* 0x000fe200000e060d */
[----:B------:R-:W-:-:S04]  /*1540*/  ISETP.GT.U32.AND P0, PT, R11, R9, PT ;  /* 0x000000090b00720c */ /* 0x000fc80003f04070 */
[----:B------:R-:W-:-:S13]  /*1550*/  ISETP.GT.U32.AND.EX P0, PT, R13, R12, PT, P0 ;  /* 0x0000000c0d00720c */ /* 0x000fda0003f04100 */
[----:B------:R-:W-:Y:S05]  /*1560*/  @!P0 BRA `(.L_x_105) ;  /* 0xfffffffc004c8947 */ /* 0x000fea000383ffff */
.L_x_103:
[CC--:B------:R-:W-:Y:S01]  /*1570*/  IADD3 R3, PT, PT, -R11.reuse, R4.reuse, RZ ;  /* 0x000000040b037210 */ /* 0x0c0fe20007ffe1ff */
[----:B------:R-:W-:Y:S01]  /*1580*/  BSSY.RECONVERGENT B1, `(.L_x_104) ;  /* 0x0000080000017945 */ /* 0x000fe20003800200 */
[----:B------:R-:W-:Y:S02]  /*1590*/  ISETP.GE.U32.AND P1, PT, R11, R4, PT ;  /* 0x000000040b00720c */ /* 0x000fe40003f26070 */
[----:B------:R-:W-:-:S04]  /*15a0*/  ISETP.GE.AND P0, PT, R8, R3, PT ;  /* 0x000000030800720c */ /* 0x000fc80003f06270 */
[----:B------:R-:W-:-:S13]  /*15b0*/  ISETP.GE.U32.OR.EX P0, PT, R13, R0, P0, P1 ;  /* 0x000000000d00720c */ /* 0x000fda0000706510 */
[----:B------:R-:W-:Y:S05]  /*15c0*/  @P0 BRA `(.L_x_106) ;  /* 0x0000000400ec0947 */ /* 0x000fea0003800000 */
[----:B------:R-:W-:Y:S01]  /*15d0*/  LOP3.LUT R0, RZ, R8, RZ, 0x33, !PT ;  /* 0x00000008ff007212 */ /* 0x000fe200078e33ff */
[----:B------:R-:W-:Y:S03]  /*15e0*/  BSSY.RECONVERGENT B2, `(.L_x_107) ;  /* 0x0000038000027945 */ /* 0x000fe60003800200 */
[----:B------:R-:W-:-:S04]  /*15f0*/  IADD3 R0, PT, PT, -R11, R4, R0 ;  /* 0x000000040b007210 */ /* 0x000fc80007ffe100 */
[C---:B------:R-:W-:Y:S02]  /*1600*/  ISETP.GE.U32.AND P1, PT, R0.reuse, 0xf00, PT ;  /* 0x00000f000000780c */ /* 0x040fe40003f26070 */
[----:B------:R-:W-:Y:S02]  /*1610*/  LEA.HI R4, R0, 0x1, RZ, 0x18 ;  /* 0x0000000100047811 */ /* 0x000fe400078fc0ff */
[----:B------:R-:W-:Y:S02]  /*1620*/  MOV R0, R8 ;  /* 0x0000000800007202 */ /* 0x000fe40000000f00 */
[----:B------:R-:W-:-:S04]  /*1630*/  LOP3.LUT R24, R4, 0xf, RZ, 0xc0, !PT ;  /* 0x0000000f04187812 */ /* 0x000fc800078ec0ff */
[----:B------:R-:W-:-:S03]  /*1640*/  ISETP.NE.AND P0, PT, R24, RZ, PT ;  /* 0x000000ff1800720c */ /* 0x000fc60003f05270 */
[----:B------:R-:W-:Y:S10]  /*1650*/  @!P1 BRA `(.L_x_108) ;  /* 0x0000000000c09947 */ /* 0x000ff40003800000 */
[----:B------:R-:W0:Y:S01]  /*1660*/  LDCU.64 UR4, c[0x0][0x380] ;  /* 0x00007000ff0477ac */ /* 0x000e220008000a00 */
[----:B------:R-:W-:Y:S02]  /*1670*/  IADD3 R3, P1, PT, R8, R11, RZ ;  /* 0x0000000b08037210 */ /* 0x000fe40007f3e0ff */
[----:B------:R-:W-:-:S03]  /*1680*/  LOP3.LUT R9, R4, 0x1fffff0, RZ, 0xc0, !PT ;  /* 0x01fffff004097812 */ /* 0x000fc600078ec0ff */
[----:B------:R-:W-:Y:S01]  /*1690*/  IMAD.X R0, RZ, RZ, R13, P1 ;  /* 0x000000ffff007224 */ /* 0x000fe200008e060d */
[----:B------:R-:W-:Y:S02]  /*16a0*/  IADD3 R9, PT, PT, -R9, RZ, RZ ;  /* 0x000000ff09097210 */ /* 0x000fe40007ffe1ff */
[----:B0-----:R-:W-:-:S04]  /*16b0*/  LEA R2, P2, R3, UR4, 0x2 ;  /* 0x0000000403027c11 */ /* 0x001fc8000f8410ff */
[----:B------:R-:W-:Y:S02]  /*16c0*/  IADD3 R2, P1, PT, R2, 0x2000, RZ ;  /* 0x0000200002027810 */ /* 0x000fe40007f3e0ff */
[----:B------:R-:W-:Y:S02]  /*16d0*/  LEA.HI.X R3, R3, UR5, R0, 0x2, P2 ;  /* 0x0000000503037c11 */ /* 0x000fe400090f1400 */
[----:B------:R-:W-:-:S03]  /*16e0*/  MOV R0, R8 ;  /* 0x0000000800007202 */ /* 0x000fc60000000f00 */
[----:B------:R-:W-:-:S07]  /*16f0*/  IMAD.X R3, RZ, RZ, R3, P1 ;  /* 0x000000ffff037224 */ /* 0x000fce00008e0603 */
.L_x_109:
        /* <DEDUP_REMOVED lines=16> */
[----:B------:R-:W-:Y:S01]  /*1800*/  IADD3 R9, PT, PT, R9, 0x10, RZ ;  /* 0x0000001009097810 */ /* 0x000fe20007ffe0ff */
[----:B------:R-:W-:-:S03]  /*1810*/  VIADD R0, R0, 0x1000 ;  /* 0x0000100000007836 */ /* 0x000fc60000000000 */
[----:B------:R-:W-:Y:S02]  /*1820*/  ISETP.NE.AND P1, PT, R9, RZ, PT ;  /* 0x000000ff0900720c */ /* 0x000fe40003f25270 */
[----:B0-----:R-:W-:-:S04]  /*1830*/  IADD3 R2, P2, PT, R2, 0x4000, RZ ;  /* 0x0000400002027810 */ /* 0x001fc80007f5e0ff */
[----:B------:R-:W-:Y:S01]  /*1840*/  IADD3.X R3, PT, PT, RZ, R3, RZ, P2, !PT ;  /* 0x00000003ff037210 */ /* 0x000fe200017fe4ff */
        /* <DEDUP_REMOVED lines=17> */
.L_x_108:
[----:B------:R-:W-:Y:S05]  /*1960*/  BSYNC.RECONVERGENT B2 ;  /* 0x0000000000027941 */ /* 0x000fea0003800200 */
.L_x_107:
[----:B------:R-:W-:Y:S05]  /*1970*/  @!P0 BRA `(.L_x_106) ;  /* 0x0000000400008947 */ /* 0x000fea0003800000 */
[----:B------:R-:W-:Y:S01]  /*1980*/  ISETP.GE.U32.AND P0, PT, R24, 0x8, PT ;  /* 0x000000081800780c */ /* 0x000fe20003f06070 */
[----:B------:R-:W-:Y:S01]  /*1990*/  BSSY.RECONVERGENT B2, `(.L_x_110) ;  /* 0x000001a000027945 */ /* 0x000fe20003800200 */
[----:B------:R-:W-:-:S04]  /*19a0*/  LOP3.LUT R7, R4, 0x7, RZ, 0xc0, !PT ;  /* 0x0000000704077812 */ /* 0x000fc800078ec0ff */
[----:B------:R-:W-:-:S07]  /*19b0*/  ISETP.NE.AND P1, PT, R7, RZ, PT ;  /* 0x000000ff0700720c */ /* 0x000fce0003f25270 */
[----:B------:R-:W-:Y:S06]  /*19c0*/  @!P0 BRA `(.L_x_111) ;  /* 0x0000000000588947 */ /* 0x000fec0003800000 */
[----:B------:R-:W0:Y:S01]  /*19d0*/  LDCU.64 UR4, c[0x0][0x380] ;  /* 0x00007000ff0477ac */ /* 0x000e220008000a00 */
[----:B------:R-:W-:-:S04]  /*19e0*/  IADD3 R3, P0, PT, R0, R11, RZ ;  /* 0x0000000b00037210 */ /* 0x000fc80007f1e0ff */
[----:B------:R-:W-:Y:S02]  /*19f0*/  IADD3.X R6, PT, PT, RZ, R13, RZ, P0, !PT ;  /* 0x0000000dff067210 */ /* 0x000fe400007fe4ff */
[----:B0-----:R-:W-:-:S04]  /*1a00*/  LEA R2, P0, R3, UR4, 0x2 ;  /* 0x0000000403027c11 */ /* 0x001fc8000f8010ff */
        /* <DEDUP_REMOVED lines=9> */
[----:B------:R-:W-:Y:S01]  /*1aa0*/  IADD3 R0, PT, PT, R0, 0x800, RZ ;  /* 0x0000080000007810 */ /* 0x000fe20007ffe0ff */
        /* <DEDUP_REMOVED lines=8> */
.L_x_111:
[----:B------:R-:W-:Y:S05]  /*1b30*/  BSYNC.RECONVERGENT B2 ;  /* 0x0000000000027941 */ /* 0x000fea0003800200 */
.L_x_110:
[----:B------:R-:W-:Y:S05]  /*1b40*/  @!P1 BRA `(.L_x_106) ;  /* 0x00000000008c9947 */ /* 0x000fea0003800000 */
[----:B------:R-:W-:Y:S01]  /*1b50*/  ISETP.GE.U32.AND P0, PT, R7, 0x4, PT ;  /* 0x000000040700780c */ /* 0x000fe20003f06070 */
[----:B------:R-:W-:Y:S01]  /*1b60*/  BSSY.RECONVERGENT B2, `(.L_x_112) ;  /* 0x0000012000027945 */ /* 0x000fe20003800200 */
[----:B------:R-:W-:-:S04]  /*1b70*/  LOP3.LUT R6, R4, 0x3, RZ, 0xc0, !PT ;  /* 0x0000000304067812 */ /* 0x000fc800078ec0ff */
[----:B------:R-:W-:-:S07]  /*1b80*/  ISETP.NE.AND P1, PT, R6, RZ, PT ;  /* 0x000000ff0600720c */ /* 0x000fce0003f25270 */
[----:B------:R-:W-:Y:S06]  /*1b90*/  @!P0 BRA `(.L_x_113) ;  /* 0x0000000000388947 */ /* 0x000fec0003800000 */
[----:B------:R-:W0:Y:S01]  /*1ba0*/  LDCU.64 UR4, c[0x0][0x380] ;  /* 0x00007000ff0477ac */ /* 0x000e220008000a00 */
[----:B------:R-:W-:-:S05]  /*1bb0*/  IADD3 R3, P0, PT, R0, R11, RZ ;  /* 0x0000000b00037210 */ /* 0x000fca0007f1e0ff */
[----:B------:R-:W-:Y:S01]  /*1bc0*/  IMAD.X R4, RZ, RZ, R13, P0 ;  /* 0x000000ffff047224 */ /* 0x000fe200000e060d */
[----:B0-----:R-:W-:-:S04]  /*1bd0*/  LEA R2, P0, R3, UR4, 0x2 ;  /* 0x0000000403027c11 */ /* 0x001fc8000f8010ff */
[----:B------:R-:W-:-:S05]  /*1be0*/  LEA.HI.X R3, R3, UR5, R4, 0x2, P0 ;  /* 0x0000000503037c11 */ /* 0x000fca00080f1404 */
[----:B------:R-:W2:Y:S04]  /*1bf0*/  LDG.E R5, desc[UR6][R2.64] ;  /* 0x0000000602057981 */ /* 0x000ea8000c1e1900 */
[----:B------:R-:W3:Y:S04]  /*1c00*/  LDG.E R4, desc[UR6][R2.64+0x400] ;  /* 0x0004000602047981 */ /* 0x000ee8000c1e1900 */
[----:B------:R-:W4:Y:S04]  /*1c10*/  LDG.E R7, desc[UR6][R2.64+0x800] ;  /* 0x0008000602077981 */ /* 0x000f28000c1e1900 */
[----:B------:R-:W5:Y:S01]  /*1c20*/  LDG.E R9, desc[UR6][R2.64+0xc00] ;  /* 0x000c000602097981 */ /* 0x000f62000c1e1900 */
[----:B------:R-:W-:Y:S01]  /*1c30*/  IADD3 R0, PT, PT, R0, 0x400, RZ ;  /* 0x0000040000007810 */ /* 0x000fe20007ffe0ff */
[----:B--2---:R-:W-:-:S04]  /*1c40*/  FADD R5, R10, R5 ;  /* 0x000000050a057221 */ /* 0x004fc80000000000 */
[----:B---3--:R-:W-:-:S04]  /*1c50*/  FADD R4, R5, R4 ;  /* 0x0000000405047221 */ /* 0x008fc80000000000 */
[----:B----4-:R-:W-:-:S04]  /*1c60*/  FADD R4, R4, R7 ;  /* 0x0000000704047221 */ /* 0x010fc80000000000 */
[----:B-----5:R-:W-:-:S07]  /*1c70*/  FADD R10, R4, R9 ;  /* 0x00000009040a7221 */ /* 0x020fce0000000000 */
.L_x_113:
[----:B------:R-:W-:Y:S05]  /*1c80*/  BSYNC.RECONVERGENT B2 ;  /* 0x0000000000027941 */ /* 0x000fea0003800200 */
.L_x_112:
[----:B------:R-:W-:Y:S05]  /*1c90*/  @!P1 BRA `(.L_x_106) ;  /* 0x0000000000389947 */ /* 0x000fea0003800000 */
[----:B------:R-:W0:Y:S01]  /*1ca0*/  LDCU.64 UR4, c[0x0][0x380] ;  /* 0x00007000ff0477ac */ /* 0x000e220008000a00 */
[----:B------:R-:W-:Y:S01]  /*1cb0*/  IADD3 R5, P0, PT, R0, R11, RZ ;  /* 0x0000000b00057210 */ /* 0x000fe20007f1e0ff */
[----:B------:R-:W-:-:S03]  /*1cc0*/  IMAD.MOV R0, RZ, RZ, -R6 ;  /* 0x000000ffff007224 */ /* 0x000fc600078e0a06 */
[----:B------:R-:W-:Y:S02]  /*1cd0*/  IADD3.X R4, PT, PT, RZ, R13, RZ, P0, !PT ;  /* 0x0000000dff047210 */ /* 0x000fe400007fe4ff */
[----:B0-----:R-:W-:-:S04]  /*1ce0*/  LEA R2, P1, R5, UR4, 0x2 ;  /* 0x0000000405027c11 */ /* 0x001fc8000f8210ff */
[----:B------:R-:W-:-:S09]  /*1cf0*/  LEA.HI.X R5, R5, UR5, R4, 0x2, P1 ;  /* 0x0000000505057c11 */ /* 0x000fd200088f1404 */
.L_x_114:
[----:B------:R-:W-:-:S06]  /*1d00*/  MOV R3, R5 ;  /* 0x0000000500037202 */ /* 0x000fcc0000000f00 */
[----:B------:R0:W2:Y:S01]  /*1d10*/  LDG.E R3, desc[UR6][R2.64] ;  /* 0x0000000602037981 */ /* 0x0000a2000c1e1900 */
[----:B------:R-:W-:-:S04]  /*1d20*/  IADD3 R0, PT, PT, R0, 0x1, RZ ;  /* 0x0000000100007810 */ /* 0x000fc80007ffe0ff */
[----:B------:R-:W-:Y:S02]  /*1d30*/  ISETP.NE.AND P0, PT, R0, RZ, PT ;  /* 0x000000ff0000720c */ /* 0x000fe40003f05270 */
[----:B0-----:R-:W-:-:S05]  /*1d40*/  IADD3 R2, P1, PT, R2, 0x400, RZ ;  /* 0x0000040002027810 */ /* 0x001fca0007f3e0ff */
[----:B------:R-:W-:Y:S02]  /*1d50*/  IMAD.X R5, RZ, RZ, R5, P1 ;  /* 0x000000ffff057224 */ /* 0x000fe400008e0605 */
[----:B--2---:R-:W-:-:S04]  /*1d60*/  FADD R10, R3, R10 ;  /* 0x0000000a030a7221 */ /* 0x004fc80000000000 */
[----:B------:R-:W-:Y:S05]  /*1d70*/  @P0 BRA `(.L_x_114) ;  /* 0xfffffffc00e00947 */ /* 0x000fea000383ffff */
.L_x_106:
[----:B------:R-:W-:Y:S05]  /*1d80*/  BSYNC.RECONVERGENT B1 ;  /* 0x0000000000017941 */ /* 0x000fea0003800200 */
.L_x_104:
[----:B------:R-:W0:Y:S01]  /*1d90*/  S2R R6, SR_LANEID ;  /* 0x0000000000067919 */ /* 0x000e220000000000 */
[----:B------:R-:W-:Y:S02]  /*1da0*/  MOV R3, R10 ;  /* 0x0000000a00037202 */ /* 0x000fe40000000f00 */
[----:B------:R-:W-:-:S03]  /*1db0*/  ISETP.NE.AND P5, PT, R8, RZ, PT ;  /* 0x000000ff0800720c */ /* 0x000fc60003fa5270 */
        /* <DEDUP_REMOVED lines=39> */
.L_x_102:
[----:B------:R-:W-:Y:S05]  /*2030*/  BSYNC.RECONVERGENT B0 ;  /* 0x0000000000007941 */ /* 0x000fea0003800200 */
.L_x_87:
[----:B------:R-:W-:Y:S05]  /*2040*/  @P5 EXIT ;  /* 0x000000000000594d */ /* 0x000fea0003800000 */
[----:B01----:R-:W0:Y:S01]  /*2050*/  LDC.64 R2, c[0x0][0x388] ;  /* 0x0000e200ff027b82 */ /* 0x003e220000000a00 */
[----:B------:R-:W2:Y:S02]  /*2060*/  LDCU UR4, c[0x0][0x39c] ;  /* 0x00007380ff0477ac */ /* 0x000ea40008000800 */
[----:B--2---:R-:W-:-:S05]  /*2070*/  FADD R5, R8, UR4 ;  /* 0x0000000408057e21 */ /* 0x004fca0008000000 */
[----:B0-----:R-:W-:Y:S01]  /*2080*/  STG.E desc[UR6][R2.64], R5 ;  /* 0x0000000502007986 */ /* 0x001fe2000c101906 */
[----:B------:R-:W-:Y:S05]  /*2090*/  EXIT ;  /* 0x000000000000794d */ /* 0x000fea0003800000 */
.L_x_115:
        /* <DEDUP_REMOVED lines=14> */
.L_x_249:


//--------------------- .text._ZN3cub18CUB_300001_SM_10006detail6reduce28DeviceReduceSingleTileKernelINS2_10policy_hubIfjN4cuda3std3__44plusIfEEE10Policy1000EPfSC_iS9_ffNS7_10__identityEEEvT0_T1_T2_T3_T4_T6_ --------------------------
	.section	.text._ZN3cub18CUB_300001_SM_10006detail6reduce28DeviceReduceSingleTileKernelINS2_10policy_hubIfjN4cuda3std3__44plusIfEEE10Policy1000EPfSC_iS9_ffNS7_10__identityEEEvT0_T1_T2_T3_T4_T6_,"ax",@progbits
	.align	128
        .global         _ZN3cub18CUB_300001_SM_10006detail6reduce28DeviceReduceSingleTileKernelINS2_10policy_hubIfjN4cuda3std3__44plusIfEEE10Policy1000EPfSC_iS9_ffNS7_10__identityEEEvT0_T1_T2_T3_T4_T6_
        .type           _ZN3cub18CUB_300001_SM_10006detail6reduce28DeviceReduceSingleTileKernelINS2_10policy_hubIfjN4cuda3std3__44plusIfEEE10Policy1000EPfSC_iS9_ffNS7_10__identityEEEvT0_T1_T2_T3_T4_T6_,@function
        .size           _ZN3cub18CUB_300001_SM_10006detail6reduce28DeviceReduceSingleTileKernelINS2_10policy_hubIfjN4cuda3std3__44plusIfEEE10Policy1000EPfSC_iS9_ffNS7_10__identityEEEvT0_T1_T2_T3_T4_T6_,(.L_x_250 - _ZN3cub18CUB_300001_SM_10006detail6reduce28DeviceReduceSingleTileKernelINS2_10policy_hubIfjN4cuda3std3__44plusIfEEE10Policy1000EPfSC_iS9_ffNS7_10__identityEEEvT0_T1_T2_T3_T4_T6_)
        .other          _ZN3cub18CUB_300001_SM_10006detail6reduce28DeviceReduceSingleTileKernelINS2_10policy_hubIfjN4cuda3std3__44plusIfEEE10Policy1000EPfSC_iS9_ffNS7_10__identityEEEvT0_T1_T2_T3_T4_T6_,@"STO_CUDA_ENTRY STV_DEFAULT"
_ZN3cub18CUB_300001_SM_10006detail6reduce28DeviceReduceSingleTileKernelINS2_10policy_hubIfjN4cuda3std3__44plusIfEEE10Policy1000EPfSC_iS9_ffNS7_10__identityEEEvT0_T1_T2_T3_T4_T6_:
.text._ZN3cub18CUB_300001_SM_10006detail6reduce28DeviceReduceSingleTileKernelINS2_10policy_hubIfjN4cuda3std3__44plusIfEEE10Policy1000EPfSC_iS9_ffNS7_10__identityEEEvT0_T1_T2_T3_T4_T6_:
        /* <DEDUP_REMOVED lines=13> */
.L_x_116:
        /* <DEDUP_REMOVED lines=16> */
.L_x_121:
[----:B------:R-:W-:Y:S05]  /*01d0*/  BSYNC.RECONVERGENT B1 ;  /* 0x0000000000017941 */ /* 0x000fea0003800200 */
.L_x_120:
        /* <DEDUP_REMOVED lines=16> */
.L_x_126:
        /* <DEDUP_REMOVED lines=9> */
.L_x_125:
[----:B------:R-:W-:Y:S05]  /*0370*/  BSYNC.RECONVERGENT B2 ;  /* 0x0000000000027941 */ /* 0x000fea0003800200 */
.L_x_124:
        /* <DEDUP_REMOVED lines=8> */
.L_x_129:
        /* <DEDUP_REMOVED lines=43> */
.L_x_128:
[----:B------:R-:W-:Y:S05]  /*06b0*/  BSYNC.RECONVERGENT B2 ;  /* 0x0000000000027941 */ /* 0x000fea0003800200 */
.L_x_127:
        /* <DEDUP_REMOVED lines=26> */
.L_x_131:
[----:B------:R-:W-:Y:S05]  /*0860*/  BSYNC.RECONVERGENT B2 ;  /* 0x0000000000027941 */ /* 0x000fea0003800200 */
.L_x_130:
        /* <DEDUP_REMOVED lines=12> */
.L_x_123:
[----:B------:R-:W-:Y:S05]  /*0930*/  BSYNC.RECONVERGENT B1 ;  /* 0x0000000000017941 */ /* 0x000fea0003800200 */
.L_x_122:
        /* <DEDUP_REMOVED lines=10> */
[----:B------:R-:W1:Y:S06]  /*09e0*/  SHFL.DOWN PT, R3, R0, 0x2, 0x1f ;  /* 0x08401f0000037f89 */ /* 0x000e6c00000e0000 */
[----:B------:R-:W2:Y:S01]  /*09f0*/  @!P1 S2R R6, SR_CgaCtaId ;  /* 0x0000000000069919 */ /* 0x000ea20000008800 */
[----:B0-----:R-:W-:Y:S02]  /*0a00*/  @!P1 MOV R5, 0x400 ;  /* 0x0000040000059802 */ /* 0x001fe40000000f00 */
[----:B------:R-:W-:-:S04]  /*0a10*/  @!P1 SHF.R.U32.HI R4, RZ, 0x3, R2 ;  /* 0x00000003ff049819 */ /* 0x000fc80000011602 */
[----:B------:R-:W-:Y:S01]  /*0a20*/  @!P1 LOP3.LUT R4, R4, 0x7c, RZ, 0xc0, !PT ;  /* 0x0000007c04049812 */ /* 0x000fe200078ec0ff */
[----:B-1----:R-:W-:Y:S01]  /*0a30*/  @!P0 FADD R0, R0, R3 ;  /* 0x0000000300008221 */ /* 0x002fe20000000000 */
[----:B------:R-:W-:-:S04]  /*0a40*/  ISETP.GT.AND P0, PT, R8, 0x1b, PT ;  /* 0x0000001b0800780c */ /* 0x000fc80003f04270 */
[----:B------:R-:W0:Y:S01]  /*0a50*/  SHFL.DOWN PT, R3, R0, 0x4, 0x1f ;  /* 0x08801f0000037f89 */ /* 0x000e2200000e0000 */
[----:B--2---:R-:W-:-:S04]  /*0a60*/  @!P1 LEA R5, R6, R5, 0x18 ;  /* 0x0000000506059211 */ /* 0x004fc800078ec0ff */
        /* <DEDUP_REMOVED lines=16> */
[----:B0-----:R-:W0:Y:S04]  /*0b70*/  LDS.128 R4, [UR4+0x10] ;  /* 0x00001004ff047984 */ /* 0x001e280008000c00 */
[----:B------:R-:W1:Y:S04]  /*0b80*/  LDS.128 R12, [UR4+0x20] ;  /* 0x00002004ff0c7984 */ /* 0x000e680008000c00 */
[----:B------:R-:W2:Y:S04]  /*0b90*/  LDS.128 R8, [UR4+0x30] ;  /* 0x00003004ff087984 */ /* 0x000ea80008000c00 */
[----:B------:R-:W3:Y:S01]  /*0ba0*/  LDS.128 R16, [UR4+0x40] ;  /* 0x00004004ff107984 */ /* 0x000ee20008000c00 */
[----:B0-----:R-:W-:-:S04]  /*0bb0*/  FADD R5, R0, R5 ;  /* 0x0000000500057221 */ /* 0x001fc80000000000 */
[----:B------:R-:W-:-:S04]  /*0bc0*/  FADD R6, R5, R6 ;  /* 0x0000000605067221 */ /* 0x000fc80000000000 */
[----:B------:R-:W-:-:S04]  /*0bd0*/  FADD R7, R6, R7 ;  /* 0x0000000706077221 */ /* 0x000fc80000000000 */
[----:B-1----:R-:W-:-:S04]  /*0be0*/  FADD R12, R7, R12 ;  /* 0x0000000c070c7221 */ /* 0x002fc80000000000 */
[----:B------:R-:W-:-:S04]  /*0bf0*/  FADD R13, R12, R13 ;  /* 0x0000000d0c0d7221 */ /* 0x000fc80000000000 */
[----:B------:R-:W-:-:S04]  /*0c00*/  FADD R14, R13, R14 ;  /* 0x0000000e0d0e7221 */ /* 0x000fc80000000000 */
[----:B------:R-:W-:-:S04]  /*0c10*/  FADD R15, R14, R15 ;  /* 0x0000000f0e0f7221 */ /* 0x000fc80000000000 */
[----:B--2---:R-:W-:-:S04]  /*0c20*/  FADD R8, R15, R8 ;  /* 0x000000080f087221 */ /* 0x004fc80000000000 */
[----:B------:R-:W-:-:S04]  /*0c30*/  FADD R9, R8, R9 ;  /* 0x0000000908097221 */ /* 0x000fc80000000000 */
[----:B------:R-:W-:-:S04]  /*0c40*/  FADD R10, R9, R10 ;  /* 0x0000000a090a7221 */ /* 0x000fc80000000000 */
[----:B------:R-:W-:-:S04]  /*0c50*/  FADD R11, R10, R11 ;  /* 0x0000000b0a0b7221 */ /* 0x000fc80000000000 */
[----:B---3--:R-:W-:-:S04]  /*0c60*/  FADD R16, R11, R16 ;  /* 0x000000100b107221 */ /* 0x008fc80000000000 */
[----:B------:R-:W-:-:S04]  /*0c70*/  FADD R17, R16, R17 ;  /* 0x0000001110117221 */ /* 0x000fc80000000000 */
[----:B------:R-:W-:-:S04]  /*0c80*/  FADD R18, R17, R18 ;  /* 0x0000001211127221 */ /* 0x000fc80000000000 */
[----:B------:R-:W-:Y:S01]  /*0c90*/  FADD R0, R18, R19 ;  /* 0x0000001312007221 */ /* 0x000fe20000000000 */
[----:B------:R-:W-:Y:S06]  /*0ca0*/  BRA `(.L_x_133) ;  /* 0x0000003400707947 */ /* 0x000fec0003800000 */
.L_x_132:
        /* <DEDUP_REMOVED lines=23> */
[-C--:B------:R-:W-:Y:S02]  /*0e20*/  ISETP.GT.AND P0, PT, R5, R4.reuse, PT ;  /* 0x000000040500720c */ /* 0x080fe40003f04270 */
[----:B------:R-:W-:Y:S02]  /*0e30*/  IADD3 R5, PT, PT, R9, 0x10, RZ ;  /* 0x0000001009057810 */ /* 0x000fe40007ffe0ff */
        /* <DEDUP_REMOVED lines=20> */
[----:B------:R-:W0:Y:S04]  /*0f80*/  LDS.128 R16, [UR4+0x10] ;  /* 0x00001004ff107984 */ /* 0x000e280008000c00 */
[----:B----4-:R-:W1:Y:S04]  /*0f90*/  LDS.128 R4, [UR4+0x20] ;  /* 0x00002004ff047984 */ /* 0x010e680008000c00 */
[----:B------:R-:W2:Y:S04]  /*0fa0*/  LDS.128 R8, [UR4+0x30] ;  /* 0x00003004ff087984 */ /* 0x000ea80008000c00 */
[----:B------:R-:W3:Y:S01]  /*0fb0*/  LDS.128 R12, [UR4+0x40] ;  /* 0x00004004ff0c7984 */ /* 0x000ee20008000c00 */
[----:B0-----:R-:W-:Y:S01]  /*0fc0*/  @P2 FADD R0, R0, R17 ;  /* 0x0000001100002221 */ /* 0x001fe20000000000 */
[----:B------:R-:W-:-:S03]  /*0fd0*/  ISETP.GT.AND P2, PT, R3, 0x80, PT ;  /* 0x000000800300780c */ /* 0x000fc60003f44270 */
[----:B------:R-:W-:Y:S01]  /*0fe0*/  @P3 FADD R0, R0, R18 ;  /* 0x0000001200003221 */ /* 0x000fe20000000000 */
[----:B------:R-:W-:-:S03]  /*0ff0*/  ISETP.GT.AND P3, PT, R3, 0xa0, PT ;  /* 0x000000a00300780c */ /* 0x000fc60003f64270 */
[----:B------:R-:W-:Y:S01]  /*1000*/  @P1 FADD R0, R0, R19 ;  /* 0x0000001300001221 */ /* 0x000fe20000000000 */
[----:B------:R-:W-:-:S05]  /*1010*/  ISETP.GT.AND P1, PT, R3, 0xe0, PT ;  /* 0x000000e00300780c */ /* 0x000fca0003f24270 */
[----:B-1----:R-:W-:Y:S01]  /*1020*/  @P2 FADD R0, R0, R4 ;  /* 0x0000000400002221 */ /* 0x002fe20000000000 */
[----:B------:R-:W-:-:S03]  /*1030*/  ISETP.GT.AND P2, PT, R3, 0x100, PT ;  /* 0x000001000300780c */ /* 0x000fc60003f44270 */
[----:B------:R-:W-:Y:S01]  /*1040*/  @P3 FADD R0, R0, R5 ;  /* 0x0000000500003221 */ /* 0x000fe20000000000 */
[----:B------:R-:W-:-:S03]  /*1050*/  ISETP.GT.AND P3, PT, R3, 0x120, PT ;  /* 0x000001200300780c */ /* 0x000fc60003f64270 */
[----:B------:R-:W-:Y:S01]  /*1060*/  @P4 FADD R0, R0, R6 ;  /* 0x0000000600004221 */ /* 0x000fe20000000000 */
[----:B------:R-:W-:-:S03]  /*1070*/  ISETP.GT.AND P4, PT, R3, 0x140, PT ;  /* 0x000001400300780c */ /* 0x000fc60003f84270 */
[----:B------:R-:W-:Y:S01]  /*1080*/  @P1 FADD R0, R0, R7 ;  /* 0x0000000700001221 */ /* 0x000fe20000000000 */
[----:B------:R-:W-:-:S03]  /*1090*/  ISETP.GT.AND P1, PT, R3, 0x160, PT ;  /* 0x000001600300780c */ /* 0x000fc60003f24270 */
[----:B--2---:R-:W-:Y:S01]  /*10a0*/  @P2 FADD R0, R0, R8 ;  /* 0x0000000800002221 */ /* 0x004fe20000000000 */
[----:B------:R-:W-:-:S03]  /*10b0*/  ISETP.GT.AND P2, PT, R3, 0x180, PT ;  /* 0x000001800300780c */ /* 0x000fc60003f44270 */
[----:B------:R-:W-:Y:S01]  /*10c0*/  @P3 FADD R0, R0, R9 ;  /* 0x0000000900003221 */ /* 0x000fe20000000000 */
[----:B------:R-:W-:-:S03]  /*10d0*/  ISETP.GT.AND P3, PT, R3, 0x1a0, PT ;  /* 0x000001a00300780c */ /* 0x000fc60003f64270 */
[----:B------:R-:W-:Y:S01]  /*10e0*/  @P4 FADD R0, R0, R10 ;  /* 0x0000000a00004221 */ /* 0x000fe20000000000 */
[----:B------:R-:W-:-:S03]  /*10f0*/  ISETP.GT.AND P4, PT, R3, 0x1c0, PT ;  /* 0x000001c00300780c */ /* 0x000fc60003f84270 */
[----:B------:R-:W-:Y:S01]  /*1100*/  @P1 FADD R0, R0, R11 ;  /* 0x0000000b00001221 */ /* 0x000fe20000000000 */
[----:B------:R-:W-:-:S03]  /*1110*/  ISETP.GT.AND P1, PT, R3, 0x1e0, PT ;  /* 0x000001e00300780c */ /* 0x000fc60003f24270 */
[----:B---3--:R-:W-:-:S04]  /*1120*/  @P2 FADD R0, R0, R12 ;  /* 0x0000000c00002221 */ /* 0x008fc80000000000 */
[----:B------:R-:W-:-:S04]  /*1130*/  @P3 FADD R0, R0, R13 ;  /* 0x0000000d00003221 */ /* 0x000fc80000000000 */
[----:B------:R-:W-:-:S04]  /*1140*/  @P4 FADD R0, R0, R14 ;  /* 0x0000000e00004221 */ /* 0x000fc80000000000 */
[----:B------:R-:W-:Y:S01]  /*1150*/  @P1 FADD R0, R0, R15 ;  /* 0x0000000f00001221 */ /* 0x000fe20000000000 */
[----:B------:R-:W-:Y:S06]  /*1160*/  BRA `(.L_x_133) ;  /* 0x0000003000407947 */ /* 0x000fec0003800000 */
.L_x_119:
[----:B------:R-:W0:Y:S01]  /*1170*/  S2R R2, SR_TID.X ;  /* 0x0000000000027919 */ /* 0x000e220000002100 */
[----:B------:R-:W1:Y:S01]  /*1180*/  LDC.64 R4, c[0x0][0x380] ;  /* 0x0000e000ff047b82 */ /* 0x000e620000000a00 */
[----:B0-----:R-:W-:-:S05]  /*1190*/  SHF.L.U32 R7, R2, 0x1, RZ ;  /* 0x0000000102077819 */ /* 0x001fca00000006ff */
[----:B-1----:R-:W-:-:S05]  /*11a0*/  IMAD.WIDE.U32 R4, R7, 0x4, R4 ;  /* 0x0000000407047825 */ /* 0x002fca00078e0004 */
[----:B------:R-:W2:Y:S04]  /*11b0*/  LDG.E.64.CONSTANT R14, desc[UR6][R4.64] ;  /* 0x00000006040e7981 */ /* 0x000ea8000c1e9b00 */
[----:B------:R-:W3:Y:S04]  /*11c0*/  LDG.E.64.CONSTANT R16, desc[UR6][R4.64+0x1000] ;  /* 0x0010000604107981 */ /* 0x000ee8000c1e9b00 */
[----:B------:R-:W4:Y:S04]  /*11d0*/  LDG.E.64.CONSTANT R18, desc[UR6][R4.64+0x2000] ;  /* 0x0020000604127981 */ /* 0x000f28000c1e9b00 */
[----:B------:R-:W5:Y:S04]  /*11e0*/  LDG.E.64.CONSTANT R20, desc[UR6][R4.64+0x3000] ;  /* 0x0030000604147981 */ /* 0x000f68000c1e9b00 */
[----:B------:R-:W5:Y:S04]  /*11f0*/  LDG.E.64.CONSTANT R12, desc[UR6][R4.64+0x4000] ;  /* 0x00400006040c7981 */ /* 0x000f68000c1e9b00 */
[----:B------:R-:W5:Y:S04]  /*1200*/  LDG.E.64.CONSTANT R10, desc[UR6][R4.64+0x5000] ;  /* 0x00500006040a7981 */ /* 0x000f68000c1e9b00 */
[----:B------:R-:W5:Y:S04]  /*1210*/  LDG.E.64.CONSTANT R6, desc[UR6][R4.64+0x6000] ;  /* 0x0060000604067981 */ /* 0x000f68000c1e9b00 */
[----:B------:R-:W5:Y:S01]  /*1220*/  LDG.E.64.CONSTANT R8, desc[UR6][R4.64+0x7000] ;  /* 0x0070000604087981 */ /* 0x000f62000c1e9b00 */
[----:B------:R-:W-:Y:S01]  /*1230*/  ISETP.GE.U32.AND P0, PT, R3, 0x4000, PT ;  /* 0x000040000300780c */ /* 0x000fe20003f06070 */
[----:B--2---:R-:W-:Y:S01]  /*1240*/  FADD R14, R14, R15 ;  /* 0x0000000f0e0e7221 */ /* 0x004fe20000000000 */
[----:B---3--:R-:W-:Y:S01]  /*1250*/  FADD R17, R16, R17 ;  /* 0x0000001110117221 */ /* 0x008fe20000000000 */
[----:B----4-:R-:W-:-:S03]  /*1260*/  FADD R18, R18, R19 ;  /* 0x0000001312127221 */ /* 0x010fc60000000000 */
[----:B------:R-:W-:Y:S01]  /*1270*/  FADD R14, R14, R17 ;  /* 0x000000110e0e7221 */ /* 0x000fe20000000000 */
[----:B-----5:R-:W-:Y:S01]  /*1280*/  FADD R21, R20, R21 ;  /* 0x0000001514157221 */ /* 0x020fe20000000000 */
[----:B------:R-:W-:Y:S02]  /*1290*/  HFMA2 R20, -RZ, RZ, 0, 0.0078125 ;  /* 0x00002000ff147431 */ /* 0x000fe400000001ff */
[----:B------:R-:W-:Y:S01]  /*12a0*/  FADD R12, R12, R13 ;  /* 0x0000000d0c0c7221 */ /* 0x000fe20000000000 */
[----:B------:R-:W-:Y:S01]  /*12b0*/  FADD R21, R18, R21 ;  /* 0x0000001512157221 */ /* 0x000fe20000000000 */
[----:B------:R-:W-:-:S03]  /*12c0*/  FADD R11, R10, R11 ;  /* 0x0000000b0a0b7221 */ /* 0x000fc60000000000 */
[----:B------:R-:W-:Y:S01]  /*12d0*/  FADD R14, R14, R21 ;  /* 0x000000150e0e7221 */ /* 0x000fe20000000000 */
[----:B------:R-:W-:Y:S01]  /*12e0*/  FADD R6, R6, R7 ;  /* 0x0000000706067221 */ /* 0x000fe20000000000 */
[----:B------:R-:W-:Y:S01]  /*12f0*/  FADD R11, R12, R11 ;  /* 0x0000000b0c0b7221 */ /* 0x000fe20000000000 */
[----:B------:R-:W-:-:S04]  /*1300*/  FADD R9, R8, R9 ;  /* 0x0000000908097221 */ /* 0x000fc80000000000 */
[----:B------:R-:W-:-:S04]  /*1310*/  FADD R6, R6, R9 ;  /* 0x0000000906067221 */ /* 0x000fc80000000000 */
[----:B------:R-:W-:-:S04]  /*1320*/  FADD R11, R11, R6 ;  /* 0x000000060b0b7221 */ /* 0x000fc80000000000 */
[----:B------:R-:W-:Y:S01]  /*1330*/  FADD R0, R14, R11 ;  /* 0x0000000b0e007221 */ /* 0x000fe20000000000 */
[----:B------:R-:W-:Y:S06]  /*1340*/  @!P0 BRA `(.L_x_134) ;  /* 0x00000000008c8947 */ /* 0x000fec0003800000 */
[----:B------:R-:W0:Y:S01]  /*1350*/  LDC R24, c[0x0][0x390] ;  /* 0x0000e400ff187b82 */ /* 0x000e220000000800 */
[----:B------:R-:W-:Y:S02]  /*1360*/  IADD3 R21, PT, PT, R3, -0x2000, RZ ;  /* 0xffffe00003157810 */ /* 0x000fe40007ffe0ff */
[----:B------:R-:W-:-:S07]  /*1370*/  MOV R20, 0x2000 ;  /* 0x0000200000147802 */ /* 0x000fce0000000f00 */
.L_x_136:
[----:B------:R-:W-:-:S05]  /*1380*/  IMAD.WIDE R26, R20, 0x4, R4 ;  /* 0x00000004141a7825 */ /* 0x000fca00078e0204 */
[----:B------:R-:W2:Y:S04]  /*1390*/  LDG.E.64.CONSTANT R14, desc[UR6][R26.64+0x6000] ;  /* 0x006000061a0e7981 */ /* 0x000ea8000c1e9b00 */
[----:B------:R-:W2:Y:S04]  /*13a0*/  LDG.E.64.CONSTANT R6, desc[UR6][R26.64+0x7000] ;  /* 0x007000061a067981 */ /* 0x000ea8000c1e9b00 */
[----:B------:R-:W3:Y:S04]  /*13b0*/  LDG.E.64.CONSTANT R22, desc[UR6][R26.64] ;  /* 0x000000061a167981 */ /* 0x000ee8000c1e9b00 */
[----:B------:R-:W4:Y:S04]  /*13c0*/  LDG.E.64.CONSTANT R18, desc[UR6][R26.64+0x1000] ;  /* 0x001000061a127981 */ /* 0x000f28000c1e9b00 */
[----:B------:R-:W5:Y:S04]  /*13d0*/  LDG.E.64.CONSTANT R16, desc[UR6][R26.64+0x2000] ;  /* 0x002000061a107981 */ /* 0x000f68000c1e9b00 */
[----:B------:R-:W5:Y:S04]  /*13e0*/  LDG.E.64.CONSTANT R12, desc[UR6][R26.64+0x3000] ;  /* 0x003000061a0c7981 */ /* 0x000f68000c1e9b00 */
[----:B------:R-:W5:Y:S04]  /*13f0*/  LDG.E.64.CONSTANT R10, desc[UR6][R26.64+0x4000] ;  /* 0x004000061a0a7981 */ /* 0x000f68000c1e9b00 */
[----:B------:R-:W5:Y:S01]  /*1400*/  LDG.E.64.CONSTANT R8, desc[UR6][R26.64+0x5000] ;  /* 0x005000061a087981 */ /* 0x000f62000c1e9b00 */
[----:B0-----:R-:W-:Y:S01]  /*1410*/  MOV R3, R24 ;  /* 0x0000001800037202 */ /* 0x001fe20000000f00 */
[----:B--2---:R-:W-:-:S03]  /*1420*/  FADD R15, R15, R6 ;  /* 0x000000060f0f7221 */ /* 0x004fc60000000000 */
[----:B------:R-:W-:Y:S01]  /*1430*/  IADD3 R6, PT, PT, -R20, R3, RZ ;  /* 0x0000000314067210 */ /* 0x000fe20007ffe1ff */
[----:B---3--:R-:W-:-:S03]  /*1440*/  FADD R0, R22, R0 ;  /* 0x0000000016007221 */ /* 0x008fc60000000000 */
[----:B------:R-:W-:Y:S01]  /*1450*/  ISETP.GE.AND P0, PT, R6, 0x2000, PT ;  /* 0x000020000600780c */ /* 0x000fe20003f06270 */
[----:B----4-:R-:W-:Y:S01]  /*1460*/  FADD R23, R23, R18 ;  /* 0x0000001217177221 */ /* 0x010fe20000000000 */
[----:B-----5:R-:W-:Y:S01]  /*1470*/  FADD R18, R19, R16 ;  /* 0x0000001013127221 */ /* 0x020fe20000000000 */
[----:B------:R-:W-:Y:S01]  /*1480*/  FADD R17, R17, R12 ;  /* 0x0000000c11117221 */ /* 0x000fe20000000000 */
[----:B------:R-:W-:Y:S01]  /*1490*/  FADD R12, R13, R10 ;  /* 0x0000000a0d0c7221 */ /* 0x000fe20000000000 */
[----:B------:R-:W-:Y:S01]  /*14a0*/  FADD R11, R11, R8 ;  /* 0x000000080b0b7221 */ /* 0x000fe20000000000 */
[----:B------:R-:W-:Y:S01]  /*14b0*/  FADD R8, R9, R14 ;  /* 0x0000000e09087221 */ /* 0x000fe20000000000 */
[----:B------:R-:W-:Y:S01]  /*14c0*/  FADD R0, R0, R23 ;  /* 0x0000001700007221 */ /* 0x000fe20000000000 */
[----:B------:R-:W-:Y:S01]  /*14d0*/  FADD R17, R18, R17 ;  /* 0x0000001112117221 */ /* 0x000fe20000000000 */
[----:B------:R-:W-:Y:S01]  /*14e0*/  FADD R11, R12, R11 ;  /* 0x0000000b0c0b7221 */ /* 0x000fe20000000000 */
[----:B------:R-:W-:-:S02]  /*14f0*/  FADD R8, R8, R15 ;  /* 0x0000000f08087221 */ /* 0x000fc40000000000 */
[----:B------:R-:W-:Y:S02]  /*1500*/  FADD R0, R0, R17 ;  /* 0x0000001100007221 */ /* 0x000fe40000000000 */
[----:B------:R-:W-:-:S04]  /*1510*/  FADD R11, R11, R8 ;  /* 0x000000080b0b7221 */ /* 0x000fc80000000000 */
[----:B------:R-:W-:-:S04]  /*1520*/  FADD R11, R0, R11 ;  /* 0x0000000b000b7221 */ /* 0x000fc80000000000 */
[----:B------:R-:W-:Y:S01]  /*1530*/  FADD R0, R7, R11 ;  /* 0x0000000b07007221 */ /* 0x000fe20000000000 */
[----:B------:R-:W-:Y:S06]  /*1540*/  @!P0 BRA `(.L_x_135) ;  /* 0x0000000800308947 */ /* 0x000fec0003800000 */
[----:B------:R-:W-:-:S04]  /*1550*/  IADD3 R20, PT, PT, R20, 0x2000, RZ ;  /* 0x0000200014147810 */ /* 0x000fc80007ffe0ff */
[----:B------:R-:W-:-:S13]  /*1560*/  ISETP.GT.AND P0, PT, R20, R21, PT ;  /* 0x000000151400720c */ /* 0x000fda0003f04270 */
[----:B------:R-:W-:Y:S05]  /*1570*/  @!P0 BRA `(.L_x_136) ;  /* 0xfffffffc00808947 */ /* 0x000fea000383ffff */
.L_x_134:
        /* <DEDUP_REMOVED lines=20> */
.L_x_140:
        /* <DEDUP_REMOVED lines=8> */
.L_x_139:
[----:B------:R-:W-:Y:S05]  /*1740*/  BSYNC.RECONVERGENT B2 ;  /* 0x0000000000027941 */ /* 0x000fea0003800200 */
.L_x_138:
[----:B------:R-:W-:Y:S05]  /*1750*/  @!P1 BRA `(.L_x_137) ;  /* 0x0000000400a89947 */ /* 0x000fea0003800000 */
[----:B------:R-:W0:Y:S01]  /*1760*/  LDCU.64 UR4, c[0x0][0x380] ;  /* 0x00007000ff0477ac */ /* 0x000e220008000a00 */
[----:B------:R-:W-:Y:S01]  /*1770*/  IADD3 R5, PT, PT, R11, -R10, RZ ;  /* 0x8000000a0b057210 */ /* 0x000fe20007ffe0ff */
[----:B------:R-:W-:Y:S01]  /*1780*/  BSSY.RECONVERGENT B2, `(.L_x_141) ;  /* 0x000003b000027945 */ /* 0x000fe20003800200 */
[----:B------:R-:W-:Y:S02]  /*1790*/  IADD3 R3, P0, PT, R10, R20, RZ ;  /* 0x000000140a037210 */ /* 0x000fe40007f1e0ff */
[----:B------:R-:W-:Y:S02]  /*17a0*/  ISETP.GT.AND P1, PT, R5, 0x1800, PT ;  /* 0x000018000500780c */ /* 0x000fe40003f24270 */
[----:B------:R-:W-:Y:S02]  /*17b0*/  IADD3.X R6, PT, PT, RZ, RZ, RZ, P0, !PT ;  /* 0x000000ffff067210 */ /* 0x000fe400007fe4ff */
[----:B0-----:R-:W-:-:S04]  /*17c0*/  LEA R4, P0, R3, UR4, 0x2 ;  /* 0x0000000403047c11 */ /* 0x001fc8000f8010ff */
[----:B------:R-:W-:Y:S02]  /*17d0*/  LEA.HI.X R3, R3, UR5, R6, 0x2, P0 ;  /* 0x0000000503037c11 */ /* 0x000fe400080f1406 */
[----:B------:R-:W-:-:S04]  /*17e0*/  IADD3 R4, P0, PT, R4, 0x1000, RZ ;  /* 0x0000100004047810 */ /* 0x000fc80007f1e0ff */
[----:B------:R-:W-:Y:S02]  /*17f0*/  IADD3.X R5, PT, PT, RZ, R3, RZ, P0, !PT ;  /* 0x00000003ff057210 */ /* 0x000fe400007fe4ff */
[----:B------:R-:W-:Y:S02]  /*1800*/  PLOP3.LUT P0, PT, PT, PT, PT, 0x80, 0x8 ;  /* 0x000000000008781c */ /* 0x000fe40003f0f070 */
[----:B------:R-:W-:Y:S01]  /*1810*/  IADD3 R3, PT, PT, R10, R20, RZ ;  /* 0x000000140a037210 */ /* 0x000fe20007ffe0ff */
[----:B------:R-:W-:Y:S10]  /*1820*/  @!P1 BRA `(.L_x_142) ;  /* 0x0000000000c09947 */ /* 0x000ff40003800000 */
[----:B------:R-:W-:Y:S02]  /*1830*/  PLOP3.LUT P0, PT, PT, PT, PT, 0x8, 0x80 ;  /* 0x000000000080781c */ /* 0x000fe40003f0e170 */
[----:B------:R-:W-:-:S11]  /*1840*/  IADD3 R13, PT, PT, R11, -0x1800, RZ ;  /* 0xffffe8000b0d7810 */ /* 0x000fd60007ffe0ff */
.L_x_143:
        /* <DEDUP_REMOVED lines=46> */
.L_x_142:
[----:B------:R-:W-:Y:S05]  /*1b30*/  BSYNC.RECONVERGENT B2 ;  /* 0x0000000000027941 */ /* 0x000fea0003800200 */
.L_x_141:
        /* <DEDUP_REMOVED lines=31> */
.L_x_145:
[----:B------:R-:W-:Y:S05]  /*1d30*/  BSYNC.RECONVERGENT B2 ;  /* 0x0000000000027941 */ /* 0x000fea0003800200 */
.L_x_144:
        /* <DEDUP_REMOVED lines=9> */
[----:B----4-:R-:W-:-:S04]  /*1dd0*/  FADD R0, R0, R3 ;  /* 0x0000000300007221 */ /* 0x010fc80000000000 */
[----:B--2---:R-:W-:-:S04]  /*1de0*/  FADD R0, R0, R9 ;  /* 0x0000000900007221 */ /* 0x004fc80000000000 */
[----:B---3--:R-:W-:-:S07]  /*1df0*/  FADD R0, R0, R11 ;  /* 0x0000000b00007221 */ /* 0x008fce0000000000 */
.L_x_137:
[----:B------:R-:W-:Y:S05]  /*1e00*/  BSYNC.RECONVERGENT B1 ;  /* 0x0000000000017941 */ /* 0x000fea0003800200 */
.L_x_135:
        /* <DEDUP_REMOVED lines=32> */
[----:B---3--:R-:W0:Y:S04]  /*2010*/  LDS.128 R4, [UR4+0x10] ;  /* 0x00001004ff047984 */ /* 0x008e280008000c00 */
        /* <DEDUP_REMOVED lines=19> */
.L_x_118:
        /* <DEDUP_REMOVED lines=12> */
.L_x_148:
[----:B------:R-:W-:Y:S05]  /*2210*/  BSYNC.RECONVERGENT B1 ;  /* 0x0000000000017941 */ /* 0x000fea0003800200 */
.L_x_147:
        /* <DEDUP_REMOVED lines=16> */
.L_x_153:
        /* <DEDUP_REMOVED lines=9> */
.L_x_152:
[----:B------:R-:W-:Y:S05]  /*23b0*/  BSYNC.RECONVERGENT B2 ;  /* 0x0000000000027941 */ /* 0x000fea0003800200 */
.L_x_151:
        /* <DEDUP_REMOVED lines=8> */
.L_x_156:
        /* <DEDUP_REMOVED lines=43> */
.L_x_155:
[----:B------:R-:W-:Y:S05]  /*26f0*/  BSYNC.RECONVERGENT B2 ;  /* 0x0000000000027941 */ /* 0x000fea0003800200 */
.L_x_154:
        /* <DEDUP_REMOVED lines=26> */
.L_x_158:
[----:B------:R-:W-:Y:S05]  /*28a0*/  BSYNC.RECONVERGENT B2 ;  /* 0x0000000000027941 */ /* 0x000fea0003800200 */
.L_x_157:
        /* <DEDUP_REMOVED lines=12> */
.L_x_150:
[----:B------:R-:W-:Y:S05]  /*2970*/  BSYNC.RECONVERGENT B1 ;  /* 0x0000000000017941 */ /* 0x000fea0003800200 */
.L_x_149:
[----:B------:R-:W-:Y:S02]  /*2980*/  ISETP.GE.AND P0, PT, R3, 0x200, PT ;  /* 0x000002000300780c */ /* 0x000fe40003f06270 */
[----:B0----5:R-:W-:-:S11]  /*2990*/  MOV R5, R0 ;  /* 0x0000000000057202 */ /* 0x021fd60000000f00 */
[----:B------:R-:W-:Y:S05]  /*29a0*/  @!P0 BRA `(.L_x_159) ;  /* 0x0000000000d08947 */ /* 0x000fea0003800000 */
[----:B------:R-:W0:Y:S01]  /*29b0*/  S2R R7, SR_LANEID ;  /* 0x0000000000077919 */ /* 0x000e220000000000 */
[----:B------:R-:W1:Y:S02]  /*29c0*/  SHFL.DOWN PT, R0, R5, 0x1, 0x1f ;  /* 0x08201f0005007f89 */ /* 0x000e6400000e0000 */
[----:B-1----:R-:W-:Y:S01]  /*29d0*/  FADD R0, R0, R5 ;  /* 0x0000000500007221 */ /* 0x002fe20000000000 */
[C---:B0-----:R-:W-:Y:S02]  /*29e0*/  ISETP.GT.AND P0, PT, R7.reuse, 0x1e, PT ;  /* 0x0000001e0700780c */ /* 0x041fe40003f04270 */
[----:B------:R-:W-:Y:S02]  /*29f0*/  ISETP.NE.AND P1, PT, R7, RZ, PT ;  /* 0x000000ff0700720c */ /* 0x000fe40003f25270 */
[----:B------:R-:W-:Y:S02]  /*2a00*/  FSEL R0, R5, R0, P0 ;  /* 0x0000000005007208 */ /* 0x000fe40000000000 */
[----:B------:R-:W-:-:S03]  /*2a10*/  ISETP.GT.AND P0, PT, R7, 0x1d, PT ;  /* 0x0000001d0700780c */ /* 0x000fc60003f04270 */
[----:B------:R-:W0:Y:S06]  /*2a20*/  SHFL.DOWN PT, R3, R0, 0x2, 0x1f ;  /* 0x08401f0000037f89 */ /* 0x000e2c00000e0000 */
        /* <DEDUP_REMOVED lines=24> */
[----:B--2---:R-:W0:Y:S04]  /*2bb0*/  LDS.128 R4, [UR4+0x10] ;  /* 0x00001004ff047984 */ /* 0x004e280008000c00 */
        /* <DEDUP_REMOVED lines=19> */
.L_x_159:
[----:B------:R-:W0:Y:S01]  /*2cf0*/  S2R R4, SR_LANEID ;  /* 0x0000000000047919 */ /* 0x000e220000000000 */
[----:B------:R-:W-:-:S04]  /*2d00*/  LOP3.LUT R0, R2, 0x3e0, RZ, 0xc0, !PT ;  /* 0x000003e002007812 */ /* 0x000fc800078ec0ff */
[----:B------:R-:W-:Y:S02]  /*2d10*/  IADD3 R6, PT, PT, R0, 0x20, RZ ;  /* 0x0000002000067810 */ /* 0x000fe40007ffe0ff */
[----:B------:R-:W-:Y:S02]  /*2d20*/  LOP3.LUT R0, RZ, R0, RZ, 0x33, !PT ;  /* 0x00000000ff007212 */ /* 0x000fe400078e33ff */
[-C--:B------:R-:W-:Y:S02]  /*2d30*/  ISETP.GT.AND P0, PT, R6, R3.reuse, PT ;  /* 0x000000030600720c */ /* 0x080fe40003f04270 */
[----:B------:R-:W-:-:S04]  /*2d40*/  IADD3 R0, PT, PT, R0, R3, RZ ;  /* 0x0000000300007210 */ /* 0x000fc80007ffe0ff */
[----:B------:R-:W-:-:S05]  /*2d50*/  SEL R6, R0, 0x1f, P0 ;  /* 0x0000001f00067807 */ /* 0x000fca0000000000 */
[----:B------:R-:W1:Y:S01]  /*2d60*/  SHFL.DOWN PT, R0, R5, 0x1, R6 ;  /* 0x0820000005007989 */ /* 0x000e6200000e0006 */
[C---:B0-----:R-:W-:Y:S02]  /*2d70*/  ISETP.GE.AND P0, PT, R4.reuse, R6, PT ;  /* 0x000000060400720c */ /* 0x041fe40003f06270 */
[C---:B------:R-:W-:Y:S02]  /*2d80*/  IADD3 R7, PT, PT, R4.reuse, 0x2, RZ ;  /* 0x0000000204077810 */ /* 0x040fe40007ffe0ff */
[----:B------:R-:W-:-:S09]  /*2d90*/  ISETP.NE.AND P1, PT, R4, RZ, PT ;  /* 0x000000ff0400720c */ /* 0x000fd20003f25270 */
[----:B-1----:R-:W-:Y:S01]  /*2da0*/  @!P0 FADD R5, R0, R5 ;  /* 0x0000000500058221 */ /* 0x002fe20000000000 */
[-C--:B------:R-:W-:Y:S02]  /*2db0*/  ISETP.GT.AND P0, PT, R7, R6.reuse, PT ;  /* 0x000000060700720c */ /* 0x080fe40003f04270 */
[----:B------:R-:W-:Y:S01]  /*2dc0*/  IADD3 R7, PT, PT, R4, 0x4, RZ ;  /* 0x0000000404077810 */ /* 0x000fe20007ffe0ff */
[----:B------:R-:W0:Y:S01]  /*2dd0*/  @!P1 S2R R8, SR_CgaCtaId ;  /* 0x0000000000089919 */ /* 0x000e220000008800 */
        /* <DEDUP_REMOVED lines=31> */
[----:B-1----:R-:W1:Y:S04]  /*2fd0*/  LDS.128 R4, [UR4+0x20] ;  /* 0x00002004ff047984 */ /* 0x002e680008000c00 */
        /* <DEDUP_REMOVED lines=29> */
.L_x_146:
        /* <DEDUP_REMOVED lines=28> */
[----:B------:R-:W-:Y:S02]  /*3370*/  HFMA2 R11, -RZ, RZ, 0, 0.0078125 ;  /* 0x00002000ff0b7431 */ /* 0x000fe400000001ff */
        /* <DEDUP_REMOVED lines=11> */
.L_x_162:
[----:B------:R-:W-:-:S05]  /*3430*/  IMAD.WIDE R2, R11, 0x4, R4 ;  /* 0x000000040b027825 */ /* 0x000fca00078e0204 */
        /* <DEDUP_REMOVED lines=15> */
[----:B------:R0:W5:Y:S02]  /*3530*/  LDG.E.CONSTANT R18, desc[UR6][R2.64+0x7800] ;  /* 0x0078000602127981 */ /* 0x000164000c1e9900 */
[----:B0-----:R-:W-:-:S04]  /*3540*/  MOV R3, R7 ;  /* 0x0000000700037202 */ /* 0x001fc80000000f00 */
[----:B------:R-:W-:-:S04]  /*3550*/  IADD3 R2, PT, PT, -R11, R3, RZ ;  /* 0x000000030b027210 */ /* 0x000fc80007ffe1ff */
[----:B------:R-:W-:Y:S01]  /*3560*/  ISETP.GE.AND P0, PT, R2, 0x2000, PT ;  /* 0x000020000200780c */ /* 0x000fe20003f06270 */
        /* <DEDUP_REMOVED lines=17> */
[----:B------:R-:W-:-:S04]  /*3680*/  IADD3 R11, PT, PT, R11, 0x2000, RZ ;  /* 0x000020000b0b7810 */ /* 0x000fc80007ffe0ff */
[----:B------:R-:W-:-:S13]  /*3690*/  ISETP.GT.AND P0, PT, R11, R6, PT ;  /* 0x000000060b00720c */ /* 0x000fda0003f04270 */
[----:B------:R-:W-:Y:S05]  /*36a0*/  @!P0 BRA `(.L_x_162) ;  /* 0xfffffffc00608947 */ /* 0x000fea000383ffff */
.L_x_160:
        /* <DEDUP_REMOVED lines=20> */
.L_x_166:
        /* <DEDUP_REMOVED lines=8> */
.L_x_165:
[----:B------:R-:W-:Y:S05]  /*3870*/  BSYNC.RECONVERGENT B2 ;  /* 0x0000000000027941 */ /* 0x000fea0003800200 */
.L_x_164:
        /* <DEDUP_REMOVED lines=16> */
.L_x_169:
        /* <DEDUP_REMOVED lines=46> */
.L_x_168:
[----:B------:R-:W-:Y:S05]  /*3c60*/  BSYNC.RECONVERGENT B2 ;  /* 0x0000000000027941 */ /* 0x000fea0003800200 */
.L_x_167:
        /* <DEDUP_REMOVED lines=31> */
.L_x_171:
[----:B------:R-:W-:Y:S05]  /*3e60*/  BSYNC.RECONVERGENT B2 ;  /* 0x0000000000027941 */ /* 0x000fea0003800200 */
.L_x_170:
        /* <DEDUP_REMOVED lines=12> */
.L_x_163:
[----:B------:R-:W-:Y:S05]  /*3f30*/  BSYNC.RECONVERGENT B1 ;  /* 0x0000000000017941 */ /* 0x000fea0003800200 */
.L_x_161:
        /* <DEDUP_REMOVED lines=50> */
[----:B------:R-:W-:-:S07]  /*4260*/  FADD R0, R18, R19 ;  /* 0x0000001312007221 */ /* 0x000fce0000000000 */
.L_x_133:
[----:B------:R-:W-:Y:S05]  /*4270*/  BSYNC.RECONVERGENT B0 ;  /* 0x0000000000007941 */ /* 0x000fea0003800200 */
.L_x_117:
[----:B------:R-:W-:Y:S05]  /*4280*/  @P0 EXIT ;  /* 0x000000000000094d */ /* 0x000fea0003800000 */
[----:B0-23--:R-:W0:Y:S01]  /*4290*/  LDC.64 R2, c[0x0][0x388] ;  /* 0x0000e200ff027b82 */ /* 0x00de220000000a00 */
[----:B------:R-:W4:Y:S02]  /*42a0*/  LDCU UR4, c[0x0][0x398] ;  /* 0x00007300ff0477ac */ /* 0x000f240008000800 */
[----:B----4-:R-:W-:-:S05]  /*42b0*/  FADD R5, R0, UR4 ;  /* 0x0000000400057e21 */ /* 0x010fca0008000000 */
[----:B0-----:R-:W-:Y:S01]  /*42c0*/  STG.E desc[UR6][R2.64], R5 ;  /* 0x0000000502007986 */ /* 0x001fe2000c101906 */
[----:B------:R-:W-:Y:S05]  /*42d0*/  EXIT ;  /* 0x000000000000794d */ /* 0x000fea0003800000 */
.L_x_172:
        /* <DEDUP_REMOVED lines=10> */
.L_x_250:


//--------------------- .text._ZN3cub18CUB_300001_SM_10006detail6reduce18DeviceReduceKernelINS2_10policy_hubIfjN4cuda3std3__44plusIfEEE10Policy1000EN6thrust24THRUST_300001_SM_1000_NS6detail15normal_iteratorINSD_10device_ptrIfEEEEjS9_fNS7_10__identityEEEvT0_PT3_T1_NS0_13GridEvenShareISN_EET2_T4_ --------------------------
	.section	.text._ZN3cub18CUB_300001_SM_10006detail6reduce18DeviceReduceKernelINS2_10policy_hubIfjN4cuda3std3__44plusIfEEE10Policy1000EN6thrust24THRUST_300001_SM_1000_NS6detail15normal_iteratorINSD_10device_ptrIfEEEEjS9_fNS7_10__identityEEEvT0_PT3_T1_NS0_13GridEvenShareISN_EET2_T4_,"ax",@progbits
	.align	128
        .global         _ZN3cub18CUB_300001_SM_10006detail6reduce18DeviceReduceKernelINS2_10policy_hubIfjN4cuda3std3__44plusIfEEE10Policy1000EN6thrust24THRUST_300001_SM_1000_NS6detail15normal_iteratorINSD_10device_ptrIfEEEEjS9_fNS7_10__identityEEEvT0_PT3_T1_NS0_13GridEvenShareISN_EET2_T4_
        .type           _ZN3cub18CUB_300001_SM_10006detail6reduce18DeviceReduceKernelINS2_10policy_hubIfjN4cuda3std3__44plusIfEEE10Policy1000EN6thrust24THRUST_300001_SM_1000_NS6detail15normal_iteratorINSD_10device_ptrIfEEEEjS9_fNS7_10__identityEEEvT0_PT3_T1_NS0_13GridEvenShareISN_EET2_T4_,@function
        .size           _ZN3cub18CUB_300001_SM_10006detail6reduce18DeviceReduceKernelINS2_10policy_hubIfjN4cuda3std3__44plusIfEEE10Policy1000EN6thrust24THRUST_300001_SM_1000_NS6detail15normal_iteratorINSD_10device_ptrIfEEEEjS9_fNS7_10__identityEEEvT0_PT3_T1_NS0_13GridEvenShareISN_EET2_T4_,(.L_x_251 - _ZN3cub18CUB_300001_SM_10006detail6reduce18DeviceReduceKernelINS2_10policy_hubIfjN4cuda3std3__44plusIfEEE10Policy1000EN6thrust24THRUST_300001_SM_1000_NS6detail15normal_iteratorINSD_10device_ptrIfEEEEjS9_fNS7_10__identityEEEvT0_PT3_T1_NS0_13GridEvenShareISN_EET2_T4_)
        .other          _ZN3cub18CUB_300001_SM_10006detail6reduce18DeviceReduceKernelINS2_10policy_hubIfjN4cuda3std3__44plusIfEEE10Policy1000EN6thrust24THRUST_300001_SM_1000_NS6detail15normal_iteratorINSD_10device_ptrIfEEEEjS9_fNS7_10__identityEEEvT0_PT3_T1_NS0_13GridEvenShareISN_EET2_T4_,@"STO_CUDA_ENTRY STV_DEFAULT"
_ZN3cub18CUB_300001_SM_10006detail6reduce18DeviceReduceKernelINS2_10policy_hubIfjN4cuda3std3__44plusIfEEE10Policy1000EN6thrust24THRUST_300001_SM_1000_NS6detail15normal_iteratorINSD_10device_ptrIfEEEEjS9_fNS7_10__identityEEEvT0_PT3_T1_NS0_13GridEvenShareISN_EET2_T4_:
.text._ZN3cub18CUB_300001_SM_10006detail6reduce18DeviceReduceKernelINS2_10policy_hubIfjN4cuda3std3__44plusIfEEE10Policy1000EN6thrust24THRUST_300001_SM_1000_NS6detail15normal_iteratorINSD_10device_ptrIfEEEEjS9_fNS7_10__identityEEEvT0_PT3_T1_NS0_13GridEvenShareISN_EET2_T4_:
[----:B------:R-:W-:Y:S01]  /*0000*/  LDC R1, c[0x0][0x37c] ;  /* 0x0000df00ff017b82 */ /* 0x000fe20000000800 */
[----:B------:R-:W0:Y:S07]  /*0010*/  S2R R3, SR_CTAID.X ;  /* 0x0000000000037919 */ /* 0x000e2e0000002500 */
[----:B------:R-:W1:Y:S01]  /*0020*/  LDC.64 R6, c[0x0][0x3a8] ;  /* 0x0000ea00ff067b82 */ /* 0x000e620000000a00 */
[----:B------:R-:W2:Y:S01]  /*0030*/  LDCU.64 UR6, c[0x0][0x358] ;  /* 0x00006b00ff0677ac */ /* 0x000ea20008000a00 */
[----:B------:R-:W-:Y:S01]  /*0040*/  BSSY.RECONVERGENT B0, `(.L_x_173) ;  /* 0x000027a000007945 */ /* 0x000fe20003800200 */
[----:B-1----:R-:W-:Y:S01]  /*0050*/  SHF.L.U32 R13, R7, 0xd, RZ ;  /* 0x0000000d070d7819 */ /* 0x002fe200000006ff */
[----:B0-----:R-:W-:-:S05]  /*0060*/  IMAD R0, R3, -0x2000, R6 ;  /* 0xffffe00003007824 */ /* 0x001fca00078e0206 */
[----:B------:R-:W-:-:S13]  /*0070*/  ISETP.GT.U32.AND P0, PT, R0, 0x1fff, PT ;  /* 0x00001fff0000780c */ /* 0x000fda0003f04070 */
[----:B--2---:R-:W-:Y:S05]  /*0080*/  @P0 BRA `(.L_x_174) ;  /* 0x0000001000d40947 */ /* 0x004fea0003800000 */
[----:B------:R-:W0:Y:S01]  /*0090*/  S2R R2, SR_TID.X ;  /* 0x0000000000027919 */ /* 0x000e220000002100 */
[----:B------:R-:W-:Y:S01]  /*00a0*/  BSSY.RECONVERGENT B1, `(.L_x_175) ;  /* 0x000000a000017945 */ /* 0x000fe20003800200 */
[----:B------:R-:W-:Y:S01]  /*00b0*/  HFMA2 R15, -RZ, RZ, 0, 0 ;  /* 0x00000000ff0f7431 */ /* 0x000fe200000001ff */
[----:B0-----:R-:W-:Y:S02]  /*00c0*/  ISETP.GE.U32.AND P0, PT, R2, R0, PT ;  /* 0x000000000200720c */ /* 0x001fe40003f06070 */
[----:B------:R-:W-:-:S11]  /*00d0*/  MOV R4, R2 ;  /* 0x0000000200047202 */ /* 0x000fd60000000f00 */
[----:B------:R-:W-:Y:S05]  /*00e0*/  @P0 BRA `(.L_x_176) ;  /* 0x0000000000140947 */ /* 0x000fea0003800000 */
[----:B------:R-:W0:Y:S01]  /*00f0*/  LDC.64 R8, c[0x0][0x380] ;  /* 0x0000e000ff087b82 */ /* 0x000e220000000a00 */
[----:B------:R-:W-:-:S05]  /*0100*/  LEA R5, R3, R2, 0xd ;  /* 0x0000000203057211 */ /* 0x000fca00078e68ff */
[----:B0-----:R-:W-:-:S05]  /*0110*/  IMAD.WIDE.U32 R8, R5, 0x4, R8 ;  /* 0x0000000405087825 */ /* 0x001fca00078e0008 */
[----:B------:R0:W5:Y:S01]  /*0120*/  LDG.E R15, desc[UR6][R8.64] ;  /* 0x00000006080f7981 */ /* 0x000162000c1e1900 */
[----:B------:R-:W-:-:S07]  /*0130*/  IADD3 R4, PT, PT, R2, 0x200, RZ ;  /* 0x0000020002047810 */ /* 0x000fce0007ffe0ff */
.L_x_176:
[----:B------:R-:W-:Y:S05]  /*0140*/  BSYNC.RECONVERGENT B1 ;  /* 0x0000000000017941 */ /* 0x000fea0003800200 */
.L_x_175:
[----:B------:R-:W-:Y:S01]  /*0150*/  ISETP.GE.U32.AND P0, PT, R4, R0, PT ;  /* 0x000000000400720c */ /* 0x000fe20003f06070 */
[----:B------:R-:W-:-:S12]  /*0160*/  BSSY.RECONVERGENT B1, `(.L_x_177) ;  /* 0x00000a5000017945 */ /* 0x000fd80003800200 */
[----:B------:R-:W-:Y:S05]  /*0170*/  @P0 BRA `(.L_x_178) ;  /* 0x00000008008c0947 */ /* 0x000fea0003800000 */
[----:B------:R-:W-:Y:S01]  /*0180*/  LOP3.LUT R5, RZ, R4, RZ, 0x33, !PT ;  /* 0x00000004ff057212 */ /* 0x000fe200078e33ff */
[----:B------:R-:W-:Y:S03]  /*0190*/  BSSY.RECONVERGENT B2, `(.L_x_179) ;  /* 0x0000053000027945 */ /* 0x000fe60003800200 */
[----:B------:R-:W-:-:S05]  /*01a0*/  IADD3 R6, PT, PT, R5, R6, RZ ;  /* 0x0000000605067210 */ /* 0x000fca0007ffe0ff */
[----:B------:R-:W-:-:S05]  /*01b0*/  IMAD R6, R3, -0x2000, R6 ;  /* 0xffffe00003067824 */ /* 0x000fca00078e0206 */
[C---:B------:R-:W-:Y:S02]  /*01c0*/  ISETP.GE.U32.AND P0, PT, R6.reuse, 0x1e00, PT ;  /* 0x00001e000600780c */ /* 0x040fe40003f06070 */
[----:B------:R-:W-:-:S04]  /*01d0*/  LEA.HI R5, R6, 0x1, RZ, 0x17 ;  /* 0x0000000106057811 */ /* 0x000fc800078fb8ff */
[----:B------:R-:W-:-:S07]  /*01e0*/  LOP3.LUT R6, R5, 0xf, RZ, 0xc0, !PT ;  /* 0x0000000f05067812 */ /* 0x000fce00078ec0ff */
[----:B------:R-:W-:Y:S05]  /*01f0*/  @!P0 BRA `(.L_x_180) ;  /* 0x0000000400308947 */ /* 0x000fea0003800000 */
[----:B------:R-:W-:Y:S01]  /*0200*/  LOP3.LUT R10, R5, 0xfffff0, RZ, 0xc0, !PT ;  /* 0x00fffff0050a7812 */ /* 0x000fe200078ec0ff */
[----:B------:R-:W-:Y:S01]  /*0210*/  BSSY.RECONVERGENT B3, `(.L_x_181) ;  /* 0x0000049000037945 */ /* 0x000fe20003800200 */
[----:B0-----:R-:W-:Y:S02]  /*0220*/  LOP3.LUT R9, R4, 0x1000, RZ, 0xfc, !PT ;  /* 0x0000100004097812 */ /* 0x001fe400078efcff */
[----:B------:R-:W-:Y:S02]  /*0230*/  LEA R4, R3, R4, 0xd ;  /* 0x0000000403047211 */ /* 0x000fe400078e68ff */
[----:B------:R-:W-:-:S07]  /*0240*/  IADD3 R10, PT, PT, -R10, RZ, RZ ;  /* 0x000000ff0a0a7210 */ /* 0x000fce0007ffe1ff */
.L_x_182:
[----:B------:R-:W0:Y:S02]  /*0250*/  LDC.64 R12, c[0x0][0x380] ;  /* 0x0000e000ff0c7b82 */ /* 0x000e240000000a00 */
[----:B0-----:R-:W-:-:S05]  /*0260*/  IMAD.WIDE.U32 R22, R4, 0x4, R12 ;  /* 0x0000000404167825 */ /* 0x001fca00078e000c */
[----:B------:R0:W2:Y:S01]  /*0270*/  LDG.E R8, desc[UR6][R22.64] ;  /* 0x0000000616087981 */ /* 0x0000a2000c1e1900 */
[C---:B------:R-:W-:Y:S02]  /*0280*/  IADD3 R25, PT, PT, R4.reuse, 0x200, RZ ;  /* 0x0000020004197810 */ /* 0x040fe40007ffe0ff */
[C---:B------:R-:W-:Y:S02]  /*0290*/  IADD3 R21, PT, PT, R4.reuse, 0x400, RZ ;  /* 0x0000040004157810 */ /* 0x040fe40007ffe0ff */
[C---:B------:R-:W-:Y:S01]  /*02a0*/  IADD3 R17, PT, PT, R4.reuse, 0x600, RZ ;  /* 0x0000060004117810 */ /* 0x040fe20007ffe0ff */
[----:B------:R-:W-:Y:S01]  /*02b0*/  IMAD.WIDE.U32 R24, R25, 0x4, R12 ;  /* 0x0000000419187825 */ /* 0x000fe200078e000c */
[----:B------:R-:W-:-:S03]  /*02c0*/  IADD3 R19, PT, PT, R4, 0x800, RZ ;  /* 0x0000080004137810 */ /* 0x000fc60007ffe0ff */
[--C-:B------:R-:W-:Y:S01]  /*02d0*/  IMAD.WIDE.U32 R20, R21, 0x4, R12.reuse ;  /* 0x0000000415147825 */ /* 0x100fe200078e000c */
[----:B------:R-:W3:Y:S01]  /*02e0*/  LDG.E R7, desc[UR6][R24.64] ;  /* 0x0000000618077981 */ /* 0x000ee2000c1e1900 */
[C---:B------:R-:W-:Y:S02]  /*02f0*/  IADD3 R11, PT, PT, R4.reuse, 0xa00, RZ ;  /* 0x00000a00040b7810 */ /* 0x040fe40007ffe0ff */
[--C-:B------:R-:W-:Y:S01]  /*0300*/  IMAD.WIDE.U32 R16, R17, 0x4, R12.reuse ;  /* 0x0000000411107825 */ /* 0x100fe200078e000c */
[----:B------:R1:W4:Y:S01]  /*0310*/  LDG.E R29, desc[UR6][R20.64] ;  /* 0x00000006141d7981 */ /* 0x000322000c1e1900 */
[C---:B------:R-:W-:Y:S02]  /*0320*/  IADD3 R14, PT, PT, R4.reuse, 0xc00, RZ ;  /* 0x00000c00040e7810 */ /* 0x040fe40007ffe0ff */
[--C-:B------:R-:W-:Y:S01]  /*0330*/  IMAD.WIDE.U32 R18, R19, 0x4, R12.reuse ;  /* 0x0000000413127825 */ /* 0x100fe200078e000c */
[----:B------:R1:W4:Y:S03]  /*0340*/  LDG.E R28, desc[UR6][R16.64] ;  /* 0x00000006101c7981 */ /* 0x000326000c1e1900 */
[----:B0-----:R-:W-:Y:S01]  /*0350*/  IMAD.WIDE.U32 R22, R11, 0x4, R12 ;  /* 0x000000040b167825 */ /* 0x001fe200078e000c */
[----:B------:R-:W4:Y:S01]  /*0360*/  LDG.E R27, desc[UR6][R18.64] ;  /* 0x00000006121b7981 */ /* 0x000f22000c1e1900 */
[----:B------:R-:W-:-:S02]  /*0370*/  IADD3 R11, PT, PT, R4, 0xe00, RZ ;  /* 0x00000e00040b7810 */ /* 0x000fc40007ffe0ff */
[--C-:B-1----:R-:W-:Y:S01]  /*0380*/  IMAD.WIDE.U32 R20, R14, 0x4, R12.reuse ;  /* 0x000000040e147825 */ /* 0x102fe200078e000c */
[----:B------:R0:W4:Y:S01]  /*0390*/  LDG.E R26, desc[UR6][R22.64] ;  /* 0x00000006161a7981 */ /* 0x000122000c1e1900 */
[C---:B------:R-:W-:Y:S02]  /*03a0*/  IADD3 R14, PT, PT, R4.reuse, 0x1000, RZ ;  /* 0x00001000040e7810 */ /* 0x040fe40007ffe0ff */
[C---:B------:R-:W-:Y:S01]  /*03b0*/  IADD3 R24, PT, PT, R4.reuse, 0x1200, RZ ;  /* 0x0000120004187810 */ /* 0x040fe20007ffe0ff */
[--C-:B------:R-:W-:Y:S01]  /*03c0*/  IMAD.WIDE.U32 R16, R11, 0x4, R12.reuse ;  /* 0x000000040b107825 */ /* 0x100fe200078e000c */
[----:B------:R1:W4:Y:S01]  /*03d0*/  LDG.E R25, desc[UR6][R20.64] ;  /* 0x0000000614197981 */ /* 0x000322000c1e1900 */
[----:B------:R-:W-:Y:S02]  /*03e0*/  IADD3 R11, PT, PT, R4, 0x1400, RZ ;  /* 0x00001400040b7810 */ /* 0x000fe40007ffe0ff */
[--C-:B0-----:R-:W-:Y:S02]  /*03f0*/  IMAD.WIDE.U32 R22, R24, 0x4, R12.reuse ;  /* 0x0000000418167825 */ /* 0x101fe400078e000c */
[----:B------:R0:W4:Y:S02]  /*0400*/  LDG.E R24, desc[UR6][R16.64] ;  /* 0x0000000610187981 */ /* 0x000124000c1e1900 */
[--C-:B-1----:R-:W-:Y:S01]  /*0410*/  IMAD.WIDE.U32 R20, R14, 0x4, R12.reuse ;  /* 0x000000040e147825 */ /* 0x102fe200078e000c */
[C---:B------:R-:W-:Y:S01]  /*0420*/  IADD3 R14, PT, PT, R4.reuse, 0x1600, RZ ;  /* 0x00001600040e7810 */ /* 0x040fe20007ffe0ff */
[----:B------:R1:W4:Y:S04]  /*0430*/  LDG.E R18, desc[UR6][R22.64] ;  /* 0x0000000616127981 */ /* 0x000328000c1e1900 */
[----:B------:R1:W4:Y:S01]  /*0440*/  LDG.E R19, desc[UR6][R20.64] ;  /* 0x0000000614137981 */ /* 0x000322000c1e1900 */
[----:B0-----:R-:W-:Y:S01]  /*0450*/  IMAD.WIDE.U32 R16, R11, 0x4, R12 ;  /* 0x000000040b107825 */ /* 0x001fe200078e000c */
[----:B-1----:R-:W-:-:S04]  /*0460*/  IADD3 R23, PT, PT, R4, 0x1800, RZ ;  /* 0x0000180004177810 */ /* 0x002fc80007ffe0ff */
[----:B------:R0:W4:Y:S01]  /*0470*/  LDG.E R11, desc[UR6][R16.64] ;  /* 0x00000006100b7981 */ /* 0x000122000c1e1900 */
[C---:B------:R-:W-:Y:S01]  /*0480*/  IADD3 R21, PT, PT, R4.reuse, 0x1a00, RZ ;  /* 0x00001a0004157810 */ /* 0x040fe20007ffe0ff */
[----:B0-----:R-:W-:Y:S01]  /*0490*/  IMAD.WIDE.U32 R16, R23, 0x4, R12 ;  /* 0x0000000417107825 */ /* 0x001fe200078e000c */
[----:B------:R-:W-:-:S03]  /*04a0*/  IADD3 R23, PT, PT, R4, 0x1c00, RZ ;  /* 0x00001c0004177810 */ /* 0x000fc60007ffe0ff */
[--C-:B------:R-:W-:Y:S02]  /*04b0*/  IMAD.WIDE.U32 R20, R21, 0x4, R12.reuse ;  /* 0x0000000415147825 */ /* 0x100fe400078e000c */
[----:B------:R-:W4:Y:S02]  /*04c0*/  LDG.E R16, desc[UR6][R16.64] ;  /* 0x0000000610107981 */ /* 0x000f24000c1e1900 */
[----:B------:R-:W-:Y:S02]  /*04d0*/  IMAD.WIDE.U32 R22, R23, 0x4, R12 ;  /* 0x0000000417167825 */ /* 0x000fe400078e000c */
[----:B------:R-:W4:Y:S04]  /*04e0*/  LDG.E R20, desc[UR6][R20.64] ;  /* 0x0000000614147981 */ /* 0x000f28000c1e1900 */
[----:B------:R-:W4:Y:S01]  /*04f0*/  LDG.E R22, desc[UR6][R22.64] ;  /* 0x0000000616167981 */ /* 0x000f22000c1e1900 */
[----:B--2--5:R-:W-:Y:S01]  /*0500*/  FADD R8, R8, R15 ;  /* 0x0000000f08087221 */ /* 0x024fe20000000000 */
[----:B------:R-:W-:-:S06]  /*0510*/  IMAD.WIDE.U32 R14, R14, 0x4, R12 ;  /* 0x000000040e0e7825 */ /* 0x000fcc00078e000c */
[----:B------:R0:W2:Y:S02]  /*0520*/  LDG.E R14, desc[UR6][R14.64] ;  /* 0x000000060e0e7981 */ /* 0x0000a4000c1e1900 */
[----:B0-----:R-:W-:-:S05]  /*0530*/  IADD3 R15, PT, PT, R4, 0x1e00, RZ ;  /* 0x00001e00040f7810 */ /* 0x001fca0007ffe0ff */
[----:B------:R-:W-:-:S06]  /*0540*/  IMAD.WIDE.U32 R12, R15, 0x4, R12 ;  /* 0x000000040f0c7825 */ /* 0x000fcc00078e000c */
[----:B------:R-:W2:Y:S01]  /*0550*/  LDG.E R12, desc[UR6][R12.64] ;  /* 0x000000060c0c7981 */ /* 0x000ea2000c1e1900 */
        /* <DEDUP_REMOVED lines=8> */
[----:B------:R-:W-:Y:S01]  /*05e0*/  FADD R18, R19, R18 ;  /* 0x0000001213127221 */ /* 0x000fe20000000000 */
[----:B------:R-:W-:-:S03]  /*05f0*/  IADD3 R10, PT, PT, R10, 0x10, RZ ;  /* 0x000000100a0a7810 */ /* 0x000fc60007ffe0ff */
[----:B------:R-:W-:Y:S01]  /*0600*/  FADD R11, R18, R11 ;  /* 0x0000000b120b7221 */ /* 0x000fe20000000000 */
[----:B------:R-:W-:Y:S02]  /*0610*/  ISETP.NE.AND P0, PT, R10, RZ, PT ;  /* 0x000000ff0a00720c */ /* 0x000fe40003f05270 */
[----:B------:R-:W-:Y:S02]  /*0620*/  IADD3 R9, PT, PT, R9, 0x2000, RZ ;  /* 0x0000200009097810 */ /* 0x000fe40007ffe0ff */
[----:B------:R-:W-:Y:S01]  /*0630*/  IADD3 R4, PT, PT, R4, 0x2000, RZ ;  /* 0x0000200004047810 */ /* 0x000fe20007ffe0ff */
[----:B--2---:R-:W-:-:S04]  /*0640*/  FADD R11, R11, R14 ;  /* 0x0000000e0b0b7221 */ /* 0x004fc80000000000 */
[----:B------:R-:W-:-:S04]  /*0650*/  FADD R11, R11, R16 ;  /* 0x000000100b0b7221 */ /* 0x000fc80000000000 */
[----:B------:R-:W-:-:S04]  /*0660*/  FADD R11, R11, R20 ;  /* 0x000000140b0b7221 */ /* 0x000fc80000000000 */
[----:B------:R-:W-:-:S04]  /*0670*/  FADD R11, R11, R22 ;  /* 0x000000160b0b7221 */ /* 0x000fc80000000000 */
[----:B------:R-:W-:Y:S01]  /*0680*/  FADD R15, R11, R12 ;  /* 0x0000000c0b0f7221 */ /* 0x000fe20000000000 */
[----:B------:R-:W-:Y:S06]  /*0690*/  @P0 BRA `(.L_x_182) ;  /* 0xfffffff800ec0947 */ /* 0x000fec000383ffff */
[----:B------:R-:W-:Y:S05]  /*06a0*/  BSYNC.RECONVERGENT B3 ;  /* 0x0000000000037941 */ /* 0x000fea0003800200 */
.L_x_181:
[----:B------:R-:W-:-:S07]  /*06b0*/  IADD3 R4, PT, PT, R9, -0x1000, RZ ;  /* 0xfffff00009047810 */ /* 0x000fce0007ffe0ff */
.L_x_180:
[----:B------:R-:W-:Y:S05]  /*06c0*/  BSYNC.RECONVERGENT B2 ;  /* 0x0000000000027941 */ /* 0x000fea0003800200 */
.L_x_179:
[----:B------:R-:W-:-:S13]  /*06d0*/  ISETP.NE.AND P0, PT, R6, RZ, PT ;  /* 0x000000ff0600720c */ /* 0x000fda0003f05270 */
[----:B------:R-:W-:Y:S05]  /*06e0*/  @!P0 BRA `(.L_x_178) ;  /* 0x0000000400308947 */ /* 0x000fea0003800000 */
[----:B------:R-:W-:Y:S01]  /*06f0*/  ISETP.GE.U32.AND P0, PT, R6, 0x8, PT ;  /* 0x000000080600780c */ /* 0x000fe20003f06070 */
[----:B------:R-:W-:Y:S01]  /*0700*/  BSSY.RECONVERGENT B2, `(.L_x_183) ;  /* 0x0000026000027945 */ /* 0x000fe20003800200 */
[----:B------:R-:W-:-:S04]  /*0710*/  LOP3.LUT R22, R5, 0x7, RZ, 0xc0, !PT ;  /* 0x0000000705167812 */ /* 0x000fc800078ec0ff */
[----:B------:R-:W-:-:S07]  /*0720*/  ISETP.NE.AND P1, PT, R22, RZ, PT ;  /* 0x000000ff1600720c */ /* 0x000fce0003f25270 */
[----:B------:R-:W-:Y:S06]  /*0730*/  @!P0 BRA `(.L_x_184) ;  /* 0x0000000000888947 */ /* 0x000fec0003800000 */
[----:B------:R-:W1:Y:S01]  /*0740*/  LDC.64 R6, c[0x0][0x380] ;  /* 0x0000e000ff067b82 */ /* 0x000e620000000a00 */
[----:B------:R-:W-:-:S04]  /*0750*/  LEA R19, R3, R4, 0xd ;  /* 0x0000000403137211 */ /* 0x000fc800078e68ff */
[C---:B------:R-:W-:Y:S02]  /*0760*/  IADD3 R17, PT, PT, R19.reuse, 0x200, RZ ;  /* 0x0000020013117810 */ /* 0x040fe40007ffe0ff */
[C---:B------:R-:W-:Y:S02]  /*0770*/  IADD3 R21, PT, PT, R19.reuse, 0x400, RZ ;  /* 0x0000040013157810 */ /* 0x040fe40007ffe0ff */
[C---:B------:R-:W-:Y:S02]  /*0780*/  IADD3 R13, PT, PT, R19.reuse, 0x600, RZ ;  /* 0x00000600130d7810 */ /* 0x040fe40007ffe0ff */
[C---:B0-----:R-:W-:Y:S01]  /*0790*/  IADD3 R9, PT, PT, R19.reuse, 0x800, RZ ;  /* 0x0000080013097810 */ /* 0x041fe20007ffe0ff */
[----:B-1----:R-:W-:-:S04]  /*07a0*/  IMAD.WIDE.U32 R10, R19, 0x4, R6 ;  /* 0x00000004130a7825 */ /* 0x002fc800078e0006 */
[--C-:B------:R-:W-:Y:S01]  /*07b0*/  IMAD.WIDE.U32 R16, R17, 0x4, R6.reuse ;  /* 0x0000000411107825 */ /* 0x100fe200078e0006 */
[----:B------:R0:W2:Y:S03]  /*07c0*/  LDG.E R14, desc[UR6][R10.64] ;  /* 0x000000060a0e7981 */ /* 0x0000a6000c1e1900 */
[--C-:B------:R-:W-:Y:S01]  /*07d0*/  IMAD.WIDE.U32 R20, R21, 0x4, R6.reuse ;  /* 0x0000000415147825 */ /* 0x100fe200078e0006 */
[----:B------:R1:W3:Y:S03]  /*07e0*/  LDG.E R18, desc[UR6][R16.64] ;  /* 0x0000000610127981 */ /* 0x0002e6000c1e1900 */
[--C-:B------:R-:W-:Y:S01]  /*07f0*/  IMAD.WIDE.U32 R12, R13, 0x4, R6.reuse ;  /* 0x000000040d0c7825 */ /* 0x100fe200078e0006 */
[----:B------:R-:W-:Y:S01]  /*0800*/  IADD3 R23, PT, PT, R19, 0xa00, RZ ;  /* 0x00000a0013177810 */ /* 0x000fe20007ffe0ff */
[----:B------:R-:W4:Y:S02]  /*0810*/  LDG.E R20, desc[UR6][R20.64] ;  /* 0x0000000614147981 */ /* 0x000f24000c1e1900 */
[--C-:B------:R-:W-:Y:S01]  /*0820*/  IMAD.WIDE.U32 R8, R9, 0x4, R6.reuse ;  /* 0x0000000409087825 */ /* 0x100fe200078e0006 */
[----:B------:R-:W-:Y:S01]  /*0830*/  IADD3 R25, PT, PT, R19, 0xc00, RZ ;  /* 0x00000c0013197810 */ /* 0x000fe20007ffe0ff */
[----:B------:R-:W4:Y:S02]  /*0840*/  LDG.E R12, desc[UR6][R12.64] ;  /* 0x000000060c0c7981 */ /* 0x000f24000c1e1900 */
[--C-:B0-----:R-:W-:Y:S01]  /*0850*/  IMAD.WIDE.U32 R10, R23, 0x4, R6.reuse ;  /* 0x00000004170a7825 */ /* 0x101fe200078e0006 */
[----:B------:R-:W-:Y:S01]  /*0860*/  IADD3 R19, PT, PT, R19, 0xe00, RZ ;  /* 0x00000e0013137810 */ /* 0x000fe20007ffe0ff */
[----:B------:R-:W4:Y:S02]  /*0870*/  LDG.E R8, desc[UR6][R8.64] ;  /* 0x0000000608087981 */ /* 0x000f24000c1e1900 */
[----:B-1----:R-:W-:-:S02]  /*0880*/  IMAD.WIDE.U32 R16, R25, 0x4, R6 ;  /* 0x0000000419107825 */ /* 0x002fc400078e0006 */
[----:B------:R-:W4:Y:S02]  /*0890*/  LDG.E R11, desc[UR6][R10.64] ;  /* 0x000000060a0b7981 */ /* 0x000f24000c1e1900 */
[----:B------:R-:W-:Y:S02]  /*08a0*/  IMAD.WIDE.U32 R6, R19, 0x4, R6 ;  /* 0x0000000413067825 */ /* 0x000fe400078e0006 */
[----:B------:R-:W4:Y:S04]  /*08b0*/  LDG.E R17, desc[UR6][R16.64] ;  /* 0x0000000610117981 */ /* 0x000f28000c1e1900 */
[----:B------:R-:W4:Y:S01]  /*08c0*/  LDG.E R7, desc[UR6][R6.64] ;  /* 0x0000000606077981 */ /* 0x000f22000c1e1900 */
        /* <DEDUP_REMOVED lines=9> */
.L_x_184:
[----:B------:R-:W-:Y:S05]  /*0960*/  BSYNC.RECONVERGENT B2 ;  /* 0x0000000000027941 */ /* 0x000fea0003800200 */
.L_x_183:
[----:B------:R-:W-:Y:S05]  /*0970*/  @!P1 BRA `(.L_x_178) ;  /* 0x00000000008c9947 */ /* 0x000fea0003800000 */
[----:B------:R-:W-:Y:S01]  /*0980*/  ISETP.GE.U32.AND P0, PT, R22, 0x4, PT ;  /* 0x000000041600780c */ /* 0x000fe20003f06070 */
[----:B------:R-:W-:Y:S01]  /*0990*/  BSSY.RECONVERGENT B2, `(.L_x_185) ;  /* 0x0000016000027945 */ /* 0x000fe20003800200 */
[----:B------:R-:W-:-:S04]  /*09a0*/  LOP3.LUT R5, R5, 0x3, RZ, 0xc0, !PT ;  /* 0x0000000305057812 */ /* 0x000fc800078ec0ff */
[----:B------:R-:W-:-:S07]  /*09b0*/  ISETP.NE.AND P1, PT, R5, RZ, PT ;  /* 0x000000ff0500720c */ /* 0x000fce0003f25270 */
[----:B------:R-:W-:Y:S06]  /*09c0*/  @!P0 BRA `(.L_x_186) ;  /* 0x0000000000488947 */ /* 0x000fec0003800000 */
[----:B------:R-:W0:Y:S01]  /*09d0*/  LDC.64 R6, c[0x0][0x380] ;  /* 0x0000e000ff067b82 */ /* 0x000e220000000a00 */
[----:B------:R-:W-:-:S04]  /*09e0*/  LEA R13, R3, R4, 0xd ;  /* 0x00000004030d7211 */ /* 0x000fc800078e68ff */
[C---:B------:R-:W-:Y:S02]  /*09f0*/  IADD3 R11, PT, PT, R13.reuse, 0x200, RZ ;  /* 0x000002000d0b7810 */ /* 0x040fe40007ffe0ff */
[C---:B------:R-:W-:Y:S02]  /*0a00*/  IADD3 R17, PT, PT, R13.reuse, 0x400, RZ ;  /* 0x000004000d117810 */ /* 0x040fe40007ffe0ff */
[C---:B------:R-:W-:Y:S01]  /*0a10*/  IADD3 R19, PT, PT, R13.reuse, 0x600, RZ ;  /* 0x000006000d137810 */ /* 0x040fe20007ffe0ff */
[----:B0-----:R-:W-:-:S04]  /*0a20*/  IMAD.WIDE.U32 R8, R13, 0x4, R6 ;  /* 0x000000040d087825 */ /* 0x001fc800078e0006 */
[--C-:B------:R-:W-:Y:S02]  /*0a30*/  IMAD.WIDE.U32 R10, R11, 0x4, R6.reuse ;  /* 0x000000040b0a7825 */ /* 0x100fe400078e0006 */
[----:B------:R-:W2:Y:S02]  /*0a40*/  LDG.E R8, desc[UR6][R8.64] ;  /* 0x0000000608087981 */ /* 0x000ea4000c1e1900 */
[--C-:B------:R-:W-:Y:S02]  /*0a50*/  IMAD.WIDE.U32 R12, R17, 0x4, R6.reuse ;  /* 0x00000004110c7825 */ /* 0x100fe400078e0006 */
[----:B------:R-:W3:Y:S02]  /*0a60*/  LDG.E R10, desc[UR6][R10.64] ;  /* 0x000000060a0a7981 */ /* 0x000ee4000c1e1900 */
[----:B------:R-:W-:Y:S02]  /*0a70*/  IMAD.WIDE.U32 R6, R19, 0x4, R6 ;  /* 0x0000000413067825 */ /* 0x000fe400078e0006 */
[----:B------:R-:W4:Y:S04]  /*0a80*/  LDG.E R12, desc[UR6][R12.64] ;  /* 0x000000060c0c7981 */ /* 0x000f28000c1e1900 */
[----:B------:R-:W4:Y:S01]  /*0a90*/  LDG.E R6, desc[UR6][R6.64] ;  /* 0x0000000606067981 */ /* 0x000f22000c1e1900 */
[----:B------:R-:W-:Y:S01]  /*0aa0*/  IADD3 R4, PT, PT, R4, 0x800, RZ ;  /* 0x0000080004047810 */ /* 0x000fe20007ffe0ff */
[----:B--2--5:R-:W-:-:S04]  /*0ab0*/  FADD R15, R15, R8 ;  /* 0x000000080f0f7221 */ /* 0x024fc80000000000 */
[----:B---3--:R-:W-:-:S04]  /*0ac0*/  FADD R15, R15, R10 ;  /* 0x0000000a0f0f7221 */ /* 0x008fc80000000000 */
[----:B----4-:R-:W-:-:S04]  /*0ad0*/  FADD R15, R15, R12 ;  /* 0x0000000c0f0f7221 */ /* 0x010fc80000000000 */
[----:B------:R-:W-:-:S07]  /*0ae0*/  FADD R15, R15, R6 ;  /* 0x000000060f0f7221 */ /* 0x000fce0000000000 */
.L_x_186:
[----:B------:R-:W-:Y:S05]  /*0af0*/  BSYNC.RECONVERGENT B2 ;  /* 0x0000000000027941 */ /* 0x000fea0003800200 */
.L_x_185:
[----:B------:R-:W-:Y:S05]  /*0b00*/  @!P1 BRA `(.L_x_178) ;  /* 0x0000000000289947 */ /* 0x000fea0003800000 */
[----:B------:R-:W1:Y:S01]  /*0b10*/  LDC.64 R6, c[0x0][0x380] ;  /* 0x0000e000ff067b82 */ /* 0x000e620000000a00 */
[----:B0-----:R-:W-:Y:S02]  /*0b20*/  LEA R9, R3, R4, 0xd ;  /* 0x0000000403097211 */ /* 0x001fe400078e68ff */
[----:B------:R-:W-:-:S07]  /*0b30*/  IADD3 R8, PT, PT, -R5, RZ, RZ ;  /* 0x000000ff05087210 */ /* 0x000fce0007ffe1ff */
.L_x_187:
[----:B-1----:R-:W-:-:S06]  /*0b40*/  IMAD.WIDE.U32 R4, R9, 0x4, R6 ;  /* 0x0000000409047825 */ /* 0x002fcc00078e0006 */
[----:B------:R-:W2:Y:S01]  /*0b50*/  LDG.E R4, desc[UR6][R4.64] ;  /* 0x0000000604047981 */ /* 0x000ea2000c1e1900 */
[----:B------:R-:W-:Y:S02]  /*0b60*/  IADD3 R8, PT, PT, R8, 0x1, RZ ;  /* 0x0000000108087810 */ /* 0x000fe40007ffe0ff */
[----:B------:R-:W-:Y:S02]  /*0b70*/  IADD3 R9, PT, PT, R9, 0x200, RZ ;  /* 0x0000020009097810 */ /* 0x000fe40007ffe0ff */
[----:B------:R-:W-:Y:S01]  /*0b80*/  ISETP.NE.AND P0, PT, R8, RZ, PT ;  /* 0x000000ff0800720c */ /* 0x000fe20003f05270 */
[----:B--2--5:R-:W-:-:S12]  /*0b90*/  FADD R15, R4, R15 ;  /* 0x0000000f040f7221 */ /* 0x024fd80000000000 */
[----:B------:R-:W-:Y:S05]  /*0ba0*/  @P0 BRA `(.L_x_187) ;  /* 0xfffffffc00e40947 */ /* 0x000fea000383ffff */
.L_x_178:
[----:B------:R-:W-:Y:S05]  /*0bb0*/  BSYNC.RECONVERGENT B1 ;  /* 0x0000000000017941 */ /* 0x000fea0003800200 */
.L_x_177:
[----:B------:R-:W-:-:S13]  /*0bc0*/  ISETP.GE.U32.AND P0, PT, R0, 0x200, PT ;  /* 0x000002000000780c */ /* 0x000fda0003f06070 */
[----:B------:R-:W-:Y:S05]  /*0bd0*/  @!P0 BRA `(.L_x_188) ;  /* 0x0000000000d08947 */ /* 0x000fea0003800000 */
[----:B0-----:R-:W0:Y:S01]  /*0be0*/  S2R R8, SR_LANEID ;  /* 0x0000000000087919 */ /* 0x001e220000000000 */
[----:B-----5:R-:W1:Y:S02]  /*0bf0*/  SHFL.DOWN PT, R0, R15, 0x1, 0x1f ;  /* 0x08201f000f007f89 */ /* 0x020e6400000e0000 */
[----:B-1----:R-:W-:Y:S01]  /*0c00*/  FADD R0, R0, R15 ;  /* 0x0000000f00007221 */ /* 0x002fe20000000000 */
[C---:B0-----:R-:W-:Y:S02]  /*0c10*/  ISETP.GT.AND P0, PT, R8.reuse, 0x1e, PT ;  /* 0x0000001e0800780c */ /* 0x041fe40003f04270 */
[C---:B------:R-:W-:Y:S02]  /*0c20*/  ISETP.NE.AND P1, PT, R8.reuse, RZ, PT ;  /* 0x000000ff0800720c */ /* 0x040fe40003f25270 */
        /* <DEDUP_REMOVED lines=27> */
[----:B------:R-:W0:Y:S04]  /*0de0*/  LDS.128 R12, [UR4+0x10] ;  /* 0x00001004ff0c7984 */ /* 0x000e280008000c00 */
[----:B------:R-:W2:Y:S04]  /*0df0*/  LDS.128 R8, [UR4+0x20] ;  /* 0x00002004ff087984 */ /* 0x000ea80008000c00 */
[----:B-1----:R-:W1:Y:S04]  /*0e00*/  LDS.128 R4, [UR4+0x30] ;  /* 0x00003004ff047984 */ /* 0x002e680008000c00 */
[----:B------:R-:W3:Y:S01]  /*0e10*/  LDS.128 R16, [UR4+0x40] ;  /* 0x00004004ff107984 */ /* 0x000ee20008000c00 */
[----:B0-----:R-:W-:-:S04]  /*0e20*/  FADD R13, R20, R13 ;  /* 0x0000000d140d7221 */ /* 0x001fc80000000000 */
[----:B------:R-:W-:-:S04]  /*0e30*/  FADD R14, R13, R14 ;  /* 0x0000000e0d0e7221 */ /* 0x000fc80000000000 */
[----:B------:R-:W-:-:S04]  /*0e40*/  FADD R15, R14, R15 ;  /* 0x0000000f0e0f7221 */ /* 0x000fc80000000000 */
[----:B--2---:R-:W-:-:S04]  /*0e50*/  FADD R8, R15, R8 ;  /* 0x000000080f087221 */ /* 0x004fc80000000000 */
[----:B------:R-:W-:-:S04]  /*0e60*/  FADD R9, R8, R9 ;  /* 0x0000000908097221 */ /* 0x000fc80000000000 */
[----:B------:R-:W-:-:S04]  /*0e70*/  FADD R10, R9, R10 ;  /* 0x0000000a090a7221 */ /* 0x000fc80000000000 */
[----:B------:R-:W-:-:S04]  /*0e80*/  FADD R11, R10, R11 ;  /* 0x0000000b0a0b7221 */ /* 0x000fc80000000000 */
[----:B-1----:R-:W-:-:S04]  /*0e90*/  FADD R4, R11, R4 ;  /* 0x000000040b047221 */ /* 0x002fc80000000000 */
        /* <DEDUP_REMOVED lines=8> */
.L_x_188:
[----:B0-----:R-:W0:Y:S01]  /*0f20*/  S2R R8, SR_LANEID ;  /* 0x0000000000087919 */ /* 0x001e220000000000 */
[----:B------:R-:W-:-:S04]  /*0f30*/  LOP3.LUT R4, R2, 0x3e0, RZ, 0xc0, !PT ;  /* 0x000003e002047812 */ /* 0x000fc800078ec0ff */
[----:B------:R-:W-:Y:S02]  /*0f40*/  IADD3 R5, PT, PT, R4, 0x20, RZ ;  /* 0x0000002004057810 */ /* 0x000fe40007ffe0ff */
[----:B------:R-:W-:Y:S02]  /*0f50*/  LOP3.LUT R7, RZ, R4, RZ, 0x33, !PT ;  /* 0x00000004ff077212 */ /* 0x000fe400078e33ff */
[----:B------:R-:W-:Y:S02]  /*0f60*/  ISETP.GT.U32.AND P0, PT, R5, R0, PT ;  /* 0x000000000500720c */ /* 0x000fe40003f04070 */
[----:B------:R-:W-:-:S04]  /*0f70*/  IADD3 R7, PT, PT, R0, R7, RZ ;  /* 0x0000000700077210 */ /* 0x000fc80007ffe0ff */
[----:B------:R-:W-:-:S05]  /*0f80*/  SEL R7, R7, 0x1f, P0 ;  /* 0x0000001f07077807 */ /* 0x000fca0000000000 */
[----:B-----5:R-:W1:Y:S01]  /*0f90*/  SHFL.DOWN PT, R4, R15, 0x1, R7 ;  /* 0x082000000f047989 */ /* 0x020e6200000e0007 */
[C---:B0-----:R-:W-:Y:S02]  /*0fa0*/  ISETP.GE.AND P0, PT, R8.reuse, R7, PT ;  /* 0x000000070800720c */ /* 0x041fe40003f06270 */
[C---:B------:R-:W-:Y:S02]  /*0fb0*/  IADD3 R6, PT, PT, R8.reuse, 0x2, RZ ;  /* 0x0000000208067810 */ /* 0x040fe40007ffe0ff */
[----:B------:R-:W-:-:S09]  /*0fc0*/  ISETP.NE.AND P1, PT, R8, RZ, PT ;  /* 0x000000ff0800720c */ /* 0x000fd20003f25270 */
[----:B-1----:R-:W-:Y:S01]  /*0fd0*/  @!P0 FADD R15, R4, R15 ;  /* 0x0000000f040f8221 */ /* 0x002fe20000000000 */
[----:B------:R-:W-:Y:S02]  /*0fe0*/  ISETP.GT.AND P0, PT, R6, R7, PT ;  /* 0x000000070600720c */ /* 0x000fe40003f04270 */
[----:B------:R-:W-:Y:S01]  /*0ff0*/  IADD3 R6, PT, PT, R8, 0x4, RZ ;  /* 0x0000000408067810 */ /* 0x000fe20007ffe0ff */
        /* <DEDUP_REMOVED lines=24> */
[----:B------:R-:W1:Y:S01]  /*1180*/  S2UR UR5, SR_CgaCtaId ;  /* 0x00000000000579c3 */ /* 0x000e620000008800 */
[----:B------:R-:W-:Y:S01]  /*1190*/  UMOV UR4, 0x400 ;  /* 0x0000040000047882 */ /* 0x000fe20000000000 */
[C---:B------:R-:W-:Y:S02]  /*11a0*/  ISETP.GT.U32.AND P2, PT, R0.reuse, 0x20, PT ;  /* 0x000000200000780c */ /* 0x040fe40003f44070 */
[C---:B------:R-:W-:Y:S02]  /*11b0*/  ISETP.GT.U32.AND P3, PT, R0.reuse, 0x40, PT ;  /* 0x000000400000780c */ /* 0x040fe40003f64070 */
[C---:B------:R-:W-:Y:S02]  /*11c0*/  ISETP.GT.U32.AND P1, PT, R0.reuse, 0x60, PT ;  /* 0x000000600000780c */ /* 0x040fe40003f24070 */
[----:B------:R-:W-:Y:S01]  /*11d0*/  ISETP.GT.U32.AND P4, PT, R0, 0xc0, PT ;  /* 0x000000c00000780c */ /* 0x000fe20003f84070 */
[----:B-1----:R-:W-:-:S09]  /*11e0*/  ULEA UR4, UR5, UR4, 0x18 ;  /* 0x0000000405047291 */ /* 0x002fd2000f8ec0ff */
[----:B0-----:R-:W0:Y:S04]  /*11f0*/  LDS.128 R4, [UR4+0x10] ;  /* 0x00001004ff047984 */ /* 0x001e280008000c00 */
[----:B------:R-:W1:Y:S04]  /*1200*/  LDS.128 R8, [UR4+0x20] ;  /* 0x00002004ff087984 */ /* 0x000e680008000c00 */
[----:B------:R-:W2:Y:S04]  /*1210*/  LDS.128 R12, [UR4+0x30] ;  /* 0x00003004ff0c7984 */ /* 0x000ea80008000c00 */
[----:B------:R-:W3:Y:S01]  /*1220*/  LDS.128 R16, [UR4+0x40] ;  /* 0x00004004ff107984 */ /* 0x000ee20008000c00 */
[----:B0-----:R-:W-:Y:S01]  /*1230*/  @P2 FADD R20, R20, R5 ;  /* 0x0000000514142221 */ /* 0x001fe20000000000 */
[----:B------:R-:W-:-:S03]  /*1240*/  ISETP.GT.U32.AND P2, PT, R0, 0x80, PT ;  /* 0x000000800000780c */ /* 0x000fc60003f44070 */
[----:B------:R-:W-:Y:S01]  /*1250*/  @P3 FADD R20, R20, R6 ;  /* 0x0000000614143221 */ /* 0x000fe20000000000 */
[----:B------:R-:W-:-:S03]  /*1260*/  ISETP.GT.U32.AND P3, PT, R0, 0xa0, PT ;  /* 0x000000a00000780c */ /* 0x000fc60003f64070 */
[----:B------:R-:W-:Y:S01]  /*1270*/  @P1 FADD R20, R20, R7 ;  /* 0x0000000714141221 */ /* 0x000fe20000000000 */
[----:B------:R-:W-:-:S05]  /*1280*/  ISETP.GT.U32.AND P1, PT, R0, 0xe0, PT ;  /* 0x000000e00000780c */ /* 0x000fca0003f24070 */
[----:B-1----:R-:W-:Y:S01]  /*1290*/  @P2 FADD R20, R20, R8 ;  /* 0x0000000814142221 */ /* 0x002fe20000000000 */
[----:B------:R-:W-:-:S03]  /*12a0*/  ISETP.GT.U32.AND P2, PT, R0, 0x100, PT ;  /* 0x000001000000780c */ /* 0x000fc60003f44070 */
[----:B------:R-:W-:Y:S01]  /*12b0*/  @P3 FADD R20, R20, R9 ;  /* 0x0000000914143221 */ /* 0x000fe20000000000 */
[----:B------:R-:W-:-:S03]  /*12c0*/  ISETP.GT.U32.AND P3, PT, R0, 0x120, PT ;  /* 0x000001200000780c */ /* 0x000fc60003f64070 */
[----:B------:R-:W-:Y:S01]  /*12d0*/  @P4 FADD R20, R20, R10 ;  /* 0x0000000a14144221 */ /* 0x000fe20000000000 */
[----:B------:R-:W-:-:S03]  /*12e0*/  ISETP.GT.U32.AND P4, PT, R0, 0x140, PT ;  /* 0x000001400000780c */ /* 0x000fc60003f84070 */
[----:B------:R-:W-:Y:S01]  /*12f0*/  @P1 FADD R20, R20, R11 ;  /* 0x0000000b14141221 */ /* 0x000fe20000000000 */
[----:B------:R-:W-:-:S03]  /*1300*/  ISETP.GT.U32.AND P1, PT, R0, 0x160, PT ;  /* 0x000001600000780c */ /* 0x000fc60003f24070 */
[----:B--2---:R-:W-:Y:S01]  /*1310*/  @P2 FADD R20, R20, R12 ;  /* 0x0000000c14142221 */ /* 0x004fe20000000000 */
[----:B------:R-:W-:-:S03]  /*1320*/  ISETP.GT.U32.AND P2, PT, R0, 0x180, PT ;  /* 0x000001800000780c */ /* 0x000fc60003f44070 */
[----:B------:R-:W-:Y:S01]  /*1330*/  @P3 FADD R20, R20, R13 ;  /* 0x0000000d14143221 */ /* 0x000fe20000000000 */
[----:B------:R-:W-:-:S03]  /*1340*/  ISETP.GT.U32.AND P3, PT, R0, 0x1a0, PT ;  /* 0x000001a00000780c */ /* 0x000fc60003f64070 */
[----:B------:R-:W-:Y:S01]  /*1350*/  @P4 FADD R20, R20, R14 ;  /* 0x0000000e14144221 */ /* 0x000fe20000000000 */
[----:B------:R-:W-:-:S03]  /*1360*/  ISETP.GT.U32.AND P4, PT, R0, 0x1c0, PT ;  /* 0x000001c00000780c */ /* 0x000fc60003f84070 */
[----:B------:R-:W-:Y:S01]  /*1370*/  @P1 FADD R20, R20, R15 ;  /* 0x0000000f14141221 */ /* 0x000fe20000000000 */
[----:B------:R-:W-:-:S03]  /*1380*/  ISETP.GT.U32.AND P1, PT, R0, 0x1e0, PT ;  /* 0x000001e00000780c */ /* 0x000fc60003f24070 */
[----:B---3--:R-:W-:-:S04]  /*1390*/  @P2 FADD R20, R20, R16 ;  /* 0x0000001014142221 */ /* 0x008fc80000000000 */
[----:B------:R-:W-:-:S04]  /*13a0*/  @P3 FADD R20, R20, R17 ;  /* 0x0000001114143221 */ /* 0x000fc80000000000 */
[----:B------:R-:W-:-:S04]  /*13b0*/  @P4 FADD R20, R20, R18 ;  /* 0x0000001214144221 */ /* 0x000fc80000000000 */
[----:B------:R-:W-:Y:S01]  /*13c0*/  @P1 FADD R20, R20, R19 ;  /* 0x0000001314141221 */ /* 0x000fe20000000000 */
[----:B------:R-:W-:Y:S06]  /*13d0*/  BRA `(.L_x_189) ;  /* 0x0000001400007947 */ /* 0x000fec0003800000 */
.L_x_174:
[----:B------:R-:W0:Y:S01]  /*13e0*/  S2R R2, SR_TID.X ;  /* 0x0000000000027919 */ /* 0x000e220000002100 */
[----:B------:R-:W1:Y:S02]  /*13f0*/  LDCU.64 UR4, c[0x0][0x380] ;  /* 0x00007000ff0477ac */ /* 0x000e640008000a00 */
[----:B-1----:R-:W-:Y:S02]  /*1400*/  MOV R4, UR4 ;  /* 0x0000000400047c02 */ /* 0x002fe40008000f00 */
[----:B------:R-:W-:Y:S02]  /*1410*/  MOV R5, UR5 ;  /* 0x0000000500057c02 */ /* 0x000fe40008000f00 */
[----:B0-----:R-:W-:-:S05]  /*1420*/  LEA R9, R3, R2, 0xd ;  /* 0x0000000203097211 */ /* 0x001fca00078e68ff */
[----:B------:R-:W-:-:S05]  /*1430*/  IMAD.WIDE.U32 R8, R9, 0x4, R4 ;  /* 0x0000000409087825 */ /* 0x000fca00078e0004 */
        /* <DEDUP_REMOVED lines=16> */
[----:B------:R-:W-:Y:S01]  /*1540*/  ISETP.GE.U32.AND P0, PT, R0, R13, PT ;  /* 0x0000000d0000720c */ /* 0x000fe20003f06070 */
        /* <DEDUP_REMOVED lines=16> */
[----:B------:R-:W-:Y:S01]  /*1650*/  LEA R9, R3, R13, 0xd ;  /* 0x0000000d03097211 */ /* 0x000fe200078e68ff */
[----:B------:R-:W-:Y:S01]  /*1660*/  UMOV UR4, URZ ;  /* 0x000000ff00047c82 */ /* 0x000fe20008000000 */
[----:B------:R-:W-:Y:S02]  /*1670*/  IADD3 R8, PT, PT, R6, -0x2000, RZ ;  /* 0xffffe00006087810 */ /* 0x000fe40007ffe0ff */
[----:B------:R-:W-:Y:S02]  /*1680*/  LOP3.LUT R0, RZ, R2, RZ, 0x33, !PT ;  /* 0x00000002ff007212 */ /* 0x000fe400078e33ff */
[----:B------:R-:W-:Y:S02]  /*1690*/  ISETP.GT.U32.AND P0, PT, R9, R8, PT ;  /* 0x000000080900720c */ /* 0x000fe40003f04070 */
[----:B------:R-:W-:Y:S02]  /*16a0*/  IADD3 R10, PT, PT, -R13, R6, R0 ;  /* 0x000000060d0a7210 */ /* 0x000fe40007ffe100 */
[----:B------:R-:W-:-:S02]  /*16b0*/  IADD3 R7, PT, PT, R9, 0x1000, R2 ;  /* 0x0000100009077810 */ /* 0x000fc40007ffe002 */
[----:B------:R-:W-:Y:S01]  /*16c0*/  MOV R0, R9 ;  /* 0x0000000900007202 */ /* 0x000fe20000000f00 */
[----:B------:R-:W-:-:S06]  /*16d0*/  IMAD R2, R3, -0x2000, R10 ;  /* 0xffffe00003027824 */ /* 0x000fcc00078e020a */
[----:B------:R-:W-:Y:S05]  /*16e0*/  @P0 BRA `(.L_x_191) ;  /* 0x0000000000bc0947 */ /* 0x000fea0003800000 */
[----:B------:R-:W0:Y:S08]  /*16f0*/  LDC R6, c[0x0][0x3a8] ;  /* 0x0000ea00ff067b82 */ /* 0x000e300000000800 */
[----:B------:R-:W1:Y:S02]  /*1700*/  LDC.64 R4, c[0x0][0x380] ;  /* 0x0000e000ff047b82 */ /* 0x000e640000000a00 */
.L_x_192:
[----:B------:R-:W2:Y:S02]  /*1710*/  S2R R10, SR_TID.X ;  /* 0x00000000000a7919 */ /* 0x000ea40000002100 */
[----:B--2---:R-:W-:-:S05]  /*1720*/  IADD3 R11, PT, PT, R10, R9, RZ ;  /* 0x000000090a0b7210 */ /* 0x004fca0007ffe0ff */
[----:B-1----:R-:W-:-:S05]  /*1730*/  IMAD.WIDE.U32 R10, R11, 0x4, R4 ;  /* 0x000000040b0a7825 */ /* 0x002fca00078e0004 */
        /* <DEDUP_REMOVED lines=13> */
[----:B---3--:R-:W-:-:S02]  /*1810*/  FADD R14, R14, R15 ;  /* 0x0000000f0e0e7221 */ /* 0x008fc40000000000 */
[----:B------:R-:W2:Y:S01]  /*1820*/  LDG.E R15, desc[UR6][R10.64+0x7000] ;  /* 0x007000060a0f7981 */ /* 0x000ea2000c1e1900 */
[----:B----4-:R-:W-:-:S03]  /*1830*/  FADD R12, R16, R17 ;  /* 0x00000011100c7221 */ /* 0x010fc60000000000 */
[----:B------:R-:W3:Y:S04]  /*1840*/  LDG.E R17, desc[UR6][R10.64+0x5800] ;  /* 0x005800060a117981 */ /* 0x000ee8000c1e1900 */
[----:B------:R-:W2:Y:S01]  /*1850*/  LDG.E R16, desc[UR6][R10.64+0x6800] ;  /* 0x006800060a107981 */ /* 0x000ea2000c1e1900 */
[----:B------:R-:W-:-:S03]  /*1860*/  FADD R14, R23, R14 ;  /* 0x0000000e170e7221 */ /* 0x000fc60000000000 */
[----:B------:R-:W4:Y:S01]  /*1870*/  LDG.E R23, desc[UR6][R10.64+0x7800] ;  /* 0x007800060a177981 */ /* 0x000f22000c1e1900 */
[----:B-----5:R-:W-:-:S04]  /*1880*/  FADD R19, R19, R20 ;  /* 0x0000001413137221 */ /* 0x020fc80000000000 */
[----:B------:R-:W-:Y:S01]  /*1890*/  FADD R19, R12, R19 ;  /* 0x000000130c137221 */ /* 0x000fe20000000000 */
[----:B0-----:R-:W-:Y:S01]  /*18a0*/  IADD3 R12, PT, PT, -R9, R6, RZ ;  /* 0x00000006090c7210 */ /* 0x001fe20007ffe1ff */
[----:B------:R-:W-:-:S03]  /*18b0*/  FADD R21, R21, R22 ;  /* 0x0000001615157221 */ /* 0x000fc60000000000 */
[----:B------:R-:W-:Y:S01]  /*18c0*/  ISETP.GE.U32.AND P0, PT, R12, R13, PT ;  /* 0x0000000d0c00720c */ /* 0x000fe20003f06070 */
[----:B------:R-:W-:-:S04]  /*18d0*/  FADD R24, R24, R25 ;  /* 0x0000001918187221 */ /* 0x000fc80000000000 */
[----:B------:R-:W-:Y:S01]  /*18e0*/  FADD R21, R21, R24 ;  /* 0x0000001815157221 */ /* 0x000fe20000000000 */
[----:B------:R-:W-:Y:S01]  /*18f0*/  FADD R14, R14, R19 ;  /* 0x000000130e0e7221 */ /* 0x000fe20000000000 */
[----:B---3--:R-:W-:Y:S01]  /*1900*/  FADD R17, R17, R18 ;  /* 0x0000001211117221 */ /* 0x008fe20000000000 */
[----:B--2---:R-:W-:-:S04]  /*1910*/  FADD R16, R16, R15 ;  /* 0x0000000f10107221 */ /* 0x004fc80000000000 */
[----:B------:R-:W-:-:S04]  /*1920*/  FADD R16, R17, R16 ;  /* 0x0000001011107221 */ /* 0x000fc80000000000 */
[----:B------:R-:W-:-:S04]  /*1930*/  FADD R21, R21, R16 ;  /* 0x0000001015157221 */ /* 0x000fc80000000000 */
[----:B------:R-:W-:-:S04]  /*1940*/  FADD R14, R14, R21 ;  /* 0x000000150e0e7221 */ /* 0x000fc80000000000 */
[----:B----4-:R-:W-:Y:S01]  /*1950*/  FADD R23, R23, R14 ;  /* 0x0000000e17177221 */ /* 0x010fe20000000000 */
[----:B------:R-:W-:Y:S06]  /*1960*/  @!P0 BRA `(.L_x_190) ;  /* 0x0000000800d08947 */ /* 0x000fec0003800000 */
[C---:B------:R-:W-:Y:S01]  /*1970*/  IADD3 R9, PT, PT, R13.reuse, R9, RZ ;  /* 0x000000090d097210 */ /* 0x040fe20007ffe0ff */
[----:B------:R-:W-:Y:S01]  /*1980*/  UIADD3 UR4, UPT, UPT, UR4, 0x1, URZ ;  /* 0x0000000104047890 */ /* 0x000fe2000fffe0ff */
[----:B------:R-:W-:Y:S02]  /*1990*/  IADD3 R0, PT, PT, R13, R0, RZ ;  /* 0x000000000d007210 */ /* 0x000fe40007ffe0ff */
[----:B------:R-:W-:Y:S02]  /*19a0*/  ISETP.GT.U32.AND P0, PT, R9, R8, PT ;  /* 0x000000080900720c */ /* 0x000fe40003f04070 */
[C---:B------:R-:W-:Y:S02]  /*19b0*/  IADD3 R2, PT, PT, -R13.reuse, R2, RZ ;  /* 0x000000020d027210 */ /* 0x040fe40007ffe1ff */
[----:B------:R-:W-:-:S09]  /*19c0*/  IADD3 R7, PT, PT, R13, R7, RZ ;  /* 0x000000070d077210 */ /* 0x000fd20007ffe0ff */
[----:B------:R-:W-:Y:S05]  /*19d0*/  @!P0 BRA `(.L_x_192) ;  /* 0xfffffffc004c8947 */ /* 0x000fea000383ffff */
.L_x_191:
[----:B------:R-:W0:Y:S01]  /*19e0*/  S2R R16, SR_TID.X ;  /* 0x0000000000107919 */ /* 0x000e220000002100 */
[----:B------:R-:W-:Y:S01]  /*19f0*/  IADD3 R8, PT, PT, -R9, R6, RZ ;  /* 0x0000000609087210 */ /* 0x000fe20007ffe1ff */
[----:B------:R-:W-:Y:S03]  /*1a00*/  BSSY.RECONVERGENT B1, `(.L_x_190) ;  /* 0x00000aa000017945 */ /* 0x000fe60003800200 */
[----:B0-----:R-:W-:-:S04]  /*1a10*/  ISETP.GE.AND P0, PT, R16, R8, PT ;  /* 0x000000081000720c */ /* 0x001fc80003f06270 */
[----:B------:R-:W-:-:S13]  /*1a20*/  ISETP.GE.U32.OR P0, PT, R9, R6, P0 ;  /* 0x000000060900720c */ /* 0x000fda0000706470 */
[----:B------:R-:W-:Y:S05]  /*1a30*/  @P0 BRA `(.L_x_193) ;  /* 0x0000000800980947 */ /* 0x000fea0003800000 */
[----:B------:R-:W0:Y:S01]  /*1a40*/  LDC R10, c[0x0][0x3ac] ;  /* 0x0000eb00ff0a7b82 */ /* 0x000e220000000800 */
[----:B------:R-:W-:Y:S01]  /*1a50*/  LOP3.LUT R11, RZ, R16, RZ, 0x33, !PT ;  /* 0x00000010ff0b7212 */ /* 0x000fe200078e33ff */
[----:B------:R-:W-:Y:S06]  /*1a60*/  BSSY.RECONVERGENT B2, `(.L_x_194) ;  /* 0x0000056000027945 */ /* 0x000fec0003800200 */
[----:B------:R-:W1:Y:S01]  /*1a70*/  LDC R8, c[0x0][0x3ac] ;  /* 0x0000eb00ff087b82 */ /* 0x000e620000000800 */
[----:B0-----:R-:W-:-:S04]  /*1a80*/  SHF.L.U32 R10, R10, 0xd, RZ ;  /* 0x0000000d0a0a7819 */ /* 0x001fc800000006ff */
[----:B------:R-:W-:-:S04]  /*1a90*/  LEA R10, R3, R10, 0xd ;  /* 0x0000000a030a7211 */ /* 0x000fc800078e68ff */
[----:B------:R-:W-:Y:S01]  /*1aa0*/  IADD3 R6, PT, PT, -R10, R6, R11 ;  /* 0x000000060a067210 */ /* 0x000fe20007ffe10b */
[----:B-1----:R-:W-:-:S04]  /*1ab0*/  IMAD R11, R8, UR4, RZ ;  /* 0x00000004080b7c24 */ /* 0x002fc8000f8e02ff */
[----:B------:R-:W-:-:S05]  /*1ac0*/  IMAD R6, R11, -0x2000, R6 ;  /* 0xffffe0000b067824 */ /* 0x000fca00078e0206 */
[C---:B------:R-:W-:Y:S02]  /*1ad0*/  ISETP.GE.U32.AND P0, PT, R6.reuse, 0x1e00, PT ;  /* 0x00001e000600780c */ /* 0x040fe40003f06070 */
[----:B------:R-:W-:-:S04]  /*1ae0*/  LEA.HI R6, R6, 0x1, RZ, 0x17 ;  /* 0x0000000106067811 */ /* 0x000fc800078fb8ff */
[----:B------:R-:W-:-:S07]  /*1af0*/  LOP3.LUT R8, R6, 0xf, RZ, 0xc0, !PT ;  /* 0x0000000f06087812 */ /* 0x000fce00078ec0ff */
[----:B------:R-:W-:Y:S05]  /*1b00*/  @!P0 BRA `(.L_x_195) ;  /* 0x00000004002c8947 */ /* 0x000fea0003800000 */
[----:B------:R-:W-:Y:S01]  /*1b10*/  LEA.HI R10, R2, 0x1, RZ, 0x17 ;  /* 0x00000001020a7811 */ /* 0x000fe200078fb8ff */
[----:B------:R-:W-:Y:S01]  /*1b20*/  BSSY.RECONVERGENT B3, `(.L_x_196) ;  /* 0x0000048000037945 */ /* 0x000fe20003800200 */
[----:B------:R-:W-:Y:S02]  /*1b30*/  LOP3.LUT R11, R16, 0x1000, RZ, 0xfc, !PT ;  /* 0x00001000100b7812 */ /* 0x000fe400078efcff */
[----:B------:R-:W-:-:S04]  /*1b40*/  LOP3.LUT R10, R10, 0xfffff0, RZ, 0xc0, !PT ;  /* 0x00fffff00a0a7812 */ /* 0x000fc800078ec0ff */
[----:B------:R-:W-:-:S07]  /*1b50*/  IADD3 R13, PT, PT, -R10, RZ, RZ ;  /* 0x000000ff0a0d7210 */ /* 0x000fce0007ffe1ff */
.L_x_197:
[C---:B------:R-:W-:Y:S02]  /*1b60*/  IADD3 R15, PT, PT, R7.reuse, -0x1000, RZ ;  /* 0xfffff000070f7810 */ /* 0x040fe40007ffe0ff */
[----:B------:R-:W-:-:S03]  /*1b70*/  IADD3 R25, PT, PT, R7, -0xe00, RZ ;  /* 0xfffff20007197810 */ /* 0x000fc60007ffe0ff */
[----:B------:R-:W-:Y:S01]  /*1b80*/  IMAD.WIDE.U32 R14, R15, 0x4, R4 ;  /* 0x000000040f0e7825 */ /* 0x000fe200078e0004 */
[----:B------:R-:W-:-:S04]  /*1b90*/  IADD3 R21, PT, PT, R7, -0xc00, RZ ;  /* 0xfffff40007157810 */ /* 0x000fc80007ffe0ff */
[----:B------:R0:W2:Y:S01]  /*1ba0*/  LDG.E R22, desc[UR6][R14.64] ;  /* 0x000000060e167981 */ /* 0x0000a2000c1e1900 */
[----:B------:R-:W-:-:S04]  /*1bb0*/  IMAD.WIDE.U32 R24, R25, 0x4, R4 ;  /* 0x0000000419187825 */ /* 0x000fc800078e0004 */
[--C-:B------:R-:W-:Y:S01]  /*1bc0*/  IMAD.WIDE.U32 R20, R21, 0x4, R4.reuse ;  /* 0x0000000415147825 */ /* 0x100fe200078e0004 */
[----:B------:R-:W3:Y:S04]  /*1bd0*/  LDG.E R16, desc[UR6][R24.64] ;  /* 0x0000000618107981 */ /* 0x000ee8000c1e1900 */
[----:B------:R1:W4:Y:S01]  /*1be0*/  LDG.E R17, desc[UR6][R20.64] ;  /* 0x0000000614117981 */ /* 0x000322000c1e1900 */
[C---:B------:R-:W-:Y:S02]  /*1bf0*/  IADD3 R19, PT, PT, R7.reuse, -0xa00, RZ ;  /* 0xfffff60007137810 */ /* 0x040fe40007ffe0ff */
[C---:B------:R-:W-:Y:S02]  /*1c00*/  IADD3 R29, PT, PT, R7.reuse, -0x800, RZ ;  /* 0xfffff800071d7810 */ /* 0x040fe40007ffe0ff */
[----:B------:R-:W-:Y:S01]  /*1c10*/  IADD3 R27, PT, PT, R7, -0x600, RZ ;  /* 0xfffffa00071b7810 */ /* 0x000fe20007ffe0ff */
[----:B------:R-:W-:Y:S01]  /*1c20*/  IMAD.WIDE.U32 R18, R19, 0x4, R4 ;  /* 0x0000000413127825 */ /* 0x000fe200078e0004 */
[----:B------:R-:W-:-:S03]  /*1c30*/  IADD3 R12, PT, PT, R7, -0x400, RZ ;  /* 0xfffffc00070c7810 */ /* 0x000fc60007ffe0ff */
[--C-:B------:R-:W-:Y:S01]  /*1c40*/  IMAD.WIDE.U32 R28, R29, 0x4, R4.reuse ;  /* 0x000000041d1c7825 */ /* 0x100fe200078e0004 */
[----:B------:R-:W5:Y:S03]  /*1c50*/  LDG.E R10, desc[UR6][R18.64] ;  /* 0x00000006120a7981 */ /* 0x000f66000c1e1900 */
[----:B0-----:R-:W-:Y:S01]  /*1c60*/  IMAD.WIDE.U32 R14, R27, 0x4, R4 ;  /* 0x000000041b0e7825 */ /* 0x001fe200078e0004 */
[----:B------:R-:W-:-:S03]  /*1c70*/  IADD3 R27, PT, PT, R7, -0x200, RZ ;  /* 0xfffffe00071b7810 */ /* 0x000fc60007ffe0ff */
[--C-:B-1----:R-:W-:Y:S02]  /*1c80*/  IMAD.WIDE.U32 R20, R12, 0x4, R4.reuse ;  /* 0x000000040c147825 */ /* 0x102fe400078e0004 */
[----:B------:R0:W5:Y:S04]  /*1c90*/  LDG.E R12, desc[UR6][R14.64] ;  /* 0x000000060e0c7981 */ /* 0x000168000c1e1900 */
[----:B------:R1:W5:Y:S01]  /*1ca0*/  LDG.E R18, desc[UR6][R28.64] ;  /* 0x000000061c127981 */ /* 0x000362000c1e1900 */
[----:B------:R-:W-:-:S04]  /*1cb0*/  IMAD.WIDE.U32 R24, R7, 0x4, R4 ;  /* 0x0000000407187825 */ /* 0x000fc800078e0004 */
[----:B0-----:R-:W-:Y:S01]  /*1cc0*/  IMAD.WIDE.U32 R14, R27, 0x4, R4 ;  /* 0x000000041b0e7825 */ /* 0x001fe200078e0004 */
[----:B------:R-:W5:Y:S04]  /*1cd0*/  LDG.E R19, desc[UR6][R24.64] ;  /* 0x0000000618137981 */ /* 0x000f68000c1e1900 */
[----:B------:R0:W5:Y:S01]  /*1ce0*/  LDG.E R27, desc[UR6][R20.64] ;  /* 0x00000006141b7981 */ /* 0x000162000c1e1900 */
[----:B-1----:R-:W-:-:S03]  /*1cf0*/  IADD3 R29, PT, PT, R7, 0x200, RZ ;  /* 0x00000200071d7810 */ /* 0x002fc60007ffe0ff */
[----:B------:R1:W5:Y:S01]  /*1d00*/  LDG.E R26, desc[UR6][R14.64] ;  /* 0x000000060e1a7981 */ /* 0x000362000c1e1900 */
[----:B0-----:R-:W-:Y:S01]  /*1d10*/  IADD3 R21, PT, PT, R7, 0x400, RZ ;  /* 0x0000040007157810 */ /* 0x001fe20007ffe0ff */
[----:B------:R-:W-:Y:S01]  /*1d20*/  IMAD.WIDE.U32 R28, R29, 0x4, R4 ;  /* 0x000000041d1c7825 */ /* 0x000fe200078e0004 */
[----:B-1----:R-:W-:-:S05]  /*1d30*/  IADD3 R15, PT, PT, R7, 0x800, RZ ;  /* 0x00000800070f7810 */ /* 0x002fca0007ffe0ff */
[----:B------:R-:W5:Y:S01]  /*1d40*/  LDG.E R28, desc[UR6][R28.64] ;  /* 0x000000061c1c7981 */ /* 0x000f62000c1e1900 */
[----:B------:R-:W-:-:S06]  /*1d50*/  IMAD.WIDE.U32 R14, R15, 0x4, R4 ;  /* 0x000000040f0e7825 */ /* 0x000fcc00078e0004 */
[----:B------:R-:W5:Y:S01]  /*1d60*/  LDG.E R14, desc[UR6][R14.64] ;  /* 0x000000060e0e7981 */ /* 0x000f62000c1e1900 */
[----:B--2---:R-:W-:Y:S01]  /*1d70*/  FADD R25, R22, R23 ;  /* 0x0000001716197221 */ /* 0x004fe20000000000 */
[----:B------:R-:W-:Y:S01]  /*1d80*/  IMAD.WIDE.U32 R22, R21, 0x4, R4 ;  /* 0x0000000415167825 */ /* 0x000fe200078e0004 */
[----:B------:R-:W-:-:S03]  /*1d90*/  IADD3 R21, PT, PT, R7, 0x600, RZ ;  /* 0x0000060007157810 */ /* 0x000fc60007ffe0ff */
[----:B---3--:R-:W-:Y:S02]  /*1da0*/  FADD R16, R25, R16 ;  /* 0x0000001019107221 */ /* 0x008fe40000000000 */
[----:B------:R-:W-:Y:S01]  /*1db0*/  IMAD.WIDE.U32 R20, R21, 0x4, R4 ;  /* 0x0000000415147825 */ /* 0x000fe200078e0004 */
[----:B------:R-:W-:Y:S01]  /*1dc0*/  IADD3 R25, PT, PT, R7, 0xa00, RZ ;  /* 0x00000a0007197810 */ /* 0x000fe20007ffe0ff */
[----:B------:R-:W2:Y:S04]  /*1dd0*/  LDG.E R29, desc[UR6][R22.64] ;  /* 0x00000006161d7981 */ /* 0x000ea8000c1e1900 */
[----:B------:R4:W3:Y:S02]  /*1de0*/  LDG.E R20, desc[UR6][R20.64] ;  /* 0x0000000614147981 */ /* 0x0008e4000c1e1900 */
[----:B----4-:R-:W-:Y:S01]  /*1df0*/  FADD R21, R16, R17 ;  /* 0x0000001110157221 */ /* 0x010fe20000000000 */
[----:B------:R-:W-:Y:S01]  /*1e00*/  IMAD.WIDE.U32 R16, R25, 0x4, R4 ;  /* 0x0000000419107825 */ /* 0x000fe200078e0004 */
[----:B------:R-:W-:-:S05]  /*1e10*/  IADD3 R25, PT, PT, R7, 0xc00, RZ ;  /* 0x00000c0007197810 */ /* 0x000fca0007ffe0ff */
[--C-:B------:R-:W-:Y:S01]  /*1e20*/  IMAD.WIDE.U32 R22, R25, 0x4, R4.reuse ;  /* 0x0000000419167825 */ /* 0x100fe200078e0004 */
[----:B------:R-:W-:Y:S01]  /*1e30*/  IADD3 R25, PT, PT, R7, 0xe00, RZ ;  /* 0x00000e0007197810 */ /* 0x000fe20007ffe0ff */
[----:B------:R-:W4:Y:S04]  /*1e40*/  LDG.E R16, desc[UR6][R16.64] ;  /* 0x0000000610107981 */ /* 0x000f28000c1e1900 */
[----:B------:R-:W-:Y:S01]  /*1e50*/  IMAD.WIDE.U32 R24, R25, 0x4, R4 ;  /* 0x0000000419187825 */ /* 0x000fe200078e0004 */
[----:B------:R-:W4:Y:S05]  /*1e60*/  LDG.E R22, desc[UR6][R22.64] ;  /* 0x0000000616167981 */ /* 0x000f2a000c1e1900 */
[----:B------:R-:W4:Y:S01]  /*1e70*/  LDG.E R24, desc[UR6][R24.64] ;  /* 0x0000000618187981 */ /* 0x000f22000c1e1900 */
[----:B-----5:R-:W-:-:S04]  /*1e80*/  FADD R21, R21, R10 ;  /* 0x0000000a15157221 */ /* 0x020fc80000000000 */
[----:B------:R-:W-:-:S04]  /*1e90*/  FADD R21, R21, R18 ;  /* 0x0000001215157221 */ /* 0x000fc80000000000 */
[----:B------:R-:W-:-:S04]  /*1ea0*/  FADD R12, R21, R12 ;  /* 0x0000000c150c7221 */ /* 0x000fc80000000000 */
[----:B------:R-:W-:-:S04]  /*1eb0*/  FADD R27, R12, R27 ;  /* 0x0000001b0c1b7221 */ /* 0x000fc80000000000 */
[----:B------:R-:W-:-:S04]  /*1ec0*/  FADD R26, R27, R26 ;  /* 0x0000001a1b1a7221 */ /* 0x000fc80000000000 */
[----:B------:R-:W-:-:S04]  /*1ed0*/  FADD R19, R26, R19 ;  /* 0x000000131a137221 */ /* 0x000fc80000000000 */
[----:B------:R-:W-:Y:S01]  /*1ee0*/  FADD R28, R19, R28 ;  /* 0x0000001c131c7221 */ /* 0x000fe20000000000 */
[----:B------:R-:W-:-:S04]  /*1ef0*/  IADD3 R13, PT, PT, R13, 0x10, RZ ;  /* 0x000000100d0d7810 */ /* 0x000fc80007ffe0ff */
[----:B------:R-:W-:Y:S02]  /*1f00*/  ISETP.NE.AND P0, PT, R13, RZ, PT ;  /* 0x000000ff0d00720c */ /* 0x000fe40003f05270 */
[----:B------:R-:W-:Y:S02]  /*1f10*/  IADD3 R11, PT, PT, R11, 0x2000, RZ ;  /* 0x000020000b0b7810 */ /* 0x000fe40007ffe0ff */
[----:B------:R-:W-:Y:S01]  /*1f20*/  IADD3 R7, PT, PT, R7, 0x2000, RZ ;  /* 0x0000200007077810 */ /* 0x000fe20007ffe0ff */
[----:B--2---:R-:W-:-:S04]  /*1f30*/  FADD R29, R28, R29 ;  /* 0x0000001d1c1d7221 */ /* 0x004fc80000000000 */
[----:B---3--:R-:W-:-:S04]  /*1f40*/  FADD R29, R29, R20 ;  /* 0x000000141d1d7221 */ /* 0x008fc80000000000 */
[----:B------:R-:W-:-:S04]  /*1f50*/  FADD R29, R29, R14 ;  /* 0x0000000e1d1d7221 */ /* 0x000fc80000000000 */
[----:B----4-:R-:W-:-:S04]  /*1f60*/  FADD R29, R29, R16 ;  /* 0x000000101d1d7221 */ /* 0x010fc80000000000 */
[----:B------:R-:W-:-:S04]  /*1f70*/  FADD R29, R29, R22 ;  /* 0x000000161d1d7221 */ /* 0x000fc80000000000 */
[----:B------:R-:W-:Y:S01]  /*1f80*/  FADD R23, R29, R24 ;  /* 0x000000181d177221 */ /* 0x000fe20000000000 */
[----:B------:R-:W-:Y:S06]  /*1f90*/  @P0 BRA `(.L_x_197) ;  /* 0xfffffff800f00947 */ /* 0x000fec000383ffff */
[----:B------:R-:W-:Y:S05]  /*1fa0*/  BSYNC.RECONVERGENT B3 ;  /* 0x0000000000037941 */ /* 0x000fea0003800200 */
.L_x_196:
[----:B------:R-:W-:-:S07]  /*1fb0*/  IADD3 R16, PT, PT, R11, -0x1000, RZ ;  /* 0xfffff0000b107810 */ /* 0x000fce0007ffe0ff */
.L_x_195:
[----:B------:R-:W-:Y:S05]  /*1fc0*/  BSYNC.RECONVERGENT B2 ;  /* 0x0000000000027941 */ /* 0x000fea0003800200 */
.L_x_194:
[----:B------:R-:W-:-:S13]  /*1fd0*/  ISETP.NE.AND P0, PT, R8, RZ, PT ;  /* 0x000000ff0800720c */ /* 0x000fda0003f05270 */
[----:B------:R-:W-:Y:S05]  /*1fe0*/  @!P0 BRA `(.L_x_193) ;  /* 0x00000004002c8947 */ /* 0x000fea0003800000 */
[----:B------:R-:W-:Y:S01]  /*1ff0*/  ISETP.GE.U32.AND P0, PT, R8, 0x8, PT ;  /* 0x000000080800780c */ /* 0x000fe20003f06070 */
[----:B------:R-:W-:Y:S01]  /*2000*/  BSSY.RECONVERGENT B2, `(.L_x_198) ;  /* 0x0000025000027945 */ /* 0x000fe20003800200 */
[----:B------:R-:W-:-:S04]  /*2010*/  LOP3.LUT R22, R6, 0x7, RZ, 0xc0, !PT ;  /* 0x0000000706167812 */ /* 0x000fc800078ec0ff */
[----:B------:R-:W-:-:S07]  /*2020*/  ISETP.NE.AND P1, PT, R22, RZ, PT ;  /* 0x000000ff1600720c */ /* 0x000fce0003f25270 */
[----:B------:R-:W-:Y:S06]  /*2030*/  @!P0 BRA `(.L_x_199) ;  /* 0x0000000000848947 */ /* 0x000fec0003800000 */
[----:B------:R-:W-:-:S04]  /*2040*/  IADD3 R7, PT, PT, R16, R9, RZ ;  /* 0x0000000910077210 */ /* 0x000fc80007ffe0ff */
[C---:B------:R-:W-:Y:S01]  /*2050*/  IADD3 R21, PT, PT, R7.reuse, 0x200, RZ ;  /* 0x0000020007157810 */ /* 0x040fe20007ffe0ff */
[C---:B------:R-:W-:Y:S01]  /*2060*/  IMAD.WIDE.U32 R14, R7.reuse, 0x4, R4 ;  /* 0x00000004070e7825 */ /* 0x040fe200078e0004 */
[----:B------:R-:W-:-:S03]  /*2070*/  IADD3 R19, PT, PT, R7, 0x400, RZ ;  /* 0x0000040007137810 */ /* 0x000fc60007ffe0ff */
[--C-:B------:R-:W-:Y:S01]  /*2080*/  IMAD.WIDE.U32 R20, R21, 0x4, R4.reuse ;  /* 0x0000000415147825 */ /* 0x100fe200078e0004 */
[----:B------:R0:W2:Y:S01]  /*2090*/  LDG.E R8, desc[UR6][R14.64] ;  /* 0x000000060e087981 */ /* 0x0000a2000c1e1900 */
[----:B------:R-:W-:Y:S02]  /*20a0*/  IADD3 R11, PT, PT, R7, 0x600, RZ ;  /* 0x00000600070b7810 */ /* 0x000fe40007ffe0ff */
[--C-:B------:R-:W-:Y:S01]  /*20b0*/  IMAD.WIDE.U32 R18, R19, 0x4, R4.reuse ;  /* 0x0000000413127825 */ /* 0x100fe200078e0004 */
[----:B------:R1:W3:Y:S01]  /*20c0*/  LDG.E R17, desc[UR6][R20.64] ;  /* 0x0000000614117981 */ /* 0x0002e2000c1e1900 */
[----:B------:R-:W-:Y:S02]  /*20d0*/  IADD3 R13, PT, PT, R7, 0x800, RZ ;  /* 0x00000800070d7810 */ /* 0x000fe40007ffe0ff */
[--C-:B------:R-:W-:Y:S01]  /*20e0*/  IMAD.WIDE.U32 R10, R11, 0x4, R4.reuse ;  /* 0x000000040b0a7825 */ /* 0x100fe200078e0004 */
[----:B------:R-:W-:Y:S01]  /*20f0*/  IADD3 R25, PT, PT, R7, 0xa00, RZ ;  /* 0x00000a0007197810 */ /* 0x000fe20007ffe0ff */
[----:B------:R-:W4:Y:S02]  /*2100*/  LDG.E R18, desc[UR6][R18.64] ;  /* 0x0000000612127981 */ /* 0x000f24000c1e1900 */
[--C-:B------:R-:W-:Y:S01]  /*2110*/  IMAD.WIDE.U32 R12, R13, 0x4, R4.reuse ;  /* 0x000000040d0c7825 */ /* 0x100fe200078e0004 */
[----:B------:R-:W-:Y:S01]  /*2120*/  IADD3 R27, PT, PT, R7, 0xc00, RZ ;  /* 0x00000c00071b7810 */ /* 0x000fe20007ffe0ff */
[----:B------:R-:W5:Y:S02]  /*2130*/  LDG.E R10, desc[UR6][R10.64] ;  /* 0x000000060a0a7981 */ /* 0x000f64000c1e1900 */
[--C-:B0-----:R-:W-:Y:S01]  /*2140*/  IMAD.WIDE.U32 R14, R25, 0x4, R4.reuse ;  /* 0x00000004190e7825 */ /* 0x101fe200078e0004 */
[----:B------:R-:W-:Y:S01]  /*2150*/  IADD3 R25, PT, PT, R7, 0xe00, RZ ;  /* 0x00000e0007197810 */ /* 0x000fe20007ffe0ff */
[----:B------:R-:W5:Y:S02]  /*2160*/  LDG.E R12, desc[UR6][R12.64] ;  /* 0x000000060c0c7981 */ /* 0x000f64000c1e1900 */
[----:B-1----:R-:W-:-:S02]  /*2170*/  IMAD.WIDE.U32 R20, R27, 0x4, R4 ;  /* 0x000000041b147825 */ /* 0x002fc400078e0004 */
[----:B------:R-:W5:Y:S02]  /*2180*/  LDG.E R15, desc[UR6][R14.64] ;  /* 0x000000060e0f7981 */ /* 0x000f64000c1e1900 */
[----:B------:R-:W-:Y:S02]  /*2190*/  IMAD.WIDE.U32 R24, R25, 0x4, R4 ;  /* 0x0000000419187825 */ /* 0x000fe400078e0004 */
        /* <DEDUP_REMOVED lines=11> */
.L_x_199:
[----:B------:R-:W-:Y:S05]  /*2250*/  BSYNC.RECONVERGENT B2 ;  /* 0x0000000000027941 */ /* 0x000fea0003800200 */
.L_x_198:
[----:B------:R-:W-:Y:S05]  /*2260*/  @!P1 BRA `(.L_x_193) ;  /* 0x00000000008c9947 */ /* 0x000fea0003800000 */
[----:B------:R-:W-:Y:S01]  /*2270*/  ISETP.GE.U32.AND P0, PT, R22, 0x4, PT ;  /* 0x000000041600780c */ /* 0x000fe20003f06070 */
[----:B------:R-:W-:Y:S01]  /*2280*/  BSSY.RECONVERGENT B2, `(.L_x_200) ;  /* 0x0000014000027945 */ /* 0x000fe20003800200 */
[----:B------:R-:W-:-:S11]  /*2290*/  LOP3.LUT P1, RZ, R6, 0x3, RZ, 0xc0, !PT ;  /* 0x0000000306ff7812 */ /* 0x000fd6000782c0ff */
[----:B------:R-:W-:Y:S05]  /*22a0*/  @!P0 BRA `(.L_x_201) ;  /* 0x0000000000448947 */ /* 0x000fea0003800000 */
[----:B------:R-:W-:-:S04]  /*22b0*/  IADD3 R11, PT, PT, R16, R9, RZ ;  /* 0x00000009100b7210 */ /* 0x000fc80007ffe0ff */
[C---:B------:R-:W-:Y:S01]  /*22c0*/  IADD3 R9, PT, PT, R11.reuse, 0x200, RZ ;  /* 0x000002000b097810 */ /* 0x040fe20007ffe0ff */
[C---:B------:R-:W-:Y:S01]  /*22d0*/  IMAD.WIDE.U32 R6, R11.reuse, 0x4, R4 ;  /* 0x000000040b067825 */ /* 0x040fe200078e0004 */
[----:B------:R-:W-:-:S03]  /*22e0*/  IADD3 R13, PT, PT, R11, 0x400, RZ ;  /* 0x000004000b0d7810 */ /* 0x000fc60007ffe0ff */
[--C-:B------:R-:W-:Y:S01]  /*22f0*/  IMAD.WIDE.U32 R8, R9, 0x4, R4.reuse ;  /* 0x0000000409087825 */ /* 0x100fe200078e0004 */
[----:B------:R-:W-:Y:S01]  /*2300*/  IADD3 R15, PT, PT, R11, 0x600, RZ ;  /* 0x000006000b0f7810 */ /* 0x000fe20007ffe0ff */
[----:B------:R-:W2:Y:S02]  /*2310*/  LDG.E R6, desc[UR6][R6.64] ;  /* 0x0000000606067981 */ /* 0x000ea4000c1e1900 */
[--C-:B------:R-:W-:Y:S02]  /*2320*/  IMAD.WIDE.U32 R10, R13, 0x4, R4.reuse ;  /* 0x000000040d0a7825 */ /* 0x100fe400078e0004 */
[----:B------:R-:W3:Y:S02]  /*2330*/  LDG.E R8, desc[UR6][R8.64] ;  /* 0x0000000608087981 */ /* 0x000ee4000c1e1900 */
[----:B------:R-:W-:Y:S02]  /*2340*/  IMAD.WIDE.U32 R12, R15, 0x4, R4 ;  /* 0x000000040f0c7825 */ /* 0x000fe400078e0004 */
[----:B------:R-:W4:Y:S04]  /*2350*/  LDG.E R10, desc[UR6][R10.64] ;  /* 0x000000060a0a7981 */ /* 0x000f28000c1e1900 */
[----:B------:R-:W5:Y:S01]  /*2360*/  LDG.E R12, desc[UR6][R12.64] ;  /* 0x000000060c0c7981 */ /* 0x000f62000c1e1900 */
[----:B------:R-:W-:Y:S01]  /*2370*/  IADD3 R16, PT, PT, R16, 0x800, RZ ;  /* 0x0000080010107810 */ /* 0x000fe20007ffe0ff */
[----:B--2---:R-:W-:-:S04]  /*2380*/  FADD R23, R23, R6 ;  /* 0x0000000617177221 */ /* 0x004fc80000000000 */
[----:B---3--:R-:W-:-:S04]  /*2390*/  FADD R23, R23, R8 ;  /* 0x0000000817177221 */ /* 0x008fc80000000000 */
[----:B----4-:R-:W-:-:S04]  /*23a0*/  FADD R23, R23, R10 ;  /* 0x0000000a17177221 */ /* 0x010fc80000000000 */
[----:B-----5:R-:W-:-:S07]  /*23b0*/  FADD R23, R23, R12 ;  /* 0x0000000c17177221 */ /* 0x020fce0000000000 */
.L_x_201:
[----:B------:R-:W-:Y:S05]  /*23c0*/  BSYNC.RECONVERGENT B2 ;  /* 0x0000000000027941 */ /* 0x000fea0003800200 */
.L_x_200:
[----:B------:R-:W-:Y:S05]  /*23d0*/  @!P1 BRA `(.L_x_193) ;  /* 0x0000000000309947 */ /* 0x000fea0003800000 */
[----:B------:R-:W-:Y:S02]  /*23e0*/  LOP3.LUT R2, R2, 0xffff, RZ, 0xc0, !PT ;  /* 0x0000ffff02027812 */ /* 0x000fe400078ec0ff */
[----:B------:R-:W-:Y:S02]  /*23f0*/  IADD3 R9, PT, PT, R16, R0, RZ ;  /* 0x0000000010097210 */ /* 0x000fe40007ffe0ff */
[----:B------:R-:W-:-:S04]  /*2400*/  LEA.HI R2, R2, 0x1, RZ, 0x17 ;  /* 0x0000000102027811 */ /* 0x000fc800078fb8ff */
[----:B------:R-:W-:-:S04]  /*2410*/  LOP3.LUT R2, R2, 0x3, RZ, 0xc0, !PT ;  /* 0x0000000302027812 */ /* 0x000fc800078ec0ff */
[----:B------:R-:W-:-:S07]  /*2420*/  IADD3 R2, PT, PT, -R2, RZ, RZ ;  /* 0x000000ff02027210 */ /* 0x000fce0007ffe1ff */
.L_x_202:
[----:B------:R-:W-:-:S06]  /*2430*/  IMAD.WIDE.U32 R6, R9, 0x4, R4 ;  /* 0x0000000409067825 */ /* 0x000fcc00078e0004 */
[----:B------:R-:W2:Y:S01]  /*2440*/  LDG.E R6, desc[UR6][R6.64] ;  /* 0x0000000606067981 */ /* 0x000ea2000c1e1900 */
[----:B------:R-:W-:Y:S02]  /*2450*/  IADD3 R2, PT, PT, R2, 0x1, RZ ;  /* 0x0000000102027810 */ /* 0x000fe40007ffe0ff */
[----:B------:R-:W-:Y:S02]  /*2460*/  IADD3 R9, PT, PT, R9, 0x200, RZ ;  /* 0x0000020009097810 */ /* 0x000fe40007ffe0ff */
[----:B------:R-:W-:Y:S01]  /*2470*/  ISETP.NE.AND P0, PT, R2, RZ, PT ;  /* 0x000000ff0200720c */ /* 0x000fe20003f05270 */
[----:B--2---:R-:W-:-:S12]  /*2480*/  FADD R23, R6, R23 ;  /* 0x0000001706177221 */ /* 0x004fd80000000000 */
[----:B------:R-:W-:Y:S05]  /*2490*/  @P0 BRA `(.L_x_202) ;  /* 0xfffffffc00e40947 */ /* 0x000fea000383ffff */
.L_x_193:
[----:B------:R-:W-:Y:S05]  /*24a0*/  BSYNC.RECONVERGENT B1 ;  /* 0x0000000000017941 */ /* 0x000fea0003800200 */
.L_x_190:
        /* <DEDUP_REMOVED lines=33> */
[----:B------:R-:W1:Y:S04]  /*26c0*/  LDS.128 R8, [UR4+0x20] ;  /* 0x00002004ff087984 */ /* 0x000e680008000c00 */
[----:B--2---:R-:W2:Y:S04]  /*26d0*/  LDS.128 R4, [UR4+0x30] ;  /* 0x00003004ff047984 */ /* 0x004ea80008000c00 */
        /* <DEDUP_REMOVED lines=16> */
.L_x_189:
[----:B------:R-:W-:Y:S05]  /*27e0*/  BSYNC.RECONVERGENT B0 ;  /* 0x0000000000007941 */ /* 0x000fea0003800200 */
.L_x_173:
[----:B------:R-:W-:Y:S05]  /*27f0*/  @P0 EXIT ;  /* 0x000000000000094d */ /* 0x000fea0003800000 */
[----:B012---:R-:W0:Y:S02]  /*2800*/  LDC.64 R4, c[0x0][0x388] ;  /* 0x0000e200ff047b82 */ /* 0x007e240000000a00 */
[----:B0-----:R-:W-:-:S05]  /*2810*/  IMAD.WIDE.U32 R2, R3, 0x4, R4 ;  /* 0x0000000403027825 */ /* 0x001fca00078e0004 */
[----:B------:R-:W-:Y:S01]  /*2820*/  STG.E desc[UR6][R2.64], R20 ;  /* 0x0000001402007986 */ /* 0x000fe2000c101906 */
[----:B------:R-:W-:Y:S05]  /*2830*/  EXIT ;  /* 0x000000000000794d */ /* 0x000fea0003800000 */
.L_x_203:
        /* <DEDUP_REMOVED lines=12> */
.L_x_251:


//--------------------- .text._ZN3cub18CUB_300001_SM_10006detail6reduce28DeviceReduceSingleTileKernelINS2_10policy_hubIfjN4cuda3std3__44plusIfEEE10Policy1000EN6thrust24THRUST_300001_SM_1000_NS6detail15normal_iteratorINSD_10device_ptrIfEEEEPfjS9_ffNS7_10__identityEEEvT0_T1_T2_T3_T4_T6_ --------------------------
	.section	.text._ZN3cub18CUB_300001_SM_10006detail6reduce28DeviceReduceSingleTileKernelINS2_10policy_hubIfjN4cuda3std3__44plusIfEEE10Policy1000EN6thrust24THRUST_300001_SM_1000_NS6detail15normal_iteratorINSD_10device_ptrIfEEEEPfjS9_ffNS7_10__identityEEEvT0_T1_T2_T3_T4_T6_,"ax",@progbits
	.align	128
        .global         _ZN3cub18CUB_300001_SM_10006detail6reduce28DeviceReduceSingleTileKernelINS2_10policy_hubIfjN4cuda3std3__44plusIfEEE10Policy1000EN6thrust24THRUST_300001_SM_1000_NS6detail15normal_iteratorINSD_10device_ptrIfEEEEPfjS9_ffNS7_10__identityEEEvT0_T1_T2_T3_T4_T6_
        .type           _ZN3cub18CUB_300001_SM_10006detail6reduce28DeviceReduceSingleTileKernelINS2_10policy_hubIfjN4cuda3std3__44plusIfEEE10Policy1000EN6thrust24THRUST_300001_SM_1000_NS6detail15normal_iteratorINSD_10device_ptrIfEEEEPfjS9_ffNS7_10__identityEEEvT0_T1_T2_T3_T4_T6_,@function
        .size           _ZN3cub18CUB_300001_SM_10006detail6reduce28DeviceReduceSingleTileKernelINS2_10policy_hubIfjN4cuda3std3__44plusIfEEE10Policy1000EN6thrust24THRUST_300001_SM_1000_NS6detail15normal_iteratorINSD_10device_ptrIfEEEEPfjS9_ffNS7_10__identityEEEvT0_T1_T2_T3_T4_T6_,(.L_x_252 - _ZN3cub18CUB_300001_SM_10006detail6reduce28DeviceReduceSingleTileKernelINS2_10policy_hubIfjN4cuda3std3__44plusIfEEE10Policy1000EN6thrust24THRUST_300001_SM_1000_NS6detail15normal_iteratorINSD_10device_ptrIfEEEEPfjS9_ffNS7_10__identityEEEvT0_T1_T2_T3_T4_T6_)
        .other          _ZN3cub18CUB_300001_SM_10006detail6reduce28DeviceReduceSingleTileKernelINS2_10policy_hubIfjN4cuda3std3__44plusIfEEE10Policy1000EN6thrust24THRUST_300001_SM_1000_NS6detail15normal_iteratorINSD_10device_ptrIfEEEEPfjS9_ffNS7_10__identityEEEvT0_T1_T2_T3_T4_T6_,@"STO_CUDA_ENTRY STV_DEFAULT"
_ZN3cub18CUB_300001_SM_10006detail6reduce28DeviceReduceSingleTileKernelINS2_10policy_hubIfjN4cuda3std3__44plusIfEEE10Policy1000EN6thrust24THRUST_300001_SM_1000_NS6detail15normal_iteratorINSD_10device_ptrIfEEEEPfjS9_ffNS7_10__identityEEEvT0_T1_T2_T3_T4_T6_:
.text._ZN3cub18CUB_300001_SM_10006detail6reduce28DeviceReduceSingleTileKernelINS2_10policy_hubIfjN4cuda3std3__44plusIfEEE10Policy1000EN6thrust24THRUST_300001_SM_1000_NS6detail15normal_iteratorINSD_10device_ptrIfEEEEPfjS9_ffNS7_10__identityEEEvT0_T1_T2_T3_T4_T6_:
        /* <DEDUP_REMOVED lines=13> */
.L_x_204:
[----:B------:R-:W-:Y:S01]  /*00d0*/  ISETP.GT.U32.AND P0, PT, R4, 0x1fff, PT ;  /* 0x00001fff0400780c */ /* 0x000fe20003f04070 */
[----:B------:R-:W-:-:S12]  /*00e0*/  BSSY.RECONVERGENT B0, `(.L_x_205) ;  /* 0x000022c000007945 */ /* 0x000fd80003800200 */
[----:B------:R-:W-:Y:S05]  /*00f0*/  @P0 BRA `(.L_x_206) ;  /* 0x0000001000000947 */ /* 0x000fea0003800000 */
[----:B------:R-:W0:Y:S01]  /*0100*/  S2R R5, SR_TID.X ;  /* 0x0000000000057919 */ /* 0x000e220000002100 */
[----:B------:R-:W-:Y:S01]  /*0110*/  BSSY.RECONVERGENT B1, `(.L_x_207) ;  /* 0x0000009000017945 */ /* 0x000fe20003800200 */
[----:B------:R-:W-:Y:S01]  /*0120*/  HFMA2 R0, -RZ, RZ, 0, 0 ;  /* 0x00000000ff007431 */ /* 0x000fe200000001ff */
[----:B0-----:R-:W-:Y:S02]  /*0130*/  ISETP.GE.U32.AND P0, PT, R5, R4, PT ;  /* 0x000000040500720c */ /* 0x001fe40003f06070 */
[----:B------:R-:W-:-:S11]  /*0140*/  MOV R7, R5 ;  /* 0x0000000500077202 */ /* 0x000fd60000000f00 */
[----:B------:R-:W-:Y:S05]  /*0150*/  @P0 BRA `(.L_x_208) ;  /* 0x0000000000100947 */ /* 0x000fea0003800000 */
[----:B------:R-:W0:Y:S02]  /*0160*/  LDC.64 R2, c[0x0][0x380] ;  /* 0x0000e000ff027b82 */ /* 0x000e240000000a00 */
[----:B0-----:R-:W-:-:S05]  /*0170*/  IMAD.WIDE.U32 R2, R5, 0x4, R2 ;  /* 0x0000000405027825 */ /* 0x001fca00078e0002 */
[----:B------:R0:W5:Y:S01]  /*0180*/  LDG.E R0, desc[UR6][R2.64] ;  /* 0x0000000602007981 */ /* 0x000162000c1e1900 */
[----:B------:R-:W-:-:S07]  /*0190*/  IADD3 R7, PT, PT, R5, 0x200, RZ ;  /* 0x0000020005077810 */ /* 0x000fce0007ffe0ff */
.L_x_208:
[----:B------:R-:W-:Y:S05]  /*01a0*/  BSYNC.RECONVERGENT B1 ;  /* 0x0000000000017941 */ /* 0x000fea0003800200 */
.L_x_207:
[----:B------:R-:W-:Y:S01]  /*01b0*/  ISETP.GE.U32.AND P0, PT, R7, R4, PT ;  /* 0x000000040700720c */ /* 0x000fe20003f06070 */
[----:B------:R-:W-:-:S12]  /*01c0*/  BSSY.RECONVERGENT B1, `(.L_x_209) ;  /* 0x0000070000017945 */ /* 0x000fd80003800200 */
[----:B------:R-:W-:Y:S05]  /*01d0*/  @P0 BRA `(.L_x_210) ;  /* 0x0000000400b80947 */ /* 0x000fea0003800000 */
[----:B0-----:R-:W-:Y:S01]  /*01e0*/  LOP3.LUT R3, RZ, R7, RZ, 0x33, !PT ;  /* 0x00000007ff037212 */ /* 0x001fe200078e33ff */
[----:B------:R-:W-:Y:S03]  /*01f0*/  BSSY.RECONVERGENT B2, `(.L_x_211) ;  /* 0x0000033000027945 */ /* 0x000fe60003800200 */
[----:B------:R-:W-:-:S04]  /*0200*/  IADD3 R3, PT, PT, R3, R4, RZ ;  /* 0x0000000403037210 */ /* 0x000fc80007ffe0ff */
        /* <DEDUP_REMOVED lines=9> */
[----:B------:R-:W-:-:S04]  /*02a0*/  IADD3 R2, P0, PT, R2, 0x4000, RZ ;  /* 0x0000400002027810 */ /* 0x000fc80007f1e0ff */
[----:B------:R-:W-:-:S09]  /*02b0*/  IADD3.X R3, PT, PT, RZ, R3, RZ, P0, !PT ;  /* 0x00000003ff037210 */ /* 0x000fd200007fe4ff */
.L_x_213:
        /* <DEDUP_REMOVED lines=19> */
[----:B0-----:R-:W-:-:S04]  /*03f0*/  IADD3 R2, P2, PT, R2, 0x8000, RZ ;  /* 0x0000800002027810 */ /* 0x001fc80007f5e0ff */
[----:B------:R-:W-:Y:S01]  /*0400*/  IADD3.X R3, PT, PT, RZ, R3, RZ, P2, !PT ;  /* 0x00000003ff037210 */ /* 0x000fe200017fe4ff */
        /* <DEDUP_REMOVED lines=17> */
.L_x_212:
[----:B------:R-:W-:Y:S05]  /*0520*/  BSYNC.RECONVERGENT B2 ;  /* 0x0000000000027941 */ /* 0x000fea0003800200 */
.L_x_211:
[----:B------:R-:W-:Y:S05]  /*0530*/  @!P1 BRA `(.L_x_210) ;  /* 0x0000000000e09947 */ /* 0x000fea0003800000 */
[----:B------:R-:W-:Y:S01]  /*0540*/  ISETP.GE.U32.AND P0, PT, R22, 0x8, PT ;  /* 0x000000081600780c */ /* 0x000fe20003f06070 */
[----:B------:R-:W-:Y:S01]  /*0550*/  BSSY.RECONVERGENT B2, `(.L_x_214) ;  /* 0x0000017000027945 */ /* 0x000fe20003800200 */
[----:B------:R-:W-:-:S04]  /*0560*/  LOP3.LUT R10, R6, 0x7, RZ, 0xc0, !PT ;  /* 0x00000007060a7812 */ /* 0x000fc800078ec0ff */
[----:B------:R-:W-:-:S07]  /*0570*/  ISETP.NE.AND P1, PT, R10, RZ, PT ;  /* 0x000000ff0a00720c */ /* 0x000fce0003f25270 */
[----:B------:R-:W-:Y:S06]  /*0580*/  @!P0 BRA `(.L_x_215) ;  /* 0x00000000004c8947 */ /* 0x000fec0003800000 */
[----:B------:R-:W0:Y:S02]  /*0590*/  LDC.64 R2, c[0x0][0x380] ;  /* 0x0000e000ff027b82 */ /* 0x000e240000000a00 */
[----:B0-----:R-:W-:-:S05]  /*05a0*/  IMAD.WIDE.U32 R2, R7, 0x4, R2 ;  /* 0x0000000407027825 */ /* 0x001fca00078e0002 */
        /* <DEDUP_REMOVED lines=17> */
.L_x_215:
[----:B------:R-:W-:Y:S05]  /*06c0*/  BSYNC.RECONVERGENT B2 ;  /* 0x0000000000027941 */ /* 0x000fea0003800200 */
.L_x_214:
        /* <DEDUP_REMOVED lines=17> */
.L_x_217:
[----:B------:R-:W-:Y:S05]  /*07e0*/  BSYNC.RECONVERGENT B2 ;  /* 0x0000000000027941 */ /* 0x000fea0003800200 */
.L_x_216:
[----:B------:R-:W-:Y:S05]  /*07f0*/  @!P1 BRA `(.L_x_210) ;  /* 0x0000000000309947 */ /* 0x000fea0003800000 */
[----:B------:R-:W0:Y:S01]  /*0800*/  LDC.64 R2, c[0x0][0x380] ;  /* 0x0000e000ff027b82 */ /* 0x000e220000000a00 */
[----:B------:R-:W-:Y:S01]  /*0810*/  IADD3 R6, PT, PT, -R6, RZ, RZ ;  /* 0x000000ff06067210 */ /* 0x000fe20007ffe1ff */
[----:B0-----:R-:W-:-:S05]  /*0820*/  IMAD.WIDE.U32 R2, R7, 0x4, R2 ;  /* 0x0000000407027825 */ /* 0x001fca00078e0002 */
[----:B------:R-:W-:-:S07]  /*0830*/  MOV R7, R3 ;  /* 0x0000000300077202 */ /* 0x000fce0000000f00 */
.L_x_218:
[----:B------:R-:W-:-:S06]  /*0840*/  MOV R3, R7 ;  /* 0x0000000700037202 */ /* 0x000fcc0000000f00 */
[----:B------:R0:W2:Y:S01]  /*0850*/  LDG.E R3, desc[UR6][R2.64] ;  /* 0x0000000602037981 */ /* 0x0000a2000c1e1900 */
[----:B------:R-:W-:-:S04]  /*0860*/  IADD3 R6, PT, PT, R6, 0x1, RZ ;  /* 0x0000000106067810 */ /* 0x000fc80007ffe0ff */
[----:B------:R-:W-:Y:S02]  /*0870*/  ISETP.NE.AND P0, PT, R6, RZ, PT ;  /* 0x000000ff0600720c */ /* 0x000fe40003f05270 */
[----:B0-----:R-:W-:-:S04]  /*0880*/  IADD3 R2, P1, PT, R2, 0x800, RZ ;  /* 0x0000080002027810 */ /* 0x001fc80007f3e0ff */
[----:B------:R-:W-:Y:S01]  /*0890*/  IADD3.X R7, PT, PT, RZ, R7, RZ, P1, !PT ;  /* 0x00000007ff077210 */ /* 0x000fe20000ffe4ff */
[----:B--2--5:R-:W-:-:S06]  /*08a0*/  FADD R0, R3, R0 ;  /* 0x0000000003007221 */ /* 0x024fcc0000000000 */
[----:B------:R-:W-:Y:S05]  /*08b0*/  @P0 BRA `(.L_x_218) ;  /* 0xfffffffc00e00947 */ /* 0x000fea000383ffff */
.L_x_210:
[----:B------:R-:W-:Y:S05]  /*08c0*/  BSYNC.RECONVERGENT B1 ;  /* 0x0000000000017941 */ /* 0x000fea0003800200 */
.L_x_209:
[----:B------:R-:W-:Y:S02]  /*08d0*/  ISETP.GE.U32.AND P0, PT, R4, 0x200, PT ;  /* 0x000002000400780c */ /* 0x000fe40003f06070 */
        /* <DEDUP_REMOVED lines=36> */
[----:B------:R-:W3:Y:S04]  /*0b20*/  LDS.128 R8, [UR4+0x30] ;  /* 0x00003004ff087984 */ /* 0x000ee80008000c00 */
[----:B------:R-:W4:Y:S01]  /*0b30*/  LDS.128 R16, [UR4+0x40] ;  /* 0x00004004ff107984 */ /* 0x000f220008000c00 */
[----:B0-----:R-:W-:-:S04]  /*0b40*/  FADD R5, R0, R5 ;  /* 0x0000000500057221 */ /* 0x001fc80000000000 */
        /* <DEDUP_REMOVED lines=9> */
[----:B------:R-:W-:-:S04]  /*0be0*/  FADD R11, R10, R11 ;  /* 0x0000000b0a0b7221 */ /* 0x000fc80000000000 */
[----:B----4-:R-:W-:-:S04]  /*0bf0*/  FADD R16, R11, R16 ;  /* 0x000000100b107221 */ /* 0x010fc80000000000 */
[----:B------:R-:W-:-:S04]  /*0c00*/  FADD R17, R16, R17 ;  /* 0x0000001110117221 */ /* 0x000fc80000000000 */
[----:B------:R-:W-:-:S04]  /*0c10*/  FADD R18, R17, R18 ;  /* 0x0000001211127221 */ /* 0x000fc80000000000 */
[----:B------:R-:W-:Y:S01]  /*0c20*/  FADD R0, R18, R19 ;  /* 0x0000001312007221 */ /* 0x000fe20000000000 */
[----:B------:R-:W-:Y:S06]  /*0c30*/  BRA `(.L_x_220) ;  /* 0x0000001400d87947 */ /* 0x000fec0003800000 */
.L_x_219:
[----:B------:R-:W1:Y:S01]  /*0c40*/  S2R R6, SR_LANEID ;  /* 0x0000000000067919 */ /* 0x000e620000000000 */
[----:B------:R-:W-:-:S04]  /*0c50*/  LOP3.LUT R0, R5, 0x3e0, RZ, 0xc0, !PT ;  /* 0x000003e005007812 */ /* 0x000fc800078ec0ff */
[----:B0-----:R-:W-:Y:S02]  /*0c60*/  IADD3 R3, PT, PT, R0, 0x20, RZ ;  /* 0x0000002000037810 */ /* 0x001fe40007ffe0ff */
[----:B------:R-:W-:Y:S02]  /*0c70*/  LOP3.LUT R7, RZ, R0, RZ, 0x33, !PT ;  /* 0x00000000ff077212 */ /* 0x000fe400078e33ff */
[-C--:B------:R-:W-:Y:S02]  /*0c80*/  ISETP.GT.U32.AND P0, PT, R3, R4.reuse, PT ;  /* 0x000000040300720c */ /* 0x080fe40003f04070 */
        /* <DEDUP_REMOVED lines=40> */
[----:B------:R-:W0:Y:S04]  /*0f10*/  LDS.128 R20, [UR4+0x10] ;  /* 0x00001004ff147984 */ /* 0x000e280008000c00 */
        /* <DEDUP_REMOVED lines=30> */
.L_x_206:
[----:B------:R-:W0:Y:S01]  /*1100*/  S2R R0, SR_TID.X ;  /* 0x0000000000007919 */ /* 0x000e220000002100 */
[----:B------:R-:W1:Y:S02]  /*1110*/  LDCU.64 UR4, c[0x0][0x380] ;  /* 0x00007000ff0477ac */ /* 0x000e640008000a00 */
[----:B-1----:R-:W-:Y:S02]  /*1120*/  MOV R12, UR4 ;  /* 0x00000004000c7c02 */ /* 0x002fe40008000f00 */
[----:B------:R-:W-:-:S03]  /*1130*/  MOV R13, UR5 ;  /* 0x00000005000d7c02 */ /* 0x000fc60008000f00 */
        /* <DEDUP_REMOVED lines=17> */
[----:B------:R-:W-:Y:S01]  /*1250*/  UMOV UR4, 0x2000 ;  /* 0x0000200000047882 */ /* 0x000fe20000000000 */
[----:B--2---:R-:W-:Y:S01]  /*1260*/  FADD R20, R20, R21 ;  /* 0x0000001514147221 */ /* 0x004fe20000000000 */
[----:B------:R-:W-:-:S04]  /*1270*/  IADD3 R21, PT, PT, R4, -0x2000, RZ ;  /* 0xffffe00004157810 */ /* 0x000fc80007ffe0ff */
[----:B------:R-:W-:Y:S01]  /*1280*/  ISETP.GE.U32.AND P0, PT, R21, 0x2000, PT ;  /* 0x000020001500780c */ /* 0x000fe20003f06070 */
[----:B---3--:R-:W-:Y:S01]  /*1290*/  FADD R6, R6, R7 ;  /* 0x0000000706067221 */ /* 0x008fe20000000000 */
[----:B----4-:R-:W-:-:S04]  /*12a0*/  FADD R9, R8, R9 ;  /* 0x0000000908097221 */ /* 0x010fc80000000000 */
[----:B------:R-:W-:Y:S01]  /*12b0*/  FADD R6, R6, R9 ;  /* 0x0000000906067221 */ /* 0x000fe20000000000 */
[----:B-----5:R-:W-:Y:S01]  /*12c0*/  FADD R10, R10, R11 ;  /* 0x0000000b0a0a7221 */ /* 0x020fe20000000000 */
[----:B------:R-:W-:-:S04]  /*12d0*/  FADD R15, R14, R15 ;  /* 0x0000000f0e0f7221 */ /* 0x000fc80000000000 */
[----:B------:R-:W-:Y:S01]  /*12e0*/  FADD R15, R10, R15 ;  /* 0x0000000f0a0f7221 */ /* 0x000fe20000000000 */
[----:B------:R-:W-:Y:S01]  /*12f0*/  FADD R16, R16, R17 ;  /* 0x0000001110107221 */ /* 0x000fe20000000000 */
[----:B------:R-:W-:-:S04]  /*1300*/  FADD R19, R18, R19 ;  /* 0x0000001312137221 */ /* 0x000fc80000000000 */
[----:B------:R-:W-:Y:S01]  /*1310*/  FADD R16, R16, R19 ;  /* 0x0000001310107221 */ /* 0x000fe20000000000 */
[----:B------:R-:W-:-:S04]  /*1320*/  FADD R5, R5, R22 ;  /* 0x0000001605057221 */ /* 0x000fc80000000000 */
[----:B------:R-:W-:Y:S01]  /*1330*/  FADD R5, R20, R5 ;  /* 0x0000000514057221 */ /* 0x000fe20000000000 */
[----:B------:R-:W-:-:S03]  /*1340*/  FADD R6, R6, R15 ;  /* 0x0000000f06067221 */ /* 0x000fc60000000000 */
[----:B------:R-:W-:-:S04]  /*1350*/  FADD R5, R16, R5 ;  /* 0x0000000510057221 */ /* 0x000fc80000000000 */
[----:B------:R-:W-:Y:S01]  /*1360*/  FADD R5, R6, R5 ;  /* 0x0000000506057221 */ /* 0x000fe20000000000 */
[----:B------:R-:W-:Y:S06]  /*1370*/  @!P0 BRA `(.L_x_221) ;  /* 0x0000000000ac8947 */ /* 0x000fec0003800000 */
[----:B------:R-:W0:Y:S01]  /*1380*/  LDC R4, c[0x0][0x390] ;  /* 0x0000e400ff047b82 */ /* 0x000e220000000800 */
[----:B------:R-:W-:-:S07]  /*1390*/  UMOV UR4, 0x2000 ;  /* 0x0000200000047882 */ /* 0x000fce0000000000 */
[----:B------:R-:W1:Y:S02]  /*13a0*/  LDC.64 R12, c[0x0][0x380] ;  /* 0x0000e000ff0c7b82 */ /* 0x000e640000000a00 */
.L_x_223:
[----:B------:R-:W-:-:S05]  /*13b0*/  IADD3 R3, PT, PT, R0, UR4, RZ ;  /* 0x0000000400037c10 */ /* 0x000fca000fffe0ff */
        /* <DEDUP_REMOVED lines=17> */
[----:B0-----:R-:W-:-:S04]  /*14d0*/  IADD3 R2, PT, PT, R4, -UR4, RZ ;  /* 0x8000000404027c10 */ /* 0x001fc8000fffe0ff */
        /* <DEDUP_REMOVED lines=18> */
[----:B------:R-:W-:-:S06]  /*1600*/  UIADD3 UR4, UPT, UPT, UR4, 0x2000, URZ ;  /* 0x0000200004047890 */ /* 0x000fcc000fffe0ff */
[----:B------:R-:W-:-:S13]  /*1610*/  ISETP.LT.U32.AND P0, PT, R21, UR4, PT ;  /* 0x0000000415007c0c */ /* 0x000fda000bf01070 */
[----:B------:R-:W-:Y:S05]  /*1620*/  @!P0 BRA `(.L_x_223) ;  /* 0xfffffffc00608947 */ /* 0x000fea000383ffff */
.L_x_221:
[----:B------:R-:W-:Y:S01]  /*1630*/  IADD3 R3, PT, PT, R4, -UR4, RZ ;  /* 0x8000000404037c10 */ /* 0x000fe2000fffe0ff */
[----:B------:R-:W-:Y:S03]  /*1640*/  BSSY.RECONVERGENT B1, `(.L_x_222) ;  /* 0x00000a3000017945 */ /* 0x000fe60003800200 */
[----:B------:R-:W-:-:S04]  /*1650*/  ISETP.GE.AND P0, PT, R0, R3, PT ;  /* 0x000000030000720c */ /* 0x000fc80003f06270 */
[----:B------:R-:W-:-:S13]  /*1660*/  ISETP.LE.U32.OR P0, PT, R4, UR4, P0 ;  /* 0x0000000404007c0c */ /* 0x000fda0008703470 */
[----:B------:R-:W-:Y:S05]  /*1670*/  @P0 BRA `(.L_x_224) ;  /* 0x00000008007c0947 */ /* 0x000fea0003800000 */
[-C--:B------:R-:W-:Y:S01]  /*1680*/  LOP3.LUT R3, RZ, R0.reuse, RZ, 0x33, !PT ;  /* 0x00000000ff037212 */ /* 0x080fe200078e33ff */
[----:B------:R-:W-:Y:S01]  /*1690*/  BSSY.RECONVERGENT B2, `(.L_x_225) ;  /* 0x0000052000027945 */ /* 0x000fe20003800200 */
[----:B------:R-:W-:Y:S02]  /*16a0*/  MOV R6, R0 ;  /* 0x0000000000067202 */ /* 0x000fe40000000f00 */
[----:B------:R-:W-:-:S04]  /*16b0*/  IADD3 R3, PT, PT, R4, -UR4, R3 ;  /* 0x8000000404037c10 */ /* 0x000fc8000fffe003 */
[C---:B------:R-:W-:Y:S02]  /*16c0*/  ISETP.GE.U32.AND P0, PT, R3.reuse, 0x1e00, PT ;  /* 0x00001e000300780c */ /* 0x040fe40003f06070 */
[----:B------:R-:W-:-:S04]  /*16d0*/  LEA.HI R3, R3, 0x1, RZ, 0x17 ;  /* 0x0000000103037811 */ /* 0x000fc800078fb8ff */
[----:B------:R-:W-:-:S07]  /*16e0*/  LOP3.LUT R4, R3, 0xf, RZ, 0xc0, !PT ;  /* 0x0000000f03047812 */ /* 0x000fce00078ec0ff */
[----:B------:R-:W-:Y:S05]  /*16f0*/  @!P0 BRA `(.L_x_226) ;  /* 0x00000004002c8947 */ /* 0x000fea0003800000 */
[----:B------:R-:W-:Y:S01]  /*1700*/  LOP3.LUT R7, R3, 0xfffff0, RZ, 0xc0, !PT ;  /* 0x00fffff003077812 */ /* 0x000fe200078ec0ff */
[----:B------:R-:W-:Y:S01]  /*1710*/  BSSY.RECONVERGENT B3, `(.L_x_227) ;  /* 0x0000048000037945 */ /* 0x000fe20003800200 */
[C---:B------:R-:W-:Y:S02]  /*1720*/  LOP3.LUT R6, R0.reuse, 0x1000, RZ, 0xfc, !PT ;  /* 0x0000100000067812 */ /* 0x040fe400078efcff */
[----:B------:R-:W-:Y:S02]  /*1730*/  IADD3 R2, PT, PT, R0, UR4, RZ ;  /* 0x0000000400027c10 */ /* 0x000fe4000fffe0ff */
[----:B------:R-:W-:-:S07]  /*1740*/  IADD3 R7, PT, PT, -R7, RZ, RZ ;  /* 0x000000ff07077210 */ /* 0x000fce0007ffe1ff */
.L_x_228:
[C---:B------:R-:W-:Y:S01]  /*1750*/  IADD3 R19, PT, PT, R2.reuse, 0x200, RZ ;  /* 0x0000020002137810 */ /* 0x040fe20007ffe0ff */
[C---:B------:R-:W-:Y:S01]  /*1760*/  IMAD.WIDE.U32 R14, R2.reuse, 0x4, R12 ;  /* 0x00000004020e7825 */ /* 0x040fe200078e000c */
[----:B------:R-:W-:-:S03]  /*1770*/  IADD3 R11, PT, PT, R2, 0x400, RZ ;  /* 0x00000400020b7810 */ /* 0x000fc60007ffe0ff */
[--C-:B------:R-:W-:Y:S01]  /*1780*/  IMAD.WIDE.U32 R18, R19, 0x4, R12.reuse ;  /* 0x0000000413127825 */ /* 0x100fe200078e000c */
[----:B------:R0:W2:Y:S01]  /*1790*/  LDG.E R8, desc[UR6][R14.64] ;  /* 0x000000060e087981 */ /* 0x0000a2000c1e1900 */
[C---:B------:R-:W-:Y:S02]  /*17a0*/  IADD3 R21, PT, PT, R2.reuse, 0x600, RZ ;  /* 0x0000060002157810 */ /* 0x040fe40007ffe0ff */
[--C-:B------:R-:W-:Y:S01]  /*17b0*/  IMAD.WIDE.U32 R10, R11, 0x4, R12.reuse ;  /* 0x000000040b0a7825 */ /* 0x100fe200078e000c */
[----:B------:R1:W3:Y:S01]  /*17c0*/  LDG.E R9, desc[UR6][R18.64] ;  /* 0x0000000612097981 */ /* 0x0002e2000c1e1900 */
[C---:B------:R-:W-:Y:S02]  /*17d0*/  IADD3 R17, PT, PT, R2.reuse, 0x800, RZ ;  /* 0x0000080002117810 */ /* 0x040fe40007ffe0ff */
[--C-:B------:R-:W-:Y:S02]  /*17e0*/  IMAD.WIDE.U32 R20, R21, 0x4, R12.reuse ;  /* 0x0000000415147825 */ /* 0x100fe400078e000c */
[----:B------:R4:W5:Y:S01]  /*17f0*/  LDG.E R10, desc[UR6][R10.64] ;  /* 0x000000060a0a7981 */ /* 0x000962000c1e1900 */
[----:B------:R-:W-:Y:S01]  /*1800*/  IADD3 R29, PT, PT, R2, 0xa00, RZ ;  /* 0x00000a00021d7810 */ /* 0x000fe20007ffe0ff */
[----:B------:R-:W-:-:S02]  /*1810*/  IMAD.WIDE.U32 R16, R17, 0x4, R12 ;  /* 0x0000000411107825 */ /* 0x000fc400078e000c */
[----:B------:R4:W5:Y:S01]  /*1820*/  LDG.E R27, desc[UR6][R20.64] ;  /* 0x00000006141b7981 */ /* 0x000962000c1e1900 */
[C---:B------:R-:W-:Y:S01]  /*1830*/  IADD3 R23, PT, PT, R2.reuse, 0xc00, RZ ;  /* 0x00000c0002177810 */ /* 0x040fe20007ffe0ff */
[--C-:B------:R-:W-:Y:S02]  /*1840*/  IMAD.WIDE.U32 R28, R29, 0x4, R12.reuse ;  /* 0x000000041d1c7825 */ /* 0x100fe400078e000c */
[----:B------:R-:W5:Y:S01]  /*1850*/  LDG.E R26, desc[UR6][R16.64] ;  /* 0x00000006101a7981 */ /* 0x000f62000c1e1900 */
[C---:B------:R-:W-:Y:S01]  /*1860*/  IADD3 R22, PT, PT, R2.reuse, 0xe00, RZ ;  /* 0x00000e0002167810 */ /* 0x040fe20007ffe0ff */
[--C-:B0-----:R-:W-:Y:S02]  /*1870*/  IMAD.WIDE.U32 R14, R23, 0x4, R12.reuse ;  /* 0x00000004170e7825 */ /* 0x101fe400078e000c */
[----:B------:R0:W5:Y:S01]  /*1880*/  LDG.E R25, desc[UR6][R28.64] ;  /* 0x000000061c197981 */ /* 0x000162000c1e1900 */
[----:B------:R-:W-:Y:S01]  /*1890*/  IADD3 R23, PT, PT, R2, 0x1000, RZ ;  /* 0x0000100002177810 */ /* 0x000fe20007ffe0ff */
[----:B-1----:R-:W-:-:S02]  /*18a0*/  IMAD.WIDE.U32 R18, R22, 0x4, R12 ;  /* 0x0000000416127825 */ /* 0x002fc400078e000c */
[----:B------:R1:W5:Y:S01]  /*18b0*/  LDG.E R24, desc[UR6][R14.64] ;  /* 0x000000060e187981 */ /* 0x000362000c1e1900 */
[C---:B----4-:R-:W-:Y:S01]  /*18c0*/  IADD3 R11, PT, PT, R2.reuse, 0x1200, RZ ;  /* 0x00001200020b7810 */ /* 0x050fe20007ffe0ff */
[--C-:B------:R-:W-:Y:S02]  /*18d0*/  IMAD.WIDE.U32 R20, R23, 0x4, R12.reuse ;  /* 0x0000000417147825 */ /* 0x100fe400078e000c */
[----:B------:R4:W5:Y:S01]  /*18e0*/  LDG.E R23, desc[UR6][R18.64] ;  /* 0x0000000612177981 */ /* 0x000962000c1e1900 */
[C---:B0-----:R-:W-:Y:S01]  /*18f0*/  IADD3 R29, PT, PT, R2.reuse, 0x1400, RZ ;  /* 0x00001400021d7810 */ /* 0x041fe20007ffe0ff */
[--C-:B------:R-:W-:Y:S02]  /*1900*/  IMAD.WIDE.U32 R16, R11, 0x4, R12.reuse ;  /* 0x000000040b107825 */ /* 0x100fe400078e000c */
[----:B------:R-:W5:Y:S01]  /*1910*/  LDG.E R22, desc[UR6][R20.64] ;  /* 0x0000000614167981 */ /* 0x000f62000c1e1900 */
[----:B-1----:R-:W-:Y:S01]  /*1920*/  IADD3 R15, PT, PT, R2, 0x1600, RZ ;  /* 0x00001600020f7810 */ /* 0x002fe20007ffe0ff */
[----:B------:R-:W-:-:S02]  /*1930*/  IMAD.WIDE.U32 R28, R29, 0x4, R12 ;  /* 0x000000041d1c7825 */ /* 0x000fc400078e000c */
[----:B------:R0:W5:Y:S01]  /*1940*/  LDG.E R11, desc[UR6][R16.64] ;  /* 0x00000006100b7981 */ /* 0x000162000c1e1900 */
[C---:B----4-:R-:W-:Y:S01]  /*1950*/  IADD3 R19, PT, PT, R2.reuse, 0x1800, RZ ;  /* 0x0000180002137810 */ /* 0x050fe20007ffe0ff */
[--C-:B------:R-:W-:Y:S02]  /*1960*/  IMAD.WIDE.U32 R14, R15, 0x4, R12.reuse ;  /* 0x000000040f0e7825 */ /* 0x100fe400078e000c */
[----:B------:R-:W4:Y:S02]  /*1970*/  LDG.E R28, desc[UR6][R28.64] ;  /* 0x000000061c1c7981 */ /* 0x000f24000c1e1900 */
[----:B------:R-:W-:Y:S01]  /*1980*/  IMAD.WIDE.U32 R18, R19, 0x4, R12 ;  /* 0x0000000413127825 */ /* 0x000fe200078e000c */
[C---:B0-----:R-:W-:Y:S02]  /*1990*/  IADD3 R17, PT, PT, R2.reuse, 0x1a00, RZ ;  /* 0x00001a0002117810 */ /* 0x041fe40007ffe0ff */
[----:B------:R-:W-:-:S03]  /*19a0*/  IADD3 R21, PT, PT, R2, 0x1c00, RZ ;  /* 0x00001c0002157810 */ /* 0x000fc60007ffe0ff */
[----:B------:R-:W4:Y:S04]  /*19b0*/  LDG.E R18, desc[UR6][R18.64] ;  /* 0x0000000612127981 */ /* 0x000f28000c1e1900 */
[----:B------:R0:W4:Y:S01]  /*19c0*/  LDG.E R29, desc[UR6][R14.64] ;  /* 0x000000060e1d7981 */ /* 0x000122000c1e1900 */
[----:B------:R-:W-:Y:S01]  /*19d0*/  IADD3 R20, PT, PT, R2, 0x1e00, RZ ;  /* 0x00001e0002147810 */ /* 0x000fe20007ffe0ff */
[----:B0-----:R-:W-:-:S04]  /*19e0*/  IMAD.WIDE.U32 R14, R17, 0x4, R12 ;  /* 0x00000004110e7825 */ /* 0x001fc800078e000c */
[--C-:B------:R-:W-:Y:S02]  /*19f0*/  IMAD.WIDE.U32 R16, R21, 0x4, R12.reuse ;  /* 0x0000000415107825 */ /* 0x100fe400078e000c */
[----:B------:R-:W4:Y:S02]  /*1a00*/  LDG.E R14, desc[UR6][R14.64] ;  /* 0x000000060e0e7981 */ /* 0x000f24000c1e1900 */
[----:B------:R-:W-:Y:S02]  /*1a10*/  IMAD.WIDE.U32 R20, R20, 0x4, R12 ;  /* 0x0000000414147825 */ /* 0x000fe400078e000c */
[----:B------:R-:W4:Y:S04]  /*1a20*/  LDG.E R16, desc[UR6][R16.64] ;  /* 0x0000000610107981 */ /* 0x000f28000c1e1900 */
[----:B------:R-:W4:Y:S01]  /*1a30*/  LDG.E R20, desc[UR6][R20.64] ;  /* 0x0000000614147981 */ /* 0x000f22000c1e1900 */
[----:B------:R-:W-:-:S04]  /*1a40*/  IADD3 R7, PT, PT, R7, 0x10, RZ ;  /* 0x0000001007077810 */ /* 0x000fc80007ffe0ff */
[----:B------:R-:W-:Y:S02]  /*1a50*/  ISETP.NE.AND P0, PT, R7, RZ, PT ;  /* 0x000000ff0700720c */ /* 0x000fe40003f05270 */
[----:B------:R-:W-:Y:S02]  /*1a60*/  IADD3 R6, PT, PT, R6, 0x2000, RZ ;  /* 0x0000200006067810 */ /* 0x000fe40007ffe0ff */
[----:B------:R-:W-:Y:S01]  /*1a70*/  IADD3 R2, PT, PT, R2, 0x2000, RZ ;  /* 0x0000200002027810 */ /* 0x000fe20007ffe0ff */
[----:B--2---:R-:W-:-:S04]  /*1a80*/  FADD R8, R8, R5 ;  /* 0x0000000508087221 */ /* 0x004fc80000000000 */
[----:B---3--:R-:W-:-:S04]  /*1a90*/  FADD R9, R8, R9 ;  /* 0x0000000908097221 */ /* 0x008fc80000000000 */
        /* <DEDUP_REMOVED lines=8> */
[----:B----4-:R-:W-:-:S04]  /*1b20*/  FADD R28, R11, R28 ;  /* 0x0000001c0b1c7221 */ /* 0x010fc80000000000 */
[----:B------:R-:W-:-:S04]  /*1b30*/  FADD R29, R28, R29 ;  /* 0x0000001d1c1d7221 */ /* 0x000fc80000000000 */
[----:B------:R-:W-:-:S04]  /*1b40*/  FADD R29, R29, R18 ;  /* 0x000000121d1d7221 */ /* 0x000fc80000000000 */
[----:B------:R-:W-:-:S04]  /*1b50*/  FADD R29, R29, R14 ;  /* 0x0000000e1d1d7221 */ /* 0x000fc80000000000 */
[----:B------:R-:W-:-:S04]  /*1b60*/  FADD R29, R29, R16 ;  /* 0x000000101d1d7221 */ /* 0x000fc80000000000 */
[----:B------:R-:W-:Y:S01]  /*1b70*/  FADD R5, R29, R20 ;  /* 0x000000141d057221 */ /* 0x000fe20000000000 */
[----:B------:R-:W-:Y:S06]  /*1b80*/  @P0 BRA `(.L_x_228) ;  /* 0xfffffff800f00947 */ /* 0x000fec000383ffff */
[----:B------:R-:W-:Y:S05]  /*1b90*/  BSYNC.RECONVERGENT B3 ;  /* 0x0000000000037941 */ /* 0x000fea0003800200 */
.L_x_227:
[----:B------:R-:W-:-:S07]  /*1ba0*/  IADD3 R6, PT, PT, R6, -0x1000, RZ ;  /* 0xfffff00006067810 */ /* 0x000fce0007ffe0ff */
.L_x_226:
[----:B------:R-:W-:Y:S05]  /*1bb0*/  BSYNC.RECONVERGENT B2 ;  /* 0x0000000000027941 */ /* 0x000fea0003800200 */
.L_x_225:
[----:B------:R-:W-:-:S13]  /*1bc0*/  ISETP.NE.AND P0, PT, R4, RZ, PT ;  /* 0x000000ff0400720c */ /* 0x000fda0003f05270 */
[----:B------:R-:W-:Y:S05]  /*1bd0*/  @!P0 BRA `(.L_x_224) ;  /* 0x0000000400248947 */ /* 0x000fea0003800000 */
[----:B------:R-:W-:Y:S01]  /*1be0*/  ISETP.GE.U32.AND P0, PT, R4, 0x8, PT ;  /* 0x000000080400780c */ /* 0x000fe20003f06070 */
[----:B------:R-:W-:Y:S01]  /*1bf0*/  BSSY.RECONVERGENT B2, `(.L_x_229) ;  /* 0x0000025000027945 */ /* 0x000fe20003800200 */
[----:B------:R-:W-:-:S04]  /*1c00*/  LOP3.LUT R22, R3, 0x7, RZ, 0xc0, !PT ;  /* 0x0000000703167812 */ /* 0x000fc800078ec0ff */
[----:B------:R-:W-:-:S07]  /*1c10*/  ISETP.NE.AND P1, PT, R22, RZ, PT ;  /* 0x000000ff1600720c */ /* 0x000fce0003f25270 */
[----:B------:R-:W-:Y:S06]  /*1c20*/  @!P0 BRA `(.L_x_230) ;  /* 0x0000000000848947 */ /* 0x000fec0003800000 */
[----:B------:R-:W-:-:S04]  /*1c30*/  IADD3 R7, PT, PT, R6, UR4, RZ ;  /* 0x0000000406077c10 */ /* 0x000fc8000fffe0ff */
        /* <DEDUP_REMOVED lines=32> */
.L_x_230:
[----:B------:R-:W-:Y:S05]  /*1e40*/  BSYNC.RECONVERGENT B2 ;  /* 0x0000000000027941 */ /* 0x000fea0003800200 */
.L_x_229:
        /* <DEDUP_REMOVED lines=23> */
.L_x_232:
[----:B------:R-:W-:Y:S05]  /*1fc0*/  BSYNC.RECONVERGENT B2 ;  /* 0x0000000000027941 */ /* 0x000fea0003800200 */
.L_x_231:
[----:B------:R-:W-:Y:S05]  /*1fd0*/  @!P1 BRA `(.L_x_224) ;  /* 0x0000000000249947 */ /* 0x000fea0003800000 */
[----:B------:R-:W-:Y:S02]  /*1fe0*/  IADD3 R7, PT, PT, R6, UR4, RZ ;  /* 0x0000000406077c10 */ /* 0x000fe4000fffe0ff */
[----:B------:R-:W-:-:S07]  /*1ff0*/  IADD3 R4, PT, PT, -R4, RZ, RZ ;  /* 0x000000ff04047210 */ /* 0x000fce0007ffe1ff */
.L_x_233:
[----:B------:R-:W-:-:S06]  /*2000*/  IMAD.WIDE.U32 R2, R7, 0x4, R12 ;  /* 0x0000000407027825 */ /* 0x000fcc00078e000c */
[----:B------:R-:W2:Y:S01]  /*2010*/  LDG.E R2, desc[UR6][R2.64] ;  /* 0x0000000602027981 */ /* 0x000ea2000c1e1900 */
[----:B------:R-:W-:Y:S02]  /*2020*/  IADD3 R4, PT, PT, R4, 0x1, RZ ;  /* 0x0000000104047810 */ /* 0x000fe40007ffe0ff */
[----:B------:R-:W-:Y:S02]  /*2030*/  IADD3 R7, PT, PT, R7, 0x200, RZ ;  /* 0x0000020007077810 */ /* 0x000fe40007ffe0ff */
[----:B------:R-:W-:Y:S01]  /*2040*/  ISETP.NE.AND P0, PT, R4, RZ, PT ;  /* 0x000000ff0400720c */ /* 0x000fe20003f05270 */
[----:B--2---:R-:W-:-:S12]  /*2050*/  FADD R5, R2, R5 ;  /* 0x0000000502057221 */ /* 0x004fd80000000000 */
[----:B------:R-:W-:Y:S05]  /*2060*/  @P0 BRA `(.L_x_233) ;  /* 0xfffffffc00e40947 */ /* 0x000fea000383ffff */
.L_x_224:
[----:B------:R-:W-:Y:S05]  /*2070*/  BSYNC.RECONVERGENT B1 ;  /* 0x0000000000017941 */ /* 0x000fea0003800200 */
.L_x_222:
        /* <DEDUP_REMOVED lines=33> */
[----:B------:R-:W3:Y:S04]  /*2290*/  LDS.128 R8, [UR4+0x30] ;  /* 0x00003004ff087984 */ /* 0x000ee80008000c00 */
[----:B------:R-:W4:Y:S01]  /*22a0*/  LDS.128 R16, [UR4+0x40] ;  /* 0x00004004ff107984 */ /* 0x000f220008000c00 */
[----:B0-----:R-:W-:-:S04]  /*22b0*/  FADD R5, R0, R5 ;  /* 0x0000000500057221 */ /* 0x001fc80000000000 */
        /* <DEDUP_REMOVED lines=13> */
[----:B------:R-:W-:-:S07]  /*2390*/  FADD R0, R18, R19 ;  /* 0x0000001312007221 */ /* 0x000fce0000000000 */
.L_x_220:
[----:B------:R-:W-:Y:S05]  /*23a0*/  BSYNC.RECONVERGENT B0 ;  /* 0x0000000000007941 */ /* 0x000fea0003800200 */
.L_x_205:
[----:B------:R-:W-:Y:S05]  /*23b0*/  @P0 EXIT ;  /* 0x000000000000094d */ /* 0x000fea0003800000 */
[----:B012---:R-:W0:Y:S01]  /*23c0*/  LDC.64 R2, c[0x0][0x388] ;  /* 0x0000e200ff027b82 */ /* 0x007e220000000a00 */
[----:B------:R-:W1:Y:S02]  /*23d0*/  LDCU UR4, c[0x0][0x398] ;  /* 0x00007300ff0477ac */ /* 0x000e640008000800 */
[----:B-1----:R-:W-:-:S05]  /*23e0*/  FADD R5, R0, UR4 ;  /* 0x0000000400057e21 */ /* 0x002fca0008000000 */
[----:B0-----:R-:W-:Y:S01]  /*23f0*/  STG.E desc[UR6][R2.64], R5 ;  /* 0x0000000502007986 */ /* 0x001fe2000c101906 */
[----:B------:R-:W-:Y:S05]  /*2400*/  EXIT ;  /* 0x000000000000794d */ /* 0x000fea0003800000 */
.L_x_234:
        /* <DEDUP_REMOVED lines=15> */
.L_x_252:


//--------------------- .text._ZN3cub18CUB_300001_SM_10006detail8for_each13static_kernelINS2_12policy_hub_t12policy_500_tEmN6thrust24THRUST_300001_SM_1000_NS8cuda_cub20__uninitialized_fill7functorINS7_10device_ptrIfEEfEEEEvT0_T1_ --------------------------
	.section	.text._ZN3cub18CUB_300001_SM_10006detail8for_each13static_kernelINS2_12policy_hub_t12policy_500_tEmN6thrust24THRUST_300001_SM_1000_NS8cuda_cub20__uninitialized_fill7functorINS7_10device_ptrIfEEfEEEEvT0_T1_,"ax",@progbits
	.align	128
        .global         _ZN3cub18CUB_300001_SM_10006detail8for_each13static_kernelINS2_12policy_hub_t12policy_500_tEmN6thrust24THRUST_300001_SM_1000_NS8cuda_cub20__uninitialized_fill7functorINS7_10device_ptrIfEEfEEEEvT0_T1_
        .type           _ZN3cub18CUB_300001_SM_10006detail8for_each13static_kernelINS2_12policy_hub_t12policy_500_tEmN6thrust24THRUST_300001_SM_1000_NS8cuda_cub20__uninitialized_fill7functorINS7_10device_ptrIfEEfEEEEvT0_T1_,@function
        .size           _ZN3cub18CUB_300001_SM_10006detail8for_each13static_kernelINS2_12policy_hub_t12policy_500_tEmN6thrust24THRUST_300001_SM_1000_NS8cuda_cub20__uninitialized_fill7functorINS7_10device_ptrIfEEfEEEEvT0_T1_,(.L_x_253 - _ZN3cub18CUB_300001_SM_10006detail8for_each13static_kernelINS2_12policy_hub_t12policy_500_tEmN6thrust24THRUST_300001_SM_1000_NS8cuda_cub20__uninitialized_fill7functorINS7_10device_ptrIfEEfEEEEvT0_T1_)
        .other          _ZN3cub18CUB_300001_SM_10006detail8for_each13static_kernelINS2_12policy_hub_t12policy_500_tEmN6thrust24THRUST_300001_SM_1000_NS8cuda_cub20__uninitialized_fill7functorINS7_10device_ptrIfEEfEEEEvT0_T1_,@"STO_CUDA_ENTRY STV_DEFAULT"
_ZN3cub18CUB_300001_SM_10006detail8for_each13static_kernelINS2_12policy_hub_t12policy_500_tEmN6thrust24THRUST_300001_SM_1000_NS8cuda_cub20__uninitialized_fill7functorINS7_10device_ptrIfEEfEEEEvT0_T1_:
.text._ZN3cub18CUB_300001_SM_10006detail8for_each13static_kernelINS2_12policy_hub_t12policy_500_tEmN6thrust24THRUST_300001_SM_1000_NS8cuda_cub20__uninitialized_fill7functorINS7_10device_ptrIfEEfEEEEvT0_T1_:
[----:B------:R-:W-:Y:S08]  /*0000*/  LDC R1, c[0x0][0x37c] ;  /* 0x0000df00ff017b82 */ /* 0x000ff00000000800 */
[----:B------:R-:W0:Y:S01]  /*0010*/  S2UR UR4, SR_CTAID.X ;  /* 0x00000000000479c3 */ /* 0x000e220000002500 */
[----:B------:R-:W1:Y:S01]  /*0020*/  LDCU.64 UR6, c[0x0][0x380] ;  /* 0x00007000ff0677ac */ /* 0x000e620008000a00 */
[----:B------:R-:W2:Y:S01]  /*0030*/  LDCU.64 UR8, c[0x0][0x358] ;  /* 0x00006b00ff0877ac */ /* 0x000ea20008000a00 */
[----:B0-----:R-:W-:-:S04]  /*0040*/  UIMAD.WIDE.U32 UR4, UR4, 0x200, URZ ;  /* 0x00000200040478a5 */ /* 0x001fc8000f8e00ff */
[----:B-1----:R-:W-:-:S04]  /*0050*/  UIADD3 UR6, UP0, UPT, -UR4, UR6, URZ ;  /* 0x0000000604067290 */ /* 0x002fc8000ff1e1ff */
[----:B------:R-:W-:Y:S02]  /*0060*/  UIADD3.X UR7, UPT, UPT, ~UR5, UR7, URZ, UP0, !UPT ;  /* 0x0000000705077290 */ /* 0x000fe400087fe5ff */
[----:B------:R-:W-:-:S04]  /*0070*/  UISETP.GE.U32.AND UP0, UPT, UR6, 0x200, UPT ;  /* 0x000002000600788c */ /* 0x000fc8000bf06070 */
[----:B------:R-:W-:-:S09]  /*0080*/  UISETP.GE.U32.AND.EX UP0, UPT, UR7, URZ, UPT, UP0 ;  /* 0x000000ff0700728c */ /* 0x000fd2000bf06100 */
[----:B--2---:R-:W-:Y:S05]  /*0090*/  BRA.U !UP0, `(.L_x_235) ;  /* 0x0000000108287547 */ /* 0x004fea000b800000 */
[----:B------:R-:W0:Y:S01]  /*00a0*/  S2R R0, SR_TID.X ;  /* 0x0000000000007919 */ /* 0x000e220000002100 */
[----:B------:R-:W1:Y:S01]  /*00b0*/  LDCU.64 UR6, c[0x0][0x388] ;  /* 0x00007100ff0677ac */ /* 0x000e620008000a00 */
[----:B------:R-:W2:Y:S01]  /*00c0*/  LDC R5, c[0x0][0x390] ;  /* 0x0000e400ff057b82 */ /* 0x000ea20000000800 */
[----:B0-----:R-:W-:-:S05]  /*00d0*/  IADD3 R0, P0, PT, R0, UR4, RZ ;  /* 0x0000000400007c10 */ /* 0x001fca000ff1e0ff */
[----:B------:R-:W-:Y:S01]  /*00e0*/  IMAD.X R3, RZ, RZ, UR5, P0 ;  /* 0x00000005ff037e24 */ /* 0x000fe200080e06ff */
[----:B-1----:R-:W-:-:S04]  /*00f0*/  LEA R2, P0, R0, UR6, 0x2 ;  /* 0x0000000600027c11 */ /* 0x002fc8000f8010ff */
[----:B------:R-:W-:-:S05]  /*0100*/  LEA.HI.X R3, R0, UR7, R3, 0x2, P0 ;  /* 0x0000000700037c11 */ /* 0x000fca00080f1403 */
[----:B--2---:R-:W-:Y:S04]  /*0110*/  STG.E desc[UR8][R2.64], R5 ;  /* 0x0000000502007986 */ /* 0x004fe8000c101908 */
[----:B------:R-:W-:Y:S01]  /*0120*/  STG.E desc[UR8][R2.64+0x400], R5 ;  /* 0x0004000502007986 */ /* 0x000fe2000c101908 */
[----:B------:R-:W-:Y:S05]  /*0130*/  EXIT ;  /* 0x000000000000794d */ /* 0x000fea0003800000 */
.L_x_235:
[----:B------:R-:W0:Y:S01]  /*0140*/  S2R R0, SR_TID.X ;  /* 0x0000000000007919 */ /* 0x000e220000002100 */
[----:B------:R-:W-:Y:S01]  /*0150*/  IMAD.U32 R2, RZ, RZ, UR7 ;  /* 0x00000007ff027e24 */ /* 0x000fe2000f8e00ff */
[----:B------:R-:W1:Y:S01]  /*0160*/  LDCU.64 UR10, c[0x0][0x388] ;  /* 0x00007100ff0a77ac */ /* 0x000e620008000a00 */
[----:B------:R-:W-:Y:S01]  /*0170*/  IMAD.U32 R4, RZ, RZ, UR7 ;  /* 0x00000007ff047e24 */ /* 0x000fe2000f8e00ff */
[----:B0-----:R-:W-:-:S04]  /*0180*/  ISETP.LT.U32.AND P0, PT, R0, UR6, PT ;  /* 0x0000000600007c0c */ /* 0x001fc8000bf01070 */
[----:B------:R-:W-:Y:S01]  /*0190*/  ISETP.GT.U32.AND.EX P0, PT, R2, RZ, PT, P0 ;  /* 0x000000ff0200720c */ /* 0x000fe20003f04100 */
[C---:B------:R-:W-:Y:S01]  /*01a0*/  VIADD R2, R0.reuse, 0x100 ;  /* 0x0000010000027836 */ /* 0x040fe20000000000 */
[----:B------:R-:W-:-:S04]  /*01b0*/  IADD3 R0, P2, PT, R0, UR4, RZ ;  /* 0x0000000400007c10 */ /* 0x000fc8000ff5e0ff */
[----:B------:R-:W-:Y:S01]  /*01c0*/  ISETP.LT.U32.AND P1, PT, R2, UR6, PT ;  /* 0x0000000602007c0c */ /* 0x000fe2000bf21070 */
[----:B------:R-:W-:Y:S01]  /*01d0*/  IMAD.X R3, RZ, RZ, UR5, P2 ;  /* 0x00000005ff037e24 */ /* 0x000fe200090e06ff */
[----:B-1----:R-:W-:Y:S02]  /*01e0*/  LEA R2, P2, R0, UR10, 0x2 ;  /* 0x0000000a00027c11 */ /* 0x002fe4000f8410ff */
[----:B------:R-:W-:Y:S02]  /*01f0*/  ISETP.GT.U32.AND.EX P1, PT, R4, RZ, PT, P1 ;  /* 0x000000ff0400720c */ /* 0x000fe40003f24110 */
[----:B------:R-:W-:Y:S01]  /*0200*/  LEA.HI.X R3, R0, UR11, R3, 0x2, P2 ;  /* 0x0000000b00037c11 */ /* 0x000fe200090f1403 */
[----:B------:R-:W0:Y:S04]  /*0210*/  @P0 LDC R5, c[0x0][0x390] ;  /* 0x0000e400ff050b82 */ /* 0x000e280000000800 */
[----:B0-----:R0:W-:Y:S06]  /*0220*/  @P0 STG.E desc[UR8][R2.64], R5 ;  /* 0x0000000502000986 */ /* 0x0011ec000c101908 */
[----:B------:R-:W-:Y:S05]  /*0230*/  @!P1 EXIT ;  /* 0x000000000000994d */ /* 0x000fea0003800000 */
[----:B0-----:R-:W0:Y:S02]  /*0240*/  LDC R5, c[0x0][0x390] ;  /* 0x0000e400ff057b82 */ /* 0x001e240000000800 */
[----:B0-----:R-:W-:Y:S01]  /*0250*/  STG.E desc[UR8][R2.64+0x400], R5 ;  /* 0x0004000502007986 */ /* 0x001fe2000c101908 */
[----:B------:R-:W-:Y:S05]  /*0260*/  EXIT ;  /* 0x000000000000794d */ /* 0x000fea0003800000 */
.L_x_236:
        /* <DEDUP_REMOVED lines=9> */
.L_x_253:


//--------------------- .text._ZN3cub18CUB_300001_SM_10006detail11EmptyKernelIvEEvv --------------------------
	.section	.text._ZN3cub18CUB_300001_SM_10006detail11EmptyKernelIvEEvv,"ax",@progbits
	.align	128
        .global         _ZN3cub18CUB_300001_SM_10006detail11EmptyKernelIvEEvv
        .type           _ZN3cub18CUB_300001_SM_10006detail11EmptyKernelIvEEvv,@function
        .size           _ZN3cub18CUB_300001_SM_10006detail11EmptyKernelIvEEvv,(.L_x_254 - _ZN3cub18CUB_300001_SM_10006detail11EmptyKernelIvEEvv)
        .other          _ZN3cub18CUB_300001_SM_10006detail11EmptyKernelIvEEvv,@"STO_CUDA_ENTRY STV_DEFAULT"
_ZN3cub18CUB_300001_SM_10006detail11EmptyKernelIvEEvv:
.text._ZN3cub18CUB_300001_SM_10006detail11EmptyKernelIvEEvv:
[----:B------:R-:W-:Y:S01]  /*0000*/  LDC R1, c[0x0][0x37c] ;  /* 0x0000df00ff017b82 */ /* 0x000fe20000000800 */
[----:B------:R-:W-:Y:S05]  /*0010*/  EXIT ;  /* 0x000000000000794d */ /* 0x000fea0003800000 */
.L_x_237:
        /* <DEDUP_REMOVED lines=14> */
.L_x_254:


//--------------------- .text._Z11get_sum_gpuPfiS_ --------------------------
	.section	.text._Z11get_sum_gpuPfiS_,"ax",@progbits
	.align	128
        .global         _Z11get_sum_gpuPfiS_
        .type           _Z11get_sum_gpuPfiS_,@function
        .size           _Z11get_sum_gpuPfiS_,(.L_x_255 - _Z11get_sum_gpuPfiS_)
        .other          _Z11get_sum_gpuPfiS_,@"STO_CUDA_ENTRY STV_DEFAULT"
_Z11get_sum_gpuPfiS_:
.text._Z11get_sum_gpuPfiS_:
[----:B------:R-:W-:Y:S01]  /*0000*/  LDC R1, c[0x0][0x37c] ;  /* 0x0000df00ff017b82 */ /* 0x000fe20000000800 */
[----:B------:R-:W0:Y:S07]  /*0010*/  S2R R7, SR_TID.X ;  /* 0x0000000000077919 */ /* 0x000e2e0000002100 */
[----:B------:R-:W1:Y:S01]  /*0020*/  S2UR UR4, SR_CTAID.X ;  /* 0x00000000000479c3 */ /* 0x000e620000002500 */
[----:B------:R-:W2:Y:S01]  /*0030*/  LDCU UR5, c[0x0][0x388] ;  /* 0x00007100ff0577ac */ /* 0x000ea20008000800 */
[----:B------:R-:W-:Y:S01]  /*0040*/  BSSY.RECONVERGENT B0, `(.L_x_238) ;  /* 0x000000f000007945 */ /* 0x000fe20003800200 */
[----:B------:R-:W3:Y:S05]  /*0050*/  LDCU.64 UR6, c[0x0][0x358] ;  /* 0x00006b00ff0677ac */ /* 0x000eea0008000a00 */
[----:B------:R-:W1:Y:S01]  /*0060*/  LDC R2, c[0x0][0x360] ;  /* 0x0000d800ff027b82 */ /* 0x000e620000000800 */
[----:B0-----:R-:W-:Y:S01]  /*0070*/  ISETP.NE.AND P1, PT, R7, RZ, PT ;  /* 0x000000ff0700720c */ /* 0x001fe20003f25270 */
[----:B-1----:R-:W-:-:S05]  /*0080*/  IMAD R3, R2, UR4, R7 ;  /* 0x0000000402037c24 */ /* 0x002fca000f8e0207 */
[----:B--2---:R-:W-:-:S13]  /*0090*/  ISETP.GE.AND P0, PT, R3, UR5, PT ;  /* 0x0000000503007c0c */ /* 0x004fda000bf06270 */
[----:B---3--:R-:W-:Y:S05]  /*00a0*/  @P0 BRA `(.L_x_239) ;  /* 0x0000000000200947 */ /* 0x008fea0003800000 */
[----:B------:R-:W0:Y:S02]  /*00b0*/  LDC.64 R4, c[0x0][0x380] ;  /* 0x0000e000ff047b82 */ /* 0x000e240000000a00 */
[----:B0-----:R-:W-:-:S06]  /*00c0*/  IMAD.WIDE R4, R3, 0x4, R4 ;  /* 0x0000000403047825 */ /* 0x001fcc00078e0204 */
[----:B------:R-:W2:Y:S01]  /*00d0*/  LDG.E R4, desc[UR6][R4.64] ;  /* 0x0000000604047981 */ /* 0x000ea2000c1e1900 */
[----:B------:R-:W0:Y:S01]  /*00e0*/  S2UR UR5, SR_CgaCtaId ;  /* 0x00000000000579c3 */ /* 0x000e220000008800 */
[----:B------:R-:W-:Y:S02]  /*00f0*/  UMOV UR4, 0x400 ;  /* 0x0000040000047882 */ /* 0x000fe40000000000 */
[----:B0-----:R-:W-:-:S06]  /*0100*/  ULEA UR4, UR5, UR4, 0x18 ;  /* 0x0000000405047291 */ /* 0x001fcc000f8ec0ff */
[----:B------:R-:W-:-:S05]  /*0110*/  LEA R3, R7, UR4, 0x2 ;  /* 0x0000000407037c11 */ /* 0x000fca000f8e10ff */
[----:B--2---:R0:W-:Y:S02]  /*0120*/  STS [R3], R4 ;  /* 0x0000000403007388 */ /* 0x0041e40000000800 */
.L_x_239:
[----:B------:R-:W-:Y:S05]  /*0130*/  BSYNC.RECONVERGENT B0 ;  /* 0x0000000000007941 */ /* 0x000fea0003800200 */
.L_x_238:
[----:B------:R-:W-:Y:S06]  /*0140*/  BAR.SYNC.DEFER_BLOCKING 0x0 ;  /* 0x0000000000007b1d */ /* 0x000fec0000010000 */
[----:B------:R-:W-:Y:S05]  /*0150*/  @P1 EXIT ;  /* 0x000000000000194d */ /* 0x000fea0003800000 */
[C---:B------:R-:W-:Y:S01]  /*0160*/  ISETP.GE.U32.AND P1, PT, R2.reuse, 0x10, PT ;  /* 0x000000100200780c */ /* 0x040fe20003f26070 */
[----:B------:R-:W-:Y:S01]  /*0170*/  HFMA2 R19, -RZ, RZ, 0, 0 ;  /* 0x00000000ff137431 */ /* 0x000fe200000001ff */
[----:B------:R-:W-:Y:S02]  /*0180*/  LOP3.LUT R20, R2, 0xf, RZ, 0xc0, !PT ;  /* 0x0000000f02147812 */ /* 0x000fe400078ec0ff */
[----:B------:R-:W-:Y:S02]  /*0190*/  MOV R0, RZ ;  /* 0x000000ff00007202 */ /* 0x000fe40000000f00 */
[----:B------:R-:W-:-:S07]  /*01a0*/  ISETP.NE.AND P0, PT, R20, RZ, PT ;  /* 0x000000ff1400720c */ /* 0x000fce0003f05270 */
[----:B------:R-:W-:Y:S06]  /*01b0*/  @!P1 BRA `(.L_x_240) ;  /* 0x0000000000809947 */ /* 0x000fec0003800000 */
[----:B------:R-:W1:Y:S01]  /*01c0*/  S2UR UR5, SR_CgaCtaId ;  /* 0x00000000000579c3 */ /* 0x000e620000008800 */
[C---:B0-----:R-:W-:Y:S01]  /*01d0*/  LOP3.LUT R3, R2.reuse, 0xfffffff0, RZ, 0xc0, !PT ;  /* 0xfffffff002037812 */ /* 0x041fe200078ec0ff */
[----:B------:R-:W-:Y:S01]  /*01e0*/  UMOV UR4, 0x400 ;  /* 0x0000040000047882 */ /* 0x000fe20000000000 */
[----:B------:R-:W-:Y:S02]  /*01f0*/  LOP3.LUT R0, R2, 0x7f0, RZ, 0xc0, !PT ;  /* 0x000007f002007812 */ /* 0x000fe400078ec0ff */
[----:B------:R-:W-:Y:S02]  /*0200*/  MOV R19, RZ ;  /* 0x000000ff00137202 */ /* 0x000fe40000000f00 */
[----:B------:R-:W-:Y:S01]  /*0210*/  IADD3 R3, PT, PT, -R3, RZ, RZ ;  /* 0x000000ff03037210 */ /* 0x000fe20007ffe1ff */
[----:B-1----:R-:W-:-:S04]  /*0220*/  ULEA UR4, UR5, UR4, 0x18 ;  /* 0x0000000405047291 */ /* 0x002fc8000f8ec0ff */
[----:B------:R-:W-:-:S12]  /*0230*/  UIADD3 UR4, UPT, UPT, UR4, 0x20, URZ ;  /* 0x0000002004047890 */ /* 0x000fd8000fffe0ff */
.L_x_241:
[----:B------:R-:W0:Y:S01]  /*0240*/  LDS.128 R4, [UR4+-0x20] ;  /* 0xffffe004ff047984 */ /* 0x000e220008000c00 */
[----:B------:R-:W-:-:S03]  /*0250*/  IADD3 R3, PT, PT, R3, 0x10, RZ ;  /* 0x0000001003037810 */ /* 0x000fc60007ffe0ff */
[----:B------:R-:W1:Y:S01]  /*0260*/  LDS.128 R8, [UR4+-0x10] ;  /* 0xfffff004ff087984 */ /* 0x000e620008000c00 */
[----:B------:R-:W-:-:S03]  /*0270*/  ISETP.NE.AND P1, PT, R3, RZ, PT ;  /* 0x000000ff0300720c */ /* 0x000fc60003f25270 */
[----:B------:R-:W2:Y:S01]  /*0280*/  LDS.128 R12, [UR4] ;  /* 0x00000004ff0c7984 */ /* 0x000ea20008000c00 */
[----:B0-----:R-:W-:-:S03]  /*0290*/  FADD R4, R4, R19 ;  /* 0x0000001304047221 */ /* 0x001fc60000000000 */
[----:B------:R-:W0:Y:S01]  /*02a0*/  LDS.128 R16, [UR4+0x10] ;  /* 0x00001004ff107984 */ /* 0x000e220008000c00 */
[----:B------:R-:W-:Y:S01]  /*02b0*/  UIADD3 UR4, UPT, UPT, UR4, 0x40, URZ ;  /* 0x0000004004047890 */ /* 0x000fe2000fffe0ff */
[----:B------:R-:W-:-:S04]  /*02c0*/  FADD R5, R4, R5 ;  /* 0x0000000504057221 */ /* 0x000fc80000000000 */
        /* <DEDUP_REMOVED lines=10> */
[----:B0-----:R-:W-:-:S04]  /*0370*/  FADD R16, R15, R16 ;  /* 0x000000100f107221 */ /* 0x001fc80000000000 */
[----:B------:R-:W-:-:S04]  /*0380*/  FADD R17, R16, R17 ;  /* 0x0000001110117221 */ /* 0x000fc80000000000 */
[----:B------:R-:W-:-:S04]  /*0390*/  FADD R18, R17, R18 ;  /* 0x0000001211127221 */ /* 0x000fc80000000000 */
[----:B------:R-:W-:Y:S01]  /*03a0*/  FADD R19, R18, R19 ;  /* 0x0000001312137221 */ /* 0x000fe20000000000 */
[----:B------:R-:W-:Y:S06]  /*03b0*/  @P1 BRA `(.L_x_241) ;  /* 0xfffffffc00a01947 */ /* 0x000fec000383ffff */
.L_x_240:
[----:B------:R-:W-:Y:S05]  /*03c0*/  @!P0 BRA `(.L_x_242) ;  /* 0x0000000000b88947 */ /* 0x000fea0003800000 */
[----:B------:R-:W-:Y:S02]  /*03d0*/  ISETP.GE.U32.AND P0, PT, R20, 0x8, PT ;  /* 0x000000081400780c */ /* 0x000fe40003f06070 */
[----:B------:R-:W-:-:S04]  /*03e0*/  LOP3.LUT R12, R2, 0x7, RZ, 0xc0, !PT ;  /* 0x00000007020c7812 */ /* 0x000fc800078ec0ff */
[----:B------:R-:W-:-:S07]  /*03f0*/  ISETP.NE.AND P1, PT, R12, RZ, PT ;  /* 0x000000ff0c00720c */ /* 0x000fce0003f25270 */
[----:B------:R-:W-:Y:S06]  /*0400*/  @!P0 BRA `(.L_x_243) ;  /* 0x00000000003c8947 */ /* 0x000fec0003800000 */
[----:B0-----:R-:W0:Y:S01]  /*0410*/  S2R R4, SR_CgaCtaId ;  /* 0x0000000000047919 */ /* 0x001e220000008800 */
[----:B------:R-:W-:-:S04]  /*0420*/  MOV R3, 0x400 ;  /* 0x0000040000037802 */ /* 0x000fc80000000f00 */
[----:B0-----:R-:W-:-:S05]  /*0430*/  LEA R3, R4, R3, 0x18 ;  /* 0x0000000304037211 */ /* 0x001fca00078ec0ff */
[C---:B------:R-:W-:Y:S01]  /*0440*/  IMAD R3, R0.reuse, 0x4, R3 ;  /* 0x0000000400037824 */ /* 0x040fe200078e0203 */
[----:B------:R-:W-:-:S04]  /*0450*/  IADD3 R0, PT, PT, R0, 0x8, RZ ;  /* 0x0000000800007810 */ /* 0x000fc80007ffe0ff */
[----:B------:R-:W0:Y:S04]  /*0460*/  LDS.128 R4, [R3] ;  /* 0x0000000003047984 */ /* 0x000e280000000c00 */
[----:B------:R-:W1:Y:S01]  /*0470*/  LDS.128 R8, [R3+0x10] ;  /* 0x0000100003087984 */ /* 0x000e620000000c00 */
[----:B0-----:R-:W-:-:S04]  /*0480*/  FADD R4, R19, R4 ;  /* 0x0000000413047221 */ /* 0x001fc80000000000 */
[----:B------:R-:W-:-:S04]  /*0490*/  FADD R5, R4, R5 ;  /* 0x0000000504057221 */ /* 0x000fc80000000000 */
[----:B------:R-:W-:-:S04]  /*04a0*/  FADD R6, R5, R6 ;  /* 0x0000000605067221 */ /* 0x000fc80000000000 */
[----:B------:R-:W-:-:S04]  /*04b0*/  FADD R7, R6, R7 ;  /* 0x0000000706077221 */ /* 0x000fc80000000000 */
[----:B-1----:R-:W-:-:S04]  /*04c0*/  FADD R8, R7, R8 ;  /* 0x0000000807087221 */ /* 0x002fc80000000000 */
[----:B------:R-:W-:-:S04]  /*04d0*/  FADD R9, R8, R9 ;  /* 0x0000000908097221 */ /* 0x000fc80000000000 */
[----:B------:R-:W-:-:S04]  /*04e0*/  FADD R10, R9, R10 ;  /* 0x0000000a090a7221 */ /* 0x000fc80000000000 */
[----:B------:R-:W-:-:S07]  /*04f0*/  FADD R19, R10, R11 ;  /* 0x0000000b0a137221 */ /* 0x000fce0000000000 */
.L_x_243:
[----:B------:R-:W-:Y:S05]  /*0500*/  @!P1 BRA `(.L_x_242) ;  /* 0x0000000000689947 */ /* 0x000fea0003800000 */
[----:B------:R-:W-:Y:S02]  /*0510*/  ISETP.GE.U32.AND P0, PT, R12, 0x4, PT ;  /* 0x000000040c00780c */ /* 0x000fe40003f06070 */
[----:B------:R-:W-:-:S04]  /*0520*/  LOP3.LUT R2, R2, 0x3, RZ, 0xc0, !PT ;  /* 0x0000000302027812 */ /* 0x000fc800078ec0ff */
[----:B------:R-:W-:-:S07]  /*0530*/  ISETP.NE.AND P1, PT, R2, RZ, PT ;  /* 0x000000ff0200720c */ /* 0x000fce0003f25270 */
[----:B------:R-:W-:Y:S06]  /*0540*/  @!P0 BRA `(.L_x_244) ;  /* 0x0000000000288947 */ /* 0x000fec0003800000 */
[----:B0-----:R-:W0:Y:S01]  /*0550*/  S2R R4, SR_CgaCtaId ;  /* 0x0000000000047919 */ /* 0x001e220000008800 */
[----:B------:R-:W-:-:S04]  /*0560*/  MOV R3, 0x400 ;  /* 0x0000040000037802 */ /* 0x000fc80000000f00 */
[----:B0-----:R-:W-:-:S04]  /*0570*/  LEA R3, R4, R3, 0x18 ;  /* 0x0000000304037211 */ /* 0x001fc800078ec0ff */
[C---:B------:R-:W-:Y:S02]  /*0580*/  LEA R3, R0.reuse, R3, 0x2 ;  /* 0x0000000300037211 */ /* 0x040fe400078e10ff */
[----:B------:R-:W-:-:S03]  /*0590*/  IADD3 R0, PT, PT, R0, 0x4, RZ ;  /* 0x0000000400007810 */ /* 0x000fc60007ffe0ff */
[----:B------:R-:W0:Y:S02]  /*05a0*/  LDS.128 R4, [R3] ;  /* 0x0000000003047984 */ /* 0x000e240000000c00 */
[----:B0-----:R-:W-:-:S04]  /*05b0*/  FADD R4, R19, R4 ;  /* 0x0000000413047221 */ /* 0x001fc80000000000 */
[----:B------:R-:W-:-:S04]  /*05c0*/  FADD R5, R4, R5 ;  /* 0x0000000504057221 */ /* 0x000fc80000000000 */
[----:B------:R-:W-:-:S04]  /*05d0*/  FADD R6, R5, R6 ;  /* 0x0000000605067221 */ /* 0x000fc80000000000 */
[----:B------:R-:W-:-:S07]  /*05e0*/  FADD R19, R6, R7 ;  /* 0x0000000706137221 */ /* 0x000fce0000000000 */
.L_x_244:
[----:B------:R-:W-:Y:S05]  /*05f0*/  @!P1 BRA `(.L_x_242) ;  /* 0x00000000002c9947 */ /* 0x000fea0003800000 */
[----:B0-----:R-:W0:Y:S01]  /*0600*/  S2R R4, SR_CgaCtaId ;  /* 0x0000000000047919 */ /* 0x001e220000008800 */
[----:B------:R-:W-:Y:S01]  /*0610*/  MOV R3, 0x400 ;  /* 0x0000040000037802 */ /* 0x000fe20000000f00 */
[----:B------:R-:W-:-:S03]  /*0620*/  IMAD.MOV R2, RZ, RZ, -R2 ;  /* 0x000000ffff027224 */ /* 0x000fc600078e0a02 */
[----:B0-----:R-:W-:-:S04]  /*0630*/  LEA R3, R4, R3, 0x18 ;  /* 0x0000000304037211 */ /* 0x001fc800078ec0ff */
[----:B------:R-:W-:-:S07]  /*0640*/  LEA R0, R0, R3, 0x2 ;  /* 0x0000000300007211 */ /* 0x000fce00078e10ff */
.L_x_245:
[----:B------:R0:W1:Y:S01]  /*0650*/  LDS R4, [R0] ;  /* 0x0000000000047984 */ /* 0x0000620000000800 */
[----:B------:R-:W-:-:S04]  /*0660*/  IADD3 R2, PT, PT, R2, 0x1, RZ ;  /* 0x0000000102027810 */ /* 0x000fc80007ffe0ff */
[----:B------:R-:W-:Y:S02]  /*0670*/  ISETP.NE.AND P0, PT, R2, RZ, PT ;  /* 0x000000ff0200720c */ /* 0x000fe40003f05270 */
[----:B0-----:R-:W-:Y:S01]  /*0680*/  IADD3 R0, PT, PT, R0, 0x4, RZ ;  /* 0x0000000400007810 */ /* 0x001fe20007ffe0ff */
[----:B-1----:R-:W-:-:S10]  /*0690*/  FADD R19, R4, R19 ;  /* 0x0000001304137221 */ /* 0x002fd40000000000 */
[----:B------:R-:W-:Y:S05]  /*06a0*/  @P0 BRA `(.L_x_245) ;  /* 0xfffffffc00e80947 */ /* 0x000fea000383ffff */
.L_x_242:
[----:B0-----:R-:W0:Y:S02]  /*06b0*/  LDC.64 R2, c[0x0][0x390] ;  /* 0x0000e400ff027b82 */ /* 0x001e240000000a00 */
[----:B0-----:R-:W-:Y:S01]  /*06c0*/  REDG.E.ADD.F32.FTZ.RN.STRONG.GPU desc[UR6][R2.64], R19 ;  /* 0x00000013020079a6 */ /* 0x001fe2000c12f306 */
[----:B------:R-:W-:Y:S05]  /*06d0*/  EXIT ;  /* 0x000000000000794d */ /* 0x000fea0003800000 */
.L_x_246:
        /* <DEDUP_REMOVED lines=10> */
.L_x_255:


//--------------------- .nv.shared._ZN3cub18CUB_300001_SM_10006detail6reduce28DeviceReduceSingleTileKernelINS2_10policy_hubIfyN4cuda3std3__44plusIfEEE10Policy1000EPfSC_iS9_ffNS7_10__identityEEEvT0_T1_T2_T3_T4_T6_ --------------------------
	.section	.nv.shared._ZN3cub18CUB_300001_SM_10006detail6reduce28DeviceReduceSingleTileKernelINS2_10policy_hubIfyN4cuda3std3__44plusIfEEE10Policy1000EPfSC_iS9_ffNS7_10__identityEEEvT0_T1_T2_T3_T4_T6_,"aw",@nobits
	.sectionflags	@""
	.align	4
.nv.shared._ZN3cub18CUB_300001_SM_10006detail6reduce28DeviceReduceSingleTileKernelINS2_10policy_hubIfyN4cuda3std3__44plusIfEEE10Policy1000EPfSC_iS9_ffNS7_10__identityEEEvT0_T1_T2_T3_T4_T6_:
	.zero		1068


//--------------------- .nv.shared.reserved.0     --------------------------
	.section	.nv.shared.reserved.0,"aw",@nobits
	.weak		__nv_reservedSMEM_offset_0_alias
	.size		__nv_reservedSMEM_offset_0_alias, 0, 64
	.other		__nv_reservedSMEM_offset_0_alias,@"STO_CUDA_RESERVED_SHARED STV_DEFAULT"
__nv_reservedSMEM_offset_0_alias:
	.zero		0
	.zero		64


//--------------------- .nv.global                --------------------------
	.section	.nv.global,"aw",@nobits
.nv.global:
	.type		_ZN34_INTERNAL_ab90681f_4_k_cu_188477c66thrust24THRUST_300001_SM_1000_NS3seqE,@object
	.size		_ZN34_INTERNAL_ab90681f_4_k_cu_188477c66thrust24THRUST_300001_SM_1000_NS3seqE,(_ZN34_INTERNAL_ab90681f_4_k_cu_188477c64cuda3std3__48in_placeE - _ZN34_INTERNAL_ab90681f_4_k_cu_188477c66thrust24THRUST_300001_SM_1000_NS3seqE)
_ZN34_INTERNAL_ab90681f_4_k_cu_188477c66thrust24THRUST_300001_SM_1000_NS3seqE:
	.zero		1
	.type		_ZN34_INTERNAL_ab90681f_4_k_cu_188477c64cuda3std3__48in_placeE,@object
	.size		_ZN34_INTERNAL_ab90681f_4_k_cu_188477c64cuda3std3__48in_placeE,(_ZN34_INTERNAL_ab90681f_4_k_cu_188477c64cuda3std6ranges3__45__cpo4sizeE - _ZN34_INTERNAL_ab90681f_4_k_cu_188477c64cuda3std3__48in_placeE)
_ZN34_INTERNAL_ab90681f_4_k_cu_188477c64cuda3std3__48in_placeE:
	.zero		1
	.type		_ZN34_INTERNAL_ab90681f_4_k_cu_188477c64cuda3std6ranges3__45__cpo4sizeE,@object
	.size		_ZN34_INTERNAL_ab90681f_4_k_cu_188477c64cuda3std6ranges3__45__cpo4sizeE,(_ZN34_INTERNAL_ab90681f_4_k_cu_188477c66thrust24THRUST_300001_SM_1000_NS12placeholders2_3E - _ZN34_INTERNAL_ab90681f_4_k_cu_188477c64cuda3std6ranges3__45__cpo4sizeE)
_ZN34_INTERNAL_ab90681f_4_k_cu_188477c64cuda3std6ranges3__45__cpo4sizeE:
	.zero		1
	.type		_ZN34_INTERNAL_ab90681f_4_k_cu_188477c66thrust24THRUST_300001_SM_1000_NS12placeholders2_3E,@object
	.size		_ZN34_INTERNAL_ab90681f_4_k_cu_188477c66thrust24THRUST_300001_SM_1000_NS12placeholders2_3E,(_ZN34_INTERNAL_ab90681f_4_k_cu_188477c64cuda3std3__45__cpo6cbeginE - _ZN34_INTERNAL_ab90681f_4_k_cu_188477c66thrust24THRUST_300001_SM_1000_NS12placeholders2_3E)
_ZN34_INTERNAL_ab90681f_4_k_cu_188477c66thrust24THRUST_300001_SM_1000_NS12placeholders2_3E:
	.zero		1
	.type		_ZN34_INTERNAL_ab90681f_4_k_cu_188477c64cuda3std3__45__cpo6cbeginE,@object
	.size		_ZN34_INTERNAL_ab90681f_4_k_cu_188477c64cuda3std3__45__cpo6cbeginE,(_ZN34_INTERNAL_ab90681f_4_k_cu_188477c64cuda3std6ranges3__45__cpo6cbeginE - _ZN34_INTERNAL_ab90681f_4_k_cu_188477c64cuda3std3__45__cpo6cbeginE)
_ZN34_INTERNAL_ab90681f_4_k_cu_188477c64cuda3std3__45__cpo6cbeginE:
	.zero		1
	.type		_ZN34_INTERNAL_ab90681f_4_k_cu_188477c64cuda3std6ranges3__45__cpo6cbeginE,@object
	.size		_ZN34_INTERNAL_ab90681f_4_k_cu_188477c64cuda3std6ranges3__45__cpo6cbeginE,(_ZN34_INTERNAL_ab90681f_4_k_cu_188477c66thrust24THRUST_300001_SM_1000_NS12placeholders2_7E - _ZN34_INTERNAL_ab90681f_4_k_cu_188477c64cuda3std6ranges3__45__cpo6cbeginE)
_ZN34_INTERNAL_ab90681f_4_k_cu_188477c64cuda3std6ranges3__45__cpo6cbeginE:
	.zero		1
	.type		_ZN34_INTERNAL_ab90681f_4_k_cu_188477c66thrust24THRUST_300001_SM_1000_NS12placeholders2_7E,@object
	.size		_ZN34_INTERNAL_ab90681f_4_k_cu_188477c66thrust24THRUST_300001_SM_1000_NS12placeholders2_7E,(_ZN34_INTERNAL_ab90681f_4_k_cu_188477c64cuda3std3__45__cpo7crbeginE - _ZN34_INTERNAL_ab90681f_4_k_cu_188477c66thrust24THRUST_300001_SM_1000_NS12placeholders2_7E)
_ZN34_INTERNAL_ab90681f_4_k_cu_188477c66thrust24THRUST_300001_SM_1000_NS12placeholders2_7E:
	.zero		1
	.type		_ZN34_INTERNAL_ab90681f_4_k_cu_188477c64cuda3std3__45__cpo7crbeginE,@object
	.size		_ZN34_INTERNAL_ab90681f_4_k_cu_188477c64cuda3std3__45__cpo7crbeginE,(_ZN34_INTERNAL_ab90681f_4_k_cu_188477c64cuda3std6ranges3__45__cpo4nextE - _ZN34_INTERNAL_ab90681f_4_k_cu_188477c64cuda3std3__45__cpo7crbeginE)
_ZN34_INTERNAL_ab90681f_4_k_cu_188477c64cuda3std3__45__cpo7crbeginE:
	.zero		1
	.type		_ZN34_INTERNAL_ab90681f_4_k_cu_188477c64cuda3std6ranges3__45__cpo4nextE,@object
	.size		_ZN34_INTERNAL_ab90681f_4_k_cu_188477c64cuda3std6ranges3__45__cpo4nextE,(_ZN34_INTERNAL_ab90681f_4_k_cu_188477c64cuda3std6ranges3__45__cpo4swapE - _ZN34_INTERNAL_ab90681f_4_k_cu_188477c64cuda3std6ranges3__45__cpo4nextE)
_ZN34_INTERNAL_ab90681f_4_k_cu_188477c64cuda3std6ranges3__45__cpo4nextE:
	.zero		1
	.type		_ZN34_INTERNAL_ab90681f_4_k_cu_188477c64cuda3std6ranges3__45__cpo4swapE,@object
	.size		_ZN34_INTERNAL_ab90681f_4_k_cu_188477c64cuda3std6ranges3__45__cpo4swapE,(_ZN34_INTERNAL_ab90681f_4_k_cu_188477c66thrust24THRUST_300001_SM_1000_NS8cuda_cub10par_nosyncE - _ZN34_INTERNAL_ab90681f_4_k_cu_188477c64cuda3std6ranges3__45__cpo4swapE)
_ZN34_INTERNAL_ab90681f_4_k_cu_188477c64cuda3std6ranges3__45__cpo4swapE:
	.zero		1
	.type		_ZN34_INTERNAL_ab90681f_4_k_cu_188477c66thrust24THRUST_300001_SM_1000_NS8cuda_cub10par_nosyncE,@object
	.size		_ZN34_INTERNAL_ab90681f_4_k_cu_188477c66thrust24THRUST_300001_SM_1000_NS8cuda_cub10par_nosyncE,(_ZN34_INTERNAL_ab90681f_4_k_cu_188477c66thrust24THRUST_300001_SM_1000_NS12placeholders2_9E - _ZN34_INTERNAL_ab90681f_4_k_cu_188477c66thrust24THRUST_300001_SM_1000_NS8cuda_cub10par_nosyncE)
_ZN34_INTERNAL_ab90681f_4_k_cu_188477c66thrust24THRUST_300001_SM_1000_NS8cuda_cub10par_nosyncE:
	.zero		1
	.type		_ZN34_INTERNAL_ab90681f_4_k_cu_188477c66thrust24THRUST_300001_SM_1000_NS12placeholders2_9E,@object
	.size		_ZN34_INTERNAL_ab90681f_4_k_cu_188477c66thrust24THRUST_300001_SM_1000_NS12placeholders2_9E,(_ZN34_INTERNAL_ab90681f_4_k_cu_188477c64cuda3std3__436_GLOBAL__N__ab90681f_4_k_cu_188477c66ignoreE - _ZN34_INTERNAL_ab90681f_4_k_cu_188477c66thrust24THRUST_300001_SM_1000_NS12placeholders2_9E)
_ZN34_INTERNAL_ab90681f_4_k_cu_188477c66thrust24THRUST_300001_SM_1000_NS12placeholders2_9E:
	.zero		1
	.type		_ZN34_INTERNAL_ab90681f_4_k_cu_188477c64cuda3std3__436_GLOBAL__N__ab90681f_4_k_cu_188477c66ignoreE,@object
	.size		_ZN34_INTERNAL_ab90681f_4_k_cu_188477c64cuda3std3__436_GLOBAL__N__ab90681f_4_k_cu_188477c66ignoreE,(_ZN34_INTERNAL_ab90681f_4_k_cu_188477c64cuda3std6ranges3__45__cpo4dataE - _ZN34_INTERNAL_ab90681f_4_k_cu_188477c64cuda3std3__436_GLOBAL__N__ab90681f_4_k_cu_188477c66ignoreE)
_ZN34_INTERNAL_ab90681f_4_k_cu_188477c64cuda3std3__436_GLOBAL__N__ab90681f_4_k_cu_188477c66ignoreE:
	.zero		1
	.type		_ZN34_INTERNAL_ab90681f_4_k_cu_188477c64cuda3std6ranges3__45__cpo4dataE,@object
	.size		_ZN34_INTERNAL_ab90681f_4_k_cu_188477c64cuda3std6ranges3__45__cpo4dataE,(_ZN34_INTERNAL_ab90681f_4_k_cu_188477c66thrust24THRUST_300001_SM_1000_NS12placeholders2_1E - _ZN34_INTERNAL_ab90681f_4_k_cu_188477c64cuda3std6ranges3__45__cpo4dataE)
_ZN34_INTERNAL_ab90681f_4_k_cu_188477c64cuda3std6ranges3__45__cpo4dataE:
	.zero		1
	.type		_ZN34_INTERNAL_ab90681f_4_k_cu_188477c66thrust24THRUST_300001_SM_1000_NS12placeholders2_1E,@object
	.size		_ZN34_INTERNAL_ab90681f_4_k_cu_188477c66thrust24THRUST_300001_SM_1000_NS12placeholders2_1E,(_ZN34_INTERNAL_ab90681f_4_k_cu_188477c64cuda3std3__45__cpo5beginE - _ZN34_INTERNAL_ab90681f_4_k_cu_188477c66thrust24THRUST_300001_SM_1000_NS12placeholders2_1E)
_ZN34_INTERNAL_ab90681f_4_k_cu_188477c66thrust24THRUST_300001_SM_1000_NS12placeholders2_1E:
	.zero		1
	.type		_ZN34_INTERNAL_ab90681f_4_k_cu_188477c64cuda3std3__45__cpo5beginE,@object
	.size		_ZN34_INTERNAL_ab90681f_4_k_cu_188477c64cuda3std3__45__cpo5beginE,(_ZN34_INTERNAL_ab90681f_4_k_cu_188477c64cuda3std6ranges3__45__cpo5beginE - _ZN34_INTERNAL_ab90681f_4_k_cu_188477c64cuda3std3__45__cpo5beginE)
_ZN34_INTERNAL_ab90681f_4_k_cu_188477c64cuda3std3__45__cpo5beginE:
	.zero		1
	.type		_ZN34_INTERNAL_ab90681f_4_k_cu_188477c64cuda3std6ranges3__45__cpo5beginE,@object
	.size		_ZN34_INTERNAL_ab90681f_4_k_cu_188477c64cuda3std6ranges3__45__cpo5beginE,(_ZN34_INTERNAL_ab90681f_4_k_cu_188477c66thrust24THRUST_300001_SM_1000_NS12placeholders2_5E - _ZN34_INTERNAL_ab90681f_4_k_cu_188477c64cuda3std6ranges3__45__cpo5beginE)
_ZN34_INTERNAL_ab90681f_4_k_cu_188477c64cuda3std6ranges3__45__cpo5beginE:
	.zero		1
	.type		_ZN34_INTERNAL_ab90681f_4_k_cu_188477c66thrust24THRUST_300001_SM_1000_NS12placeholders2_5E,@object
	.size		_ZN34_INTERNAL_ab90681f_4_k_cu_188477c66thrust24THRUST_300001_SM_1000_NS12placeholders2_5E,(_ZN34_INTERNAL_ab90681f_4_k_cu_188477c64cuda3std3__45__cpo6rbeginE - _ZN34_INTERNAL_ab90681f_4_k_cu_188477c66thrust24THRUST_300001_SM_1000_NS12placeholders2_5E)
_ZN34_INTERNAL_ab90681f_4_k_cu_188477c66thrust24THRUST_300001_SM_1000_NS12placeholders2_5E:
	.zero		1
	.type		_ZN34_INTERNAL_ab90681f_4_k_cu_188477c64cuda3std3__45__cpo6rbeginE,@object
	.size		_ZN34_INTERNAL_ab90681f_4_k_cu_188477c64cuda3std3__45__cpo6rbeginE,(_ZN34_INTERNAL_ab90681f_4_k_cu_188477c64cuda3std6ranges3__45__cpo7advanceE - _ZN34_INTERNAL_ab90681f_4_k_cu_188477c64cuda3std3__45__cpo6rbeginE)
_ZN34_INTERNAL_ab90681f_4_k_cu_188477c64cuda3std3__45__cpo6rbeginE:
	.zero		1
	.type		_ZN34_INTERNAL_ab90681f_4_k_cu_188477c64cuda3std6ranges3__45__cpo7advanceE,@object
	.size		_ZN34_INTERNAL_ab90681f_4_k_cu_188477c64cuda3std6ranges3__45__cpo7advanceE,(_ZN34_INTERNAL_ab90681f_4_k_cu_188477c64cuda3std3__47nulloptE - _ZN34_INTERNAL_ab90681f_4_k_cu_188477c64cuda3std6ranges3__45__cpo7advanceE)
_ZN34_INTERNAL_ab90681f_4_k_cu_188477c64cuda3std6ranges3__45__cpo7advanceE:
	.zero		1
	.type		_ZN34_INTERNAL_ab90681f_4_k_cu_188477c64cuda3std3__47nulloptE,@object
	.size		_ZN34_INTERNAL_ab90681f_4_k_cu_188477c64cuda3std3__47nulloptE,(_ZN34_INTERNAL_ab90681f_4_k_cu_188477c64cuda3std6ranges3__45__cpo8distanceE - _ZN34_INTERNAL_ab90681f_4_k_cu_188477c64cuda3std3__47nulloptE)
_ZN34_INTERNAL_ab90681f_4_k_cu_188477c64cuda3std3__47nulloptE:
	.zero		1
	.type		_ZN34_INTERNAL_ab90681f_4_k_cu_188477c64cuda3std6ranges3__45__cpo8distanceE,@object
	.size		_ZN34_INTERNAL_ab90681f_4_k_cu_188477c64cuda3std6ranges3__45__cpo8distanceE,(_ZN34_INTERNAL_ab90681f_4_k_cu_188477c66thrust24THRUST_300001_SM_1000_NS12placeholders3_10E - _ZN34_INTERNAL_ab90681f_4_k_cu_188477c64cuda3std6ranges3__45__cpo8distanceE)
_ZN34_INTERNAL_ab90681f_4_k_cu_188477c64cuda3std6ranges3__45__cpo8distanceE:
	.zero		1
	.type		_ZN34_INTERNAL_ab90681f_4_k_cu_188477c66thrust24THRUST_300001_SM_1000_NS12placeholders3_10E,@object
	.size		_ZN34_INTERNAL_ab90681f_4_k_cu_188477c66thrust24THRUST_300001_SM_1000_NS12placeholders3_10E,(_ZN34_INTERNAL_ab90681f_4_k_cu_188477c64cuda3std3__419piecewise_constructE - _ZN34_INTERNAL_ab90681f_4_k_cu_188477c66thrust24THRUST_300001_SM_1000_NS12placeholders3_10E)
_ZN34_INTERNAL_ab90681f_4_k_cu_188477c66thrust24THRUST_300001_SM_1000_NS12placeholders3_10E:
	.zero		1
	.type		_ZN34_INTERNAL_ab90681f_4_k_cu_188477c64cuda3std3__419piecewise_constructE,@object
	.size		_ZN34_INTERNAL_ab90681f_4_k_cu_188477c64cuda3std3__419piecewise_constructE,(_ZN34_INTERNAL_ab90681f_4_k_cu_188477c64cuda3std6ranges3__45__cpo5cdataE - _ZN34_INTERNAL_ab90681f_4_k_cu_188477c64cuda3std3__419piecewise_constructE)
_ZN34_INTERNAL_ab90681f_4_k_cu_188477c64cuda3std3__419piecewise_constructE:
	.zero		1
	.type		_ZN34_INTERNAL_ab90681f_4_k_cu_188477c64cuda3std6ranges3__45__cpo5cdataE,@object
	.size		_ZN34_INTERNAL_ab90681f_4_k_cu_188477c64cuda3std6ranges3__45__cpo5cdataE,(_ZN34_INTERNAL_ab90681f_4_k_cu_188477c66thrust24THRUST_300001_SM_1000_NS12placeholders2_2E - _ZN34_INTERNAL_ab90681f_4_k_cu_188477c64cuda3std6ranges3__45__cpo5cdataE)
_ZN34_INTERNAL_ab90681f_4_k_cu_188477c64cuda3std6ranges3__45__cpo5cdataE:
	.zero		1
	.type		_ZN34_INTERNAL_ab90681f_4_k_cu_188477c66thrust24THRUST_300001_SM_1000_NS12placeholders2_2E,@object
	.size		_ZN34_INTERNAL_ab90681f_4_k_cu_188477c66thrust24THRUST_300001_SM_1000_NS12placeholders2_2E,(_ZN34_INTERNAL_ab90681f_4_k_cu_188477c64cuda3std3__45__cpo3endE - _ZN34_INTERNAL_ab90681f_4_k_cu_188477c66thrust24THRUST_300001_SM_1000_NS12placeholders2_2E)
_ZN34_INTERNAL_ab90681f_4_k_cu_188477c66thrust24THRUST_300001_SM_1000_NS12placeholders2_2E:
	.zero		1
	.type		_ZN34_INTERNAL_ab90681f_4_k_cu_188477c64cuda3std3__45__cpo3endE,@object
	.size		_ZN34_INTERNAL_ab90681f_4_k_cu_188477c64cuda3std3__45__cpo3endE,(_ZN34_INTERNAL_ab90681f_4_k_cu_188477c64cuda3std6ranges3__45__cpo3endE - _ZN34_INTERNAL_ab90681f_4_k_cu_188477c64cuda3std3__45__cpo3endE)
_ZN34_INTERNAL_ab90681f_4_k_cu_188477c64cuda3std3__45__cpo3endE:
	.zero		1
	.type		_ZN34_INTERNAL_ab90681f_4_k_cu_188477c64cuda3std6ranges3__45__cpo3endE,@object
	.size		_ZN34_INTERNAL_ab90681f_4_k_cu_188477c64cuda3std6ranges3__45__cpo3endE,(_ZN34_INTERNAL_ab90681f_4_k_cu_188477c66thrust24THRUST_300001_SM_1000_NS12placeholders2_6E - _ZN34_INTERNAL_ab90681f_4_k_cu_188477c64cuda3std6ranges3__45__cpo3endE)
_ZN34_INTERNAL_ab90681f_4_k_cu_188477c64cuda3std6ranges3__45__cpo3endE:
	.zero		1
	.type		_ZN34_INTERNAL_ab90681f_4_k_cu_188477c66thrust24THRUST_300001_SM_1000_NS12placeholders2_6E,@object
	.size		_ZN34_INTERNAL_ab90681f_4_k_cu_188477c66thrust24THRUST_300001_SM_1000_NS12placeholders2_6E,(_ZN34_INTERNAL_ab90681f_4_k_cu_188477c64cuda3std3__45__cpo4rendE - _ZN34_INTERNAL_ab90681f_4_k_cu_188477c66thrust24THRUST_300001_SM_1000_NS12placeholders2_6E)
_ZN34_INTERNAL_ab90681f_4_k_cu_188477c66thrust24THRUST_300001_SM_1000_NS12placeholders2_6E:
	.zero		1
	.type		_ZN34_INTERNAL_ab90681f_4_k_cu_188477c64cuda3std3__45__cpo4rendE,@object
	.size		_ZN34_INTERNAL_ab90681f_4_k_cu_188477c64cuda3std3__45__cpo4rendE,(_ZN34_INTERNAL_ab90681f_4_k_cu_188477c64cuda3std6ranges3__45__cpo9iter_swapE - _ZN34_INTERNAL_ab90681f_4_k_cu_188477c64cuda3std3__45__cpo4rendE)
_ZN34_INTERNAL_ab90681f_4_k_cu_188477c64cuda3std3__45__cpo4rendE:
	.zero		1
	.type		_ZN34_INTERNAL_ab90681f_4_k_cu_188477c64cuda3std6ranges3__45__cpo9iter_swapE,@object
	.size		_ZN34_INTERNAL_ab90681f_4_k_cu_188477c64cuda3std6ranges3__45__cpo9iter_swapE,(_ZN34_INTERNAL_ab90681f_4_k_cu_188477c64cuda3std3__48unexpectE - _ZN34_INTERNAL_ab90681f_4_k_cu_188477c64cuda3std6ranges3__45__cpo9iter_swapE)
_ZN34_INTERNAL_ab90681f_4_k_cu_188477c64cuda3std6ranges3__45__cpo9iter_swapE:
	.zero		1
	.type		_ZN34_INTERNAL_ab90681f_4_k_cu_188477c64cuda3std3__48unexpectE,@object
	.size		_ZN34_INTERNAL_ab90681f_4_k_cu_188477c64cuda3std3__48unexpectE,(_ZN34_INTERNAL_ab90681f_4_k_cu_188477c66thrust24THRUST_300001_SM_1000_NS8cuda_cub3parE - _ZN34_INTERNAL_ab90681f_4_k_cu_188477c64cuda3std3__48unexpectE)
_ZN34_INTERNAL_ab90681f_4_k_cu_188477c64cuda3std3__48unexpectE:
	.zero		1
	.type		_ZN34_INTERNAL_ab90681f_4_k_cu_188477c66thrust24THRUST_300001_SM_1000_NS8cuda_cub3parE,@object
	.size		_ZN34_INTERNAL_ab90681f_4_k_cu_188477c66thrust24THRUST_300001_SM_1000_NS8cuda_cub3parE,(_ZN34_INTERNAL_ab90681f_4_k_cu_188477c66thrust24THRUST_300001_SM_1000_NS12placeholders2_4E - _ZN34_INTERNAL_ab90681f_4_k_cu_188477c66thrust24THRUST_300001_SM_1000_NS8cuda_cub3parE)
_ZN34_INTERNAL_ab90681f_4_k_cu_188477c66thrust24THRUST_300001_SM_1000_NS8cuda_cub3parE:
	.zero		1
	.type		_ZN34_INTERNAL_ab90681f_4_k_cu_188477c66thrust24THRUST_300001_SM_1000_NS12placeholders2_4E,@object
	.size		_ZN34_INTERNAL_ab90681f_4_k_cu_188477c66thrust24THRUST_300001_SM_1000_NS12placeholders2_4E,(_ZN34_INTERNAL_ab90681f_4_k_cu_188477c64cuda3std3__45__cpo4cendE - _ZN34_INTERNAL_ab90681f_4_k_cu_188477c66thrust24THRUST_300001_SM_1000_NS12placeholders2_4E)
_ZN34_INTERNAL_ab90681f_4_k_cu_188477c66thrust24THRUST_300001_SM_1000_NS12placeholders2_4E:
	.zero		1
	.type		_ZN34_INTERNAL_ab90681f_4_k_cu_188477c64cuda3std3__45__cpo4cendE,@object
	.size		_ZN34_INTERNAL_ab90681f_4_k_cu_188477c64cuda3std3__45__cpo4cendE,(_ZN34_INTERNAL_ab90681f_4_k_cu_188477c64cuda3std6ranges3__45__cpo4cendE - _ZN34_INTERNAL_ab90681f_4_k_cu_188477c64cuda3std3__45__cpo4cendE)
_ZN34_INTERNAL_ab90681f_4_k_cu_188477c64cuda3std3__45__cpo4cendE:
	.zero		1
	.type		_ZN34_INTERNAL_ab90681f_4_k_cu_188477c64cuda3std6ranges3__45__cpo4cendE,@object
	.size		_ZN34_INTERNAL_ab90681f_4_k_cu_188477c64cuda3std6ranges3__45__cpo4cendE,(_ZN34_INTERNAL_ab90681f_4_k_cu_188477c64cuda3std3__420unreachable_sentinelE - _ZN34_INTERNAL_ab90681f_4_k_cu_188477c64cuda3std6ranges3__45__cpo4cendE)
_ZN34_INTERNAL_ab90681f_4_k_cu_188477c64cuda3std6ranges3__45__cpo4cendE:
	.zero		1
	.type		_ZN34_INTERNAL_ab90681f_4_k_cu_188477c64cuda3std3__420unreachable_sentinelE,@object
	.size		_ZN34_INTERNAL_ab90681f_4_k_cu_188477c64cuda3std3__420unreachable_sentinelE,(_ZN34_INTERNAL_ab90681f_4_k_cu_188477c64cuda3std6ranges3__45__cpo5ssizeE - _ZN34_INTERNAL_ab90681f_4_k_cu_188477c64cuda3std3__420unreachable_sentinelE)
_ZN34_INTERNAL_ab90681f_4_k_cu_188477c64cuda3std3__420unreachable_sentinelE:
	.zero		1
	.type		_ZN34_INTERNAL_ab90681f_4_k_cu_188477c64cuda3std6ranges3__45__cpo5ssizeE,@object
	.size		_ZN34_INTERNAL_ab90681f_4_k_cu_188477c64cuda3std6ranges3__45__cpo5ssizeE,(_ZN34_INTERNAL_ab90681f_4_k_cu_188477c66thrust24THRUST_300001_SM_1000_NS12placeholders2_8E - _ZN34_INTERNAL_ab90681f_4_k_cu_188477c64cuda3std6ranges3__45__cpo5ssizeE)
_ZN34_INTERNAL_ab90681f_4_k_cu_188477c64cuda3std6ranges3__45__cpo5ssizeE:
	.zero		1
	.type		_ZN34_INTERNAL_ab90681f_4_k_cu_188477c66thrust24THRUST_300001_SM_1000_NS12placeholders2_8E,@object
	.size		_ZN34_INTERNAL_ab90681f_4_k_cu_188477c66thrust24THRUST_300001_SM_1000_NS12placeholders2_8E,(_ZN34_INTERNAL_ab90681f_4_k_cu_188477c64cuda3std3__45__cpo5crendE - _ZN34_INTERNAL_ab90681f_4_k_cu_188477c66thrust24THRUST_300001_SM_1000_NS12placeholders2_8E)
_ZN34_INTERNAL_ab90681f_4_k_cu_188477c66thrust24THRUST_300001_SM_1000_NS12placeholders2_8E:
	.zero		1
	.type		_ZN34_INTERNAL_ab90681f_4_k_cu_188477c64cuda3std3__45__cpo5crendE,@object
	.size		_ZN34_INTERNAL_ab90681f_4_k_cu_188477c64cuda3std3__45__cpo5crendE,(_ZN34_INTERNAL_ab90681f_4_k_cu_188477c64cuda3std6ranges3__45__cpo4prevE - _ZN34_INTERNAL_ab90681f_4_k_cu_188477c64cuda3std3__45__cpo5crendE)
_ZN34_INTERNAL_ab90681f_4_k_cu_188477c64cuda3std3__45__cpo5crendE:
	.zero		1
	.type		_ZN34_INTERNAL_ab90681f_4_k_cu_188477c64cuda3std6ranges3__45__cpo4prevE,@object
	.size		_ZN34_INTERNAL_ab90681f_4_k_cu_188477c64cuda3std6ranges3__45__cpo4prevE,(_ZN34_INTERNAL_ab90681f_4_k_cu_188477c64cuda3std6ranges3__45__cpo9iter_moveE - _ZN34_INTERNAL_ab90681f_4_k_cu_188477c64cuda3std6ranges3__45__cpo4prevE)
_ZN34_INTERNAL_ab90681f_4_k_cu_188477c64cuda3std6ranges3__45__cpo4prevE:
	.zero		1
	.type		_ZN34_INTERNAL_ab90681f_4_k_cu_188477c64cuda3std6ranges3__45__cpo9iter_moveE,@object
	.size		_ZN34_INTERNAL_ab90681f_4_k_cu_188477c64cuda3std6ranges3__45__cpo9iter_moveE,(_ZN34_INTERNAL_ab90681f_4_k_cu_188477c66thrust24THRUST_300001_SM_1000_NS6system6detail10sequential3seqE - _ZN34_INTERNAL_ab90681f_4_k_cu_188477c64cuda3std6ranges3__45__cpo9iter_moveE)
_ZN34_INTERNAL_ab90681f_4_k_cu_188477c64cuda3std6ranges3__45__cpo9iter_moveE:
	.zero		1
	.type		_ZN34_INTERNAL_ab90681f_4_k_cu_188477c66thrust24THRUST_300001_SM_1000_NS6system6detail10sequential3seqE,@object
	.size		_ZN34_INTERNAL_ab90681f_4_k_cu_188477c66thrust24THRUST_300001_SM_1000_NS6system6detail10sequential3seqE,(.L_31 - _ZN34_INTERNAL_ab90681f_4_k_cu_188477c66thrust24THRUST_300001_SM_1000_NS6system6detail10sequential3seqE)
_ZN34_INTERNAL_ab90681f_4_k_cu_188477c66thrust24THRUST_300001_SM_1000_NS6system6detail10sequential3seqE:
	.zero		1
.L_31:


//--------------------- .nv.shared._ZN3cub18CUB_300001_SM_10006detail6reduce18DeviceReduceKernelINS2_10policy_hubIfyN4cuda3std3__44plusIfEEE10Policy1000EN6thrust24THRUST_300001_SM_1000_NS6detail15normal_iteratorINSD_10device_ptrIfEEEEyS9_fNS7_10__identityEEEvT0_PT3_T1_NS0_13GridEvenShareISN_EET2_T4_ --------------------------
	.section	.nv.shared._ZN3cub18CUB_300001_SM_10006detail6reduce18DeviceReduceKernelINS2_10policy_hubIfyN4cuda3std3__44plusIfEEE10Policy1000EN6thrust24THRUST_300001_SM_1000_NS6detail15normal_iteratorINSD_10device_ptrIfEEEEyS9_fNS7_10__identityEEEvT0_PT3_T1_NS0_13GridEvenShareISN_EET2_T4_,"aw",@nobits
	.sectionflags	@""
	.align	4
.nv.shared._ZN3cub18CUB_300001_SM_10006detail6reduce18DeviceReduceKernelINS2_10policy_hubIfyN4cuda3std3__44plusIfEEE10Policy1000EN6thrust24THRUST_300001_SM_1000_NS6detail15normal_iteratorINSD_10device_ptrIfEEEEyS9_fNS7_10__identityEEEvT0_PT3_T1_NS0_13GridEvenShareISN_EET2_T4_:
	.zero		1068


//--------------------- .nv.shared._ZN3cub18CUB_300001_SM_10006detail6reduce28DeviceReduceSingleTileKernelINS2_10policy_hubIfyN4cuda3std3__44plusIfEEE10Policy1000EN6thrust24THRUST_300001_SM_1000_NS6detail15normal_iteratorINSD_10device_ptrIfEEEEPfyS9_ffNS7_10__identityEEEvT0_T1_T2_T3_T4_T6_ --------------------------
	.section	.nv.shared._ZN3cub18CUB_300001_SM_10006detail6reduce28DeviceReduceSingleTileKernelINS2_10policy_hubIfyN4cuda3std3__44plusIfEEE10Policy1000EN6thrust24THRUST_300001_SM_1000_NS6detail15normal_iteratorINSD_10device_ptrIfEEEEPfyS9_ffNS7_10__identityEEEvT0_T1_T2_T3_T4_T6_,"aw",@nobits
	.sectionflags	@""
	.align	4
.nv.shared._ZN3cub18CUB_300001_SM_10006detail6reduce28DeviceReduceSingleTileKernelINS2_10policy_hubIfyN4cuda3std3__44plusIfEEE10Policy1000EN6thrust24THRUST_300001_SM_1000_NS6detail15normal_iteratorINSD_10device_ptrIfEEEEPfyS9_ffNS7_10__identityEEEvT0_T1_T2_T3_T4_T6_:
	.zero		1068


//--------------------- .nv.shared._ZN3cub18CUB_300001_SM_10006detail6reduce28DeviceReduceSingleTileKernelINS2_10policy_hubIfjN4cuda3std3__44plusIfEEE10Policy1000EPfSC_iS9_ffNS7_10__identityEEEvT0_T1_T2_T3_T4_T6_ --------------------------
	.section	.nv.shared._ZN3cub18CUB_300001_SM_10006detail6reduce28DeviceReduceSingleTileKernelINS2_10policy_hubIfjN4cuda3std3__44plusIfEEE10Policy1000EPfSC_iS9_ffNS7_10__identityEEEvT0_T1_T2_T3_T4_T6_,"aw",@nobits
	.sectionflags	@""
	.align	4
.nv.shared._ZN3cub18CUB_300001_SM_10006detail6reduce28DeviceReduceSingleTileKernelINS2_10policy_hubIfjN4cuda3std3__44plusIfEEE10Policy1000EPfSC_iS9_ffNS7_10__identityEEEvT0_T1_T2_T3_T4_T6_:
	.zero		1108


//--------------------- .nv.shared._ZN3cub18CUB_300001_SM_10006detail6reduce18DeviceReduceKernelINS2_10policy_hubIfjN4cuda3std3__44plusIfEEE10Policy1000EN6thrust24THRUST_300001_SM_1000_NS6detail15normal_iteratorINSD_10device_ptrIfEEEEjS9_fNS7_10__identityEEEvT0_PT3_T1_NS0_13GridEvenShareISN_EET2_T4_ --------------------------
	.section	.nv.shared._ZN3cub18CUB_300001_SM_10006detail6reduce18DeviceReduceKernelINS2_10policy_hubIfjN4cuda3std3__44plusIfEEE10Policy1000EN6thrust24THRUST_300001_SM_1000_NS6detail15normal_iteratorINSD_10device_ptrIfEEEEjS9_fNS7_10__identityEEEvT0_PT3_T1_NS0_13GridEvenShareISN_EET2_T4_,"aw",@nobits
	.sectionflags	@""
	.align	4
.nv.shared._ZN3cub18CUB_300001_SM_10006detail6reduce18DeviceReduceKernelINS2_10policy_hubIfjN4cuda3std3__44plusIfEEE10Policy1000EN6thrust24THRUST_300001_SM_1000_NS6detail15normal_iteratorINSD_10device_ptrIfEEEEjS9_fNS7_10__identityEEEvT0_PT3_T1_NS0_13GridEvenShareISN_EET2_T4_:
	.zero		1108


//--------------------- .nv.shared._ZN3cub18CUB_300001_SM_10006detail6reduce28DeviceReduceSingleTileKernelINS2_10policy_hubIfjN4cuda3std3__44plusIfEEE10Policy1000EN6thrust24THRUST_300001_SM_1000_NS6detail15normal_iteratorINSD_10device_ptrIfEEEEPfjS9_ffNS7_10__identityEEEvT0_T1_T2_T3_T4_T6_ --------------------------
	.section	.nv.shared._ZN3cub18CUB_300001_SM_10006detail6reduce28DeviceReduceSingleTileKernelINS2_10policy_hubIfjN4cuda3std3__44plusIfEEE10Policy1000EN6thrust24THRUST_300001_SM_1000_NS6detail15normal_iteratorINSD_10device_ptrIfEEEEPfjS9_ffNS7_10__identityEEEvT0_T1_T2_T3_T4_T6_,"aw",@nobits
	.sectionflags	@""
	.align	4
.nv.shared._ZN3cub18CUB_300001_SM_10006detail6reduce28DeviceReduceSingleTileKernelINS2_10policy_hubIfjN4cuda3std3__44plusIfEEE10Policy1000EN6thrust24THRUST_300001_SM_1000_NS6detail15normal_iteratorINSD_10device_ptrIfEEEEPfjS9_ffNS7_10__identityEEEvT0_T1_T2_T3_T4_T6_:
	.zero		1108


//--------------------- .nv.shared._Z11get_sum_gpuPfiS_ --------------------------
	.section	.nv.shared._Z11get_sum_gpuPfiS_,"aw",@nobits
	.sectionflags	@""
	.align	4
.nv.shared._Z11get_sum_gpuPfiS_:
	.zero		5024


//--------------------- .nv.constant0._ZN3cub18CUB_300001_SM_10006detail6reduce28DeviceReduceSingleTileKernelINS2_10policy_hubIfyN4cuda3std3__44plusIfEEE10Policy1000EPfSC_iS9_ffNS7_10__identityEEEvT0_T1_T2_T3_T4_T6_ --------------------------
	.section	.nv.constant0._ZN3cub18CUB_300001_SM_10006detail6reduce28DeviceReduceSingleTileKernelINS2_10policy_hubIfyN4cuda3std3__44plusIfEEE10Policy1000EPfSC_iS9_ffNS7_10__identityEEEvT0_T1_T2_T3_T4_T6_,"a",@progbits
	.sectionflags	@""
	.align	4
.nv.constant0._ZN3cub18CUB_300001_SM_10006detail6reduce28DeviceReduceSingleTileKernelINS2_10policy_hubIfyN4cuda3std3__44plusIfEEE10Policy1000EPfSC_iS9_ffNS7_10__identityEEEvT0_T1_T2_T3_T4_T6_:
	.zero		925


//--------------------- .nv.constant0._ZN3cub18CUB_300001_SM_10006detail6reduce18DeviceReduceKernelINS2_10policy_hubIfyN4cuda3std3__44plusIfEEE10Policy1000EN6thrust24THRUST_300001_SM_1000_NS6detail15normal_iteratorINSD_10device_ptrIfEEEEyS9_fNS7_10__identityEEEvT0_PT3_T1_NS0_13GridEvenShareISN_EET2_T4_ --------------------------
	.section	.nv.constant0._ZN3cub18CUB_300001_SM_10006detail6reduce18DeviceReduceKernelINS2_10policy_hubIfyN4cuda3std3__44plusIfEEE10Policy1000EN6thrust24THRUST_300001_SM_1000_NS6detail15normal_iteratorINSD_10device_ptrIfEEEEyS9_fNS7_10__identityEEEvT0_PT3_T1_NS0_13GridEvenShareISN_EET2_T4_,"a",@progbits
	.sectionflags	@""
	.align	4
.nv.constant0._ZN3cub18CUB_300001_SM_10006detail6reduce18DeviceReduceKernelINS2_10policy_hubIfyN4cuda3std3__44plusIfEEE10Policy1000EN6thrust24THRUST_300001_SM_1000_NS6detail15normal_iteratorINSD_10device_ptrIfEEEEyS9_fNS7_10__identityEEEvT0_PT3_T1_NS0_13GridEvenShareISN_EET2_T4_:
	.zero		994


//--------------------- .nv.constant0._ZN3cub18CUB_300001_SM_10006detail6reduce28DeviceReduceSingleTileKernelINS2_10policy_hubIfyN4cuda3std3__44plusIfEEE10Policy1000EN6thrust24THRUST_300001_SM_1000_NS6detail15normal_iteratorINSD_10device_ptrIfEEEEPfyS9_ffNS7_10__identityEEEvT0_T1_T2_T3_T4_T6_ --------------------------
	.section	.nv.constant0._ZN3cub18CUB_300001_SM_10006detail6reduce28DeviceReduceSingleTileKernelINS2_10policy_hubIfyN4cuda3std3__44plusIfEEE10Policy1000EN6thrust24THRUST_300001_SM_1000_NS6detail15normal_iteratorINSD_10device_ptrIfEEEEPfyS9_ffNS7_10__identityEEEvT0_T1_T2_T3_T4_T6_,"a",@progbits
	.sectionflags	@""
	.align	4
.nv.constant0._ZN3cub18CUB_300001_SM_10006detail6reduce28DeviceReduceSingleTileKernelINS2_10policy_hubIfyN4cuda3std3__44plusIfEEE10Policy1000EN6thrust24THRUST_300001_SM_1000_NS6detail15normal_iteratorINSD_10device_ptrIfEEEEPfyS9_ffNS7_10__identityEEEvT0_T1_T2_T3_T4_T6_:
	.zero		929


//--------------------- .nv.constant0._ZN3cub18CUB_300001_SM_10006detail6reduce28DeviceReduceSingleTileKernelINS2_10policy_hubIfjN4cuda3std3__44plusIfEEE10Policy1000EPfSC_iS9_ffNS7_10__identityEEEvT0_T1_T2_T3_T4_T6_ --------------------------
	.section	.nv.constant0._ZN3cub18CUB_300001_SM_10006detail6reduce28DeviceReduceSingleTileKernelINS2_10policy_hubIfjN4cuda3std3__44plusIfEEE10Policy1000EPfSC_iS9_ffNS7_10__identityEEEvT0_T1_T2_T3_T4_T6_,"a",@progbits
	.sectionflags	@""
	.align	4
.nv.constant0._ZN3cub18CUB_300001_SM_10006detail6reduce28DeviceReduceSingleTileKernelINS2_10policy_hubIfjN4cuda3std3__44plusIfEEE10Policy1000EPfSC_iS9_ffNS7_10__identityEEEvT0_T1_T2_T3_T4_T6_:
	.zero		925


//--------------------- .nv.constant0._ZN3cub18CUB_300001_SM_10006detail6reduce18DeviceReduceKernelINS2_10policy_hubIfjN4cuda3std3__44plusIfEEE10Policy1000EN6thrust24THRUST_300001_SM_1000_NS6detail15normal_iteratorINSD_10device_ptrIfEEEEjS9_fNS7_10__identityEEEvT0_PT3_T1_NS0_13GridEvenShareISN_EET2_T4_ --------------------------
	.section	.nv.constant0._ZN3cub18CUB_300001_SM_10006detail6reduce18DeviceReduceKernelINS2_10policy_hubIfjN4cuda3std3__44plusIfEEE10Policy1000EN6thrust24THRUST_300001_SM_1000_NS6detail15normal_iteratorINSD_10device_ptrIfEEEEjS9_fNS7_10__identityEEEvT0_PT3_T1_NS0_13GridEvenShareISN_EET2_T4_,"a",@progbits
	.sectionflags	@""
	.align	4
.nv.constant0._ZN3cub18CUB_300001_SM_10006detail6reduce18DeviceReduceKernelINS2_10policy_hubIfjN4cuda3std3__44plusIfEEE10Policy1000EN6thrust24THRUST_300001_SM_1000_NS6detail15normal_iteratorINSD_10device_ptrIfEEEEjS9_fNS7_10__identityEEEvT0_PT3_T1_NS0_13GridEvenShareISN_EET2_T4_:
	.zero		958


//--------------------- .nv.constant0._ZN3cub18CUB_300001_SM_10006detail6reduce28DeviceReduceSingleTileKernelINS2_10policy_hubIfjN4cuda3std3__44plusIfEEE10Policy1000EN6thrust24THRUST_300001_SM_1000_NS6detail15normal_iteratorINSD_10device_ptrIfEEEEPfjS9_ffNS7_10__identityEEEvT0_T1_T2_T3_T4_T6_ --------------------------
	.section	.nv.constant0._ZN3cub18CUB_300001_SM_10006detail6reduce28DeviceReduceSingleTileKernelINS2_10policy_hubIfjN4cuda3std3__44plusIfEEE10Policy1000EN6thrust24THRUST_300001_SM_1000_NS6detail15normal_iteratorINSD_10device_ptrIfEEEEPfjS9_ffNS7_10__identityEEEvT0_T1_T2_T3_T4_T6_,"a",@progbits
	.sectionflags	@""
	.align	4
.nv.constant0._ZN3cub18CUB_300001_SM_10006detail6reduce28DeviceReduceSingleTileKernelINS2_10policy_hubIfjN4cuda3std3__44plusIfEEE10Policy1000EN6thrust24THRUST_300001_SM_1000_NS6detail15normal_iteratorINSD_10device_ptrIfEEEEPfjS9_ffNS7_10__identityEEEvT0_T1_T2_T3_T4_T6_:
	.zero		925


//--------------------- .nv.constant0._ZN3cub18CUB_300001_SM_10006detail8for_each13static_kernelINS2_12policy_hub_t12policy_500_tEmN6thrust24THRUST_300001_SM_1000_NS8cuda_cub20__uninitialized_fill7functorINS7_10device_ptrIfEEfEEEEvT0_T1_ --------------------------
	.section	.nv.constant0._ZN3cub18CUB_300001_SM_10006detail8for_each13static_kernelINS2_12policy_hub_t12policy_500_tEmN6thrust24THRUST_300001_SM_1000_NS8cuda_cub20__uninitialized_fill7functorINS7_10device_ptrIfEEfEEEEvT0_T1_,"a",@progbits
	.sectionflags	@""
	.align	4
.nv.constant0._ZN3cub18CUB_300001_SM_10006detail8for_each13static_kernelINS2_12policy_hub_t12policy_500_tEmN6thrust24THRUST_300001_SM_1000_NS8cuda_cub20__uninitialized_fill7functorINS7_10device_ptrIfEEfEEEEvT0_T1_:
	.zero		920


//--------------------- .nv.constant0._ZN3cub18CUB_300001_SM_10006detail11EmptyKernelIvEEvv --------------------------
	.section	.nv.constant0._ZN3cub18CUB_300001_SM_10006detail11EmptyKernelIvEEvv,"a",@progbits
	.sectionflags	@""
	.align	4
.nv.constant0._ZN3cub18CUB_300001_SM_10006detail11EmptyKernelIvEEvv:
	.zero		896


//--------------------- .nv.constant0._Z11get_sum_gpuPfiS_ --------------------------
	.section	.nv.constant0._Z11get_sum_gpuPfiS_,"a",@progbits
	.sectionflags	@""
	.align	4
.nv.constant0._Z11get_sum_gpuPfiS_:
	.zero		920


//--------------------- SYMBOLS --------------------------

	.type		.nv.reservedSmem.offset0,@object
	.size		.nv.reservedSmem.offset0,0x4
	.type		.nv.reservedSmem.cap,@object
	.size		.nv.reservedSmem.cap,0x4
